	.target	sm_80

	.elftype	@"ET_EXEC"


//--------------------- .note.nv.tkinfo           --------------------------
	.section	.note.nv.tkinfo,"",@"SHT_NOTE"
	.sectionflags	@"SHF_NOTE_NV_TKINFO"
	.tkinfo
        /*0018*/ 	.word	0x00000002
        /*0030*/ 	.string	""
        /*0030*/ 	.string	"ptxas"
        /*0030*/ 	.string	"Cuda compilation tools, release 13.0, V13.0.88"
        /*0030*/ 	.string	"Build cuda_13.0.r13.0/compiler.36424714_0"
        /*0030*/ 	.string	"-v  -suppress-debug-info  -lineinfo  -arch sm_80 "



//--------------------- .note.nv.cuinfo           --------------------------
	.section	.note.nv.cuinfo,"",@"SHT_NOTE"
	.sectionflags	@"SHF_NOTE_NV_CUINFO"
        /*0018*/ 	.short	0x0002
        /*001a*/ 	.short	0x0050
        /*001c*/ 	.short	0x0082
	.zero		2


//--------------------- .nv.info                  --------------------------
	.section	.nv.info,"",@"SHT_CUDA_INFO"
	.align	4


	//----- nvinfo : EIATTR_REGCOUNT
	.align		4
        /*0000*/ 	.byte	0x04, 0x2f
        /*0002*/ 	.short	(.L_1 - .L_0)
	.align		4
.L_0:
        /*0004*/ 	.word	index@(matmul_kernel)
        /*0008*/ 	.word	0x00000020


	//----- nvinfo : EIATTR_FRAME_SIZE
	.align		4
.L_1:
        /*000c*/ 	.byte	0x04, 0x11
        /*000e*/ 	.short	(.L_3 - .L_2)
	.align		4
.L_2:
        /*0010*/ 	.word	index@(matmul_kernel)
        /*0014*/ 	.word	0x000033c8


	//----- nvinfo : EIATTR_MIN_STACK_SIZE
	.align		4
.L_3:
        /*0018*/ 	.byte	0x04, 0x12
        /*001a*/ 	.short	(.L_5 - .L_4)
	.align		4
.L_4:
        /*001c*/ 	.word	index@(matmul_kernel)
        /*0020*/ 	.word	0x000033c8
.L_5:


//--------------------- .nv.info.matmul_kernel    --------------------------
	.section	.nv.info.matmul_kernel,"",@"SHT_CUDA_INFO"
	.sectionflags	@""
	.align	4


	//----- nvinfo : EIATTR_CUDA_API_VERSION
	.align		4
        /*0000*/ 	.byte	0x04, 0x37
        /*0002*/ 	.short	(.L_7 - .L_6)
.L_6:
        /*0004*/ 	.word	0x00000082


	//----- nvinfo : EIATTR_SW2861232_WAR
	.align		4
.L_7:
        /*0008*/ 	.byte	0x01, 0x35
	.zero		2


	//----- nvinfo : EIATTR_PARAM_CBANK
	.align		4
        /*000c*/ 	.byte	0x04, 0x0a
        /*000e*/ 	.short	(.L_9 - .L_8)
	.align		4
.L_8:
        /*0010*/ 	.word	index@(.nv.constant0.matmul_kernel)
        /*0014*/ 	.short	0x0160
        /*0016*/ 	.short	0x0050


	//----- nvinfo : EIATTR_CBANK_PARAM_SIZE
	.align		4
.L_9:
        /*0018*/ 	.byte	0x03, 0x19
        /*001a*/ 	.short	0x0050


	//----- nvinfo : EIATTR_KPARAM_INFO
	.align		4
        /*001c*/ 	.byte	0x04, 0x17
        /*001e*/ 	.short	(.L_11 - .L_10)
.L_10:
        /*0020*/ 	.word	0x00000000
        /*0024*/ 	.short	0x000d
        /*0026*/ 	.short	0x0048
        /*0028*/ 	.byte	0x00, 0xf4, 0x21, 0x00


	//----- nvinfo : EIATTR_KPARAM_INFO
	.align		4
.L_11:
        /*002c*/ 	.byte	0x04, 0x17
        /*002e*/ 	.short	(.L_13 - .L_12)
.L_12:
        /*0030*/ 	.word	0x00000000
        /*0034*/ 	.short	0x000c
        /*0036*/ 	.short	0x0040
        /*0038*/ 	.byte	0x00, 0xf4, 0x21, 0x00


	//----- nvinfo : EIATTR_KPARAM_INFO
	.align		4
.L_13:
        /*003c*/ 	.byte	0x04, 0x17
        /*003e*/ 	.short	(.L_15 - .L_14)
.L_14:
        /*0040*/ 	.word	0x00000000
        /*0044*/ 	.short	0x000b
        /*0046*/ 	.short	0x0038
        /*0048*/ 	.byte	0x00, 0xf0, 0x11, 0x00


	//----- nvinfo : EIATTR_KPARAM_INFO
	.align		4
.L_15:
        /*004c*/ 	.byte	0x04, 0x17
        /*004e*/ 	.short	(.L_17 - .L_16)
.L_16:
        /*0050*/ 	.word	0x00000000
        /*0054*/ 	.short	0x000a
        /*0056*/ 	.short	0x0034
        /*0058*/ 	.byte	0x00, 0xf0, 0x11, 0x00


	//----- nvinfo : EIATTR_KPARAM_INFO
	.align		4
.L_17:
        /*005c*/ 	.byte	0x04, 0x17
        /*005e*/ 	.short	(.L_19 - .L_18)
.L_18:
        /*0060*/ 	.word	0x00000000
        /*0064*/ 	.short	0x0009
        /*0066*/ 	.short	0x0030
        /*0068*/ 	.byte	0x00, 0xf0, 0x11, 0x00


	//----- nvinfo : EIATTR_KPARAM_INFO
	.align		4
.L_19:
        /*006c*/ 	.byte	0x04, 0x17
        /*006e*/ 	.short	(.L_21 - .L_20)
.L_20:
        /*0070*/ 	.word	0x00000000
        /*0074*/ 	.short	0x0008
        /*0076*/ 	.short	0x002c
        /*0078*/ 	.byte	0x00, 0xf0, 0x11, 0x00


	//----- nvinfo : EIATTR_KPARAM_INFO
	.align		4
.L_21:
        /*007c*/ 	.byte	0x04, 0x17
        /*007e*/ 	.short	(.L_23 - .L_22)
.L_22:
        /*0080*/ 	.word	0x00000000
        /*0084*/ 	.short	0x0007
        /*0086*/ 	.short	0x0028
        /*0088*/ 	.byte	0x00, 0xf0, 0x11, 0x00


	//----- nvinfo : EIATTR_KPARAM_INFO
	.align		4
.L_23:
        /*008c*/ 	.byte	0x04, 0x17
        /*008e*/ 	.short	(.L_25 - .L_24)
.L_24:
        /*0090*/ 	.word	0x00000000
        /*0094*/ 	.short	0x0006
        /*0096*/ 	.short	0x0024
        /*0098*/ 	.byte	0x00, 0xf0, 0x11, 0x00


	//----- nvinfo : EIATTR_KPARAM_INFO
	.align		4
.L_25:
        /*009c*/ 	.byte	0x04, 0x17
        /*009e*/ 	.short	(.L_27 - .L_26)
.L_26:
        /*00a0*/ 	.word	0x00000000
        /*00a4*/ 	.short	0x0005
        /*00a6*/ 	.short	0x0020
        /*00a8*/ 	.byte	0x00, 0xf0, 0x11, 0x00


	//----- nvinfo : EIATTR_KPARAM_INFO
	.align		4
.L_27:
        /*00ac*/ 	.byte	0x04, 0x17
        /*00ae*/ 	.short	(.L_29 - .L_28)
.L_28:
        /*00b0*/ 	.word	0x00000000
        /*00b4*/ 	.short	0x0004
        /*00b6*/ 	.short	0x001c
        /*00b8*/ 	.byte	0x00, 0xf0, 0x11, 0x00


	//----- nvinfo : EIATTR_KPARAM_INFO
	.align		4
.L_29:
        /*00bc*/ 	.byte	0x04, 0x17
        /*00be*/ 	.short	(.L_31 - .L_30)
.L_30:
        /*00c0*/ 	.word	0x00000000
        /*00c4*/ 	.short	0x0003
        /*00c6*/ 	.short	0x0018
        /*00c8*/ 	.byte	0x00, 0xf0, 0x11, 0x00


	//----- nvinfo : EIATTR_KPARAM_INFO
	.align		4
.L_31:
        /*00cc*/ 	.byte	0x04, 0x17
        /*00ce*/ 	.short	(.L_33 - .L_32)
.L_32:
        /*00d0*/ 	.word	0x00000000
        /*00d4*/ 	.short	0x0002
        /*00d6*/ 	.short	0x0010
        /*00d8*/ 	.byte	0x00, 0xf4, 0x21, 0x00


	//----- nvinfo : EIATTR_KPARAM_INFO
	.align		4
.L_33:
        /*00dc*/ 	.byte	0x04, 0x17
        /*00de*/ 	.short	(.L_35 - .L_34)
.L_34:
        /*00e0*/ 	.word	0x00000000
        /*00e4*/ 	.short	0x0001
        /*00e6*/ 	.short	0x0008
        /*00e8*/ 	.byte	0x00, 0xf4, 0x21, 0x00


	//----- nvinfo : EIATTR_KPARAM_INFO
	.align		4
.L_35:
        /*00ec*/ 	.byte	0x04, 0x17
        /*00ee*/ 	.short	(.L_37 - .L_36)
.L_36:
        /*00f0*/ 	.word	0x00000000
        /*00f4*/ 	.short	0x0000
        /*00f6*/ 	.short	0x0000
        /*00f8*/ 	.byte	0x00, 0xf4, 0x21, 0x00


	//----- nvinfo : EIATTR_MAXREG_COUNT
	.align		4
.L_37:
        /*00fc*/ 	.byte	0x03, 0x1b
        /*00fe*/ 	.short	0x00ff


	//----- nvinfo : EIATTR_NUM_BARRIERS
	.align		4
        /*0100*/ 	.byte	0x02, 0x4c
        /*0102*/ 	.byte	0x01
	.zero		1


	//----- nvinfo : EIATTR_ANNOTATIONS
	.align		4
        /*0104*/ 	.byte	0x04, 0x55
        /*0106*/ 	.short	(.L_39 - .L_38)


	//   ....[0]....
.L_38:
        /*0108*/ 	.word	0x00000001
        /*010c*/ 	.byte	0x70, 0x00, 0x00, 0x00, 0x01, 0x00, 0x00, 0x00, 0xb0, 0x00, 0x00, 0x00, 0x01, 0x00, 0x00, 0x00
        /* <DEDUP_REMOVED lines=1057> */
        /*432c*/ 	.byte	0x10, 0x49, 0x01, 0x00


	//----- nvinfo : EIATTR_MERCURY_ISA_VERSION
	.align		4
.L_39:
        /*4330*/ 	.byte	0x03, 0x5f
        /*4332*/ 	.short	0x0000


	//----- nvinfo : EIATTR_EXIT_INSTR_OFFSETS
	.align		4
        /*4334*/ 	.byte	0x04, 0x1c
        /*4336*/ 	.short	(.L_41 - .L_40)


	//   ....[0]....
.L_40:
        /*4338*/ 	.word	0x0004b040


	//   ....[1]....
        /*433c*/ 	.word	0x0004b070


	//----- nvinfo : EIATTR_REQNTID
	.align		4
.L_41:
        /*4340*/ 	.byte	0x04, 0x10
        /*4342*/ 	.short	(.L_43 - .L_42)
.L_42:
        /*4344*/ 	.word	0x00000100
        /*4348*/ 	.word	0x00000001
        /*434c*/ 	.word	0x00000001
.L_43:


//--------------------- .nv.callgraph             --------------------------
	.section	.nv.callgraph,"",@"SHT_CUDA_CALLGRAPH"
	.align	4
	.sectionentsize	8
	.align		4
        /*0000*/ 	.word	0x00000000
	.align		4
        /*0004*/ 	.word	0xffffffff
	.align		4
        /*0008*/ 	.word	0x00000000
	.align		4
        /*000c*/ 	.word	0xfffffffe
	.align		4
        /*0010*/ 	.word	0x00000000
	.align		4
        /*0014*/ 	.word	0xfffffffd
	.align		4
        /*0018*/ 	.word	0x00000000
	.align		4
        /*001c*/ 	.word	0xfffffffc


//--------------------- .nv.rel.action            --------------------------
	.section	.nv.rel.action,"",@"SHT_CUDA_RELOCINFO"
	.align	8
	.sectionentsize	8
        /*0000*/ 	.byte	0x73, 0x00, 0x00, 0x00, 0x00, 0x00, 0x00, 0x00, 0x00, 0x00, 0x00, 0x11, 0x25, 0x00, 0x05, 0x36


//--------------------- .nv.constant0.matmul_kernel --------------------------
	.section	.nv.constant0.matmul_kernel,"a",@progbits
	.sectionflags	@""
	.align	4
.nv.constant0.matmul_kernel:
	.zero		432


//--------------------- .text.matmul_kernel       --------------------------
	.section	.text.matmul_kernel,"ax",@progbits
	.sectioninfo	@"SHI_REGISTERS=32"
	.align	128
        .global         matmul_kernel
        .type           matmul_kernel,@function
        .size           matmul_kernel,(.L_x_4 - matmul_kernel)
        .other          matmul_kernel,@"STO_CUDA_ENTRY STV_DEFAULT"
matmul_kernel:
.text.matmul_kernel:
[----:B------:R-:W-:-:S04]  /*0000*/  IMAD.MOV.U32 R1, RZ, RZ, c[0x0][0x28] ;  /* 0x00000a00ff017624 */ /* 0x000fc800078e00ff */
[----:B------:R-:W-:Y:S01]  /*0010*/  IMAD.MOV.U32 R6, RZ, RZ, 0xff ;  /* 0x000000ffff067424 */ /* 0x000fe200078e00ff */
[----:B------:R-:W-:Y:S01]  /*0020*/  IADD3 R1, R1, -0x33c8, RZ ;  /* 0xffffcc3801017810 */ /* 0x000fe20007ffe0ff */
[----:B------:R-:W0:Y:S01]  /*0030*/  S2R R29, SR_TID.X ;  /* 0x00000000001d7919 */ /* 0x000e220000002100 */
[----:B------:R-:W-:Y:S01]  /*0040*/  ULDC.64 UR6, c[0x0][0x118] ;  /* 0x0000460000067ab9 */ /* 0x000fe20000000a00 */
[----:B------:R-:W-:Y:S01]  /*0050*/  CS2R R12, SRZ ;  /* 0x00000000000c7805 */ /* 0x000fe2000001ff00 */
[----:B------:R-:W-:Y:S01]  /*0060*/  IADD3 R0, R6, c[0x0][0x17c], RZ ;  /* 0x00005f0006007a10 */ /* 0x000fe20007ffe0ff */
[----:B------:R1:W-:Y:S01]  /*0070*/  STL [R1+0x90], RZ ;  /* 0x000090ff01007387 */ /* 0x0003e20000100800 */
[----:B------:R-:W-:Y:S01]  /*0080*/  CS2R R14, SRZ ;  /* 0x00000000000e7805 */ /* 0x000fe2000001ff00 */
[----:B------:R-:W-:Y:S01]  /*0090*/  CS2R R16, SRZ ;  /* 0x0000000000107805 */ /* 0x000fe2000001ff00 */
[----:B------:R-:W-:Y:S01]  /*00a0*/  SHF.R.S32.HI R3, RZ, 0x1f, R0 ;  /* 0x0000001fff037819 */ /* 0x000fe20000011400 */
[----:B------:R1:W-:Y:S01]  /*00b0*/  STL [R1+0x94], RZ ;  /* 0x000094ff01007387 */ /* 0x0003e20000100800 */
[----:B------:R-:W-:Y:S01]  /*00c0*/  CS2R R18, SRZ ;  /* 0x0000000000127805 */ /* 0x000fe2000001ff00 */
[----:B------:R-:W-:Y:S01]  /*00d0*/  CS2R R20, SRZ ;  /* 0x0000000000147805 */ /* 0x000fe2000001ff00 */
[----:B------:R-:W-:Y:S01]  /*00e0*/  LEA.HI R3, R3, R0, RZ, 0x8 ;  /* 0x0000000003037211 */ /* 0x000fe200078f40ff */
[----:B------:R1:W-:Y:S01]  /*00f0*/  STL [R1+0x98], RZ ;  /* 0x000098ff01007387 */ /* 0x0003e20000100800 */
[----:B------:R-:W-:Y:S01]  /*0100*/  CS2R R22, SRZ ;  /* 0x0000000000167805 */ /* 0x000fe2000001ff00 */
[----:B------:R-:W-:Y:S01]  /*0110*/  CS2R R24, SRZ ;  /* 0x0000000000187805 */ /* 0x000fe2000001ff00 */
[----:B------:R-:W-:Y:S01]  /*0120*/  SHF.R.S32.HI R0, RZ, 0x8, R3 ;  /* 0x00000008ff007819 */ /* 0x000fe20000011403 */
[----:B------:R1:W-:Y:S01]  /*0130*/  STL [R1+0x9c], RZ ;  /* 0x00009cff01007387 */ /* 0x0003e20000100800 */
[----:B------:R-:W-:-:S03]  /*0140*/  CS2R R26, SRZ ;  /* 0x00000000001a7805 */ /* 0x000fc6000001ff00 */
[----:B------:R-:W-:Y:S01]  /*0150*/  IMAD.SHL.U32 R0, R0, 0x8, RZ ;  /* 0x0000000800007824 */ /* 0x000fe200078e00ff */
[----:B------:R-:W2:Y:S01]  /*0160*/  S2R R3, SR_CTAID.X ;  /* 0x0000000000037919 */ /* 0x000ea20000002500 */
[----:B0-----:R-:W-:-:S03]  /*0170*/  LOP3.LUT R28, R29, 0xff, RZ, 0xc0, !PT ;  /* 0x000000ff1d1c7812 */ /* 0x001fc600078ec0ff */
[----:B------:R1:W-:Y:S01]  /*0180*/  STL [R1+0x80], RZ ;  /* 0x000080ff01007387 */ /* 0x0003e20000100800 */
[-C--:B------:R-:W-:Y:S02]  /*0190*/  IABS R7, R0.reuse ;  /* 0x0000000000077213 */ /* 0x080fe40000000000 */
[----:B------:R-:W-:Y:S01]  /*01a0*/  IABS R11, R0 ;  /* 0x00000000000b7213 */ /* 0x000fe20000000000 */
[----:B------:R1:W-:Y:S01]  /*01b0*/  STL [R1+0x84], RZ ;  /* 0x000084ff01007387 */ /* 0x0003e20000100800 */
[----:B------:R-:W0:Y:S01]  /*01c0*/  I2F.RP R2, R7 ;  /* 0x0000000700027306 */ /* 0x000e220000209400 */
[----:B------:R-:W-:Y:S02]  /*01d0*/  LOP3.LUT R29, R29, 0x80, RZ, 0xc0, !PT ;  /* 0x000000801d1d7812 */ /* 0x000fe400078ec0ff */
[----:B------:R1:W-:Y:S04]  /*01e0*/  STL [R1+0x88], RZ ;  /* 0x000088ff01007387 */ /* 0x0003e80000100800 */
[----:B------:R1:W-:Y:S04]  /*01f0*/  STL [R1+0x8c], RZ ;  /* 0x00008cff01007387 */ /* 0x0003e80000100800 */
[----:B------:R1:W-:Y:S01]  /*0200*/  STL [R1+0x70], RZ ;  /* 0x000070ff01007387 */ /* 0x0003e20000100800 */
[----:B--2---:R-:W-:Y:S01]  /*0210*/  IABS R10, R3 ;  /* 0x00000003000a7213 */ /* 0x004fe20000000000 */
[----:B0-----:R-:W0:Y:S02]  /*0220*/  MUFU.RCP R2, R2 ;  /* 0x0000000200027308 */ /* 0x001e240000001000 */
[----:B------:R1:W-:Y:S04]  /*0230*/  STL [R1+0x74], RZ ;  /* 0x000074ff01007387 */ /* 0x0003e80000100800 */
[----:B------:R1:W-:Y:S04]  /*0240*/  STL [R1+0x78], RZ ;  /* 0x000078ff01007387 */ /* 0x0003e80000100800 */
[----:B------:R1:W-:Y:S04]  /*0250*/  STL [R1+0x7c], RZ ;  /* 0x00007cff01007387 */ /* 0x0003e80000100800 */
[----:B------:R1:W-:Y:S01]  /*0260*/  STL [R1+0x60], RZ ;  /* 0x000060ff01007387 */ /* 0x0003e20000100800 */
[----:B0-----:R-:W-:Y:S01]  /*0270*/  IADD3 R4, R2, 0xffffffe, RZ ;  /* 0x0ffffffe02047810 */ /* 0x001fe20007ffe0ff */
[----:B------:R-:W-:-:S02]  /*0280*/  IMAD.MOV R2, RZ, RZ, -R11 ;  /* 0x000000ffff027224 */ /* 0x000fc400078e0a0b */
[----:B------:R1:W-:Y:S01]  /*0290*/  STL [R1+0x64], RZ ;  /* 0x000064ff01007387 */ /* 0x0003e20000100800 */
[----:B------:R0:W2:Y:S03]  /*02a0*/  F2I.FTZ.U32.TRUNC.NTZ R5, R4 ;  /* 0x0000000400057305 */ /* 0x0000a6000021f000 */
[----:B------:R1:W-:Y:S04]  /*02b0*/  STL [R1+0x68], RZ ;  /* 0x000068ff01007387 */ /* 0x0003e80000100800 */
[----:B------:R1:W-:Y:S01]  /*02c0*/  STL [R1+0x6c], RZ ;  /* 0x00006cff01007387 */ /* 0x0003e20000100800 */
[----:B0-----:R-:W-:-:S03]  /*02d0*/  IMAD.MOV.U32 R4, RZ, RZ, RZ ;  /* 0x000000ffff047224 */ /* 0x001fc600078e00ff */
[----:B------:R1:W-:Y:S04]  /*02e0*/  STL [R1+0x50], RZ ;  /* 0x000050ff01007387 */ /* 0x0003e80000100800 */
[----:B------:R1:W-:Y:S01]  /*02f0*/  STL [R1+0x54], RZ ;  /* 0x000054ff01007387 */ /* 0x0003e20000100800 */
[----:B--2---:R-:W-:-:S03]  /*0300*/  IMAD.MOV R8, RZ, RZ, -R5 ;  /* 0x000000ffff087224 */ /* 0x004fc600078e0a05 */
[----:B------:R1:W-:Y:S01]  /*0310*/  STL [R1+0x58], RZ ;  /* 0x000058ff01007387 */ /* 0x0003e20000100800 */
[----:B------:R-:W-:Y:S02]  /*0320*/  IMAD R9, R8, R7, RZ ;  /* 0x0000000708097224 */ /* 0x000fe400078e02ff */
[----:B------:R-:W-:Y:S01]  /*0330*/  IMAD.MOV.U32 R8, RZ, RZ, R10 ;  /* 0x000000ffff087224 */ /* 0x000fe200078e000a */
[----:B------:R1:W-:Y:S01]  /*0340*/  STL [R1+0x5c], RZ ;  /* 0x00005cff01007387 */ /* 0x0003e20000100800 */
[----:B------:R-:W-:-:S03]  /*0350*/  IMAD.HI.U32 R5, R5, R9, R4 ;  /* 0x0000000905057227 */ /* 0x000fc600078e0004 */
[----:B------:R1:W-:Y:S03]  /*0360*/  STL [R1+0x40], RZ ;  /* 0x000040ff01007387 */ /* 0x0003e60000100800 */
[----:B------:R-:W-:Y:S01]  /*0370*/  IMAD.HI.U32 R5, R5, R8, RZ ;  /* 0x0000000805057227 */ /* 0x000fe200078e00ff */
[----:B------:R1:W-:Y:S03]  /*0380*/  STL [R1+0x44], RZ ;  /* 0x000044ff01007387 */ /* 0x0003e60000100800 */
[----:B------:R-:W-:Y:S01]  /*0390*/  IMAD R2, R5, R2, R8 ;  /* 0x0000000205027224 */ /* 0x000fe200078e0208 */
[----:B------:R1:W-:Y:S04]  /*03a0*/  STL [R1+0x48], RZ ;  /* 0x000048ff01007387 */ /* 0x0003e80000100800 */
[----:B------:R-:W-:Y:S01]  /*03b0*/  ISETP.GT.U32.AND P1, PT, R7, R2, PT ;  /* 0x000000020700720c */ /* 0x000fe20003f24070 */
[----:B------:R1:W-:Y:S04]  /*03c0*/  STL [R1+0x4c], RZ ;  /* 0x00004cff01007387 */ /* 0x0003e80000100800 */
[----:B------:R1:W-:Y:S04]  /*03d0*/  STL [R1+0x30], RZ ;  /* 0x000030ff01007387 */ /* 0x0003e80000100800 */
[----:B------:R1:W-:Y:S04]  /*03e0*/  STL [R1+0x34], RZ ;  /* 0x000034ff01007387 */ /* 0x0003e80000100800 */
[----:B------:R-:W-:Y:S01]  /*03f0*/  @!P1 IMAD.IADD R2, R2, 0x1, -R7 ;  /* 0x0000000102029824 */ /* 0x000fe200078e0a07 */
[----:B------:R-:W-:Y:S01]  /*0400*/  @!P1 IADD3 R5, R5, 0x1, RZ ;  /* 0x0000000105059810 */ /* 0x000fe20007ffe0ff */
[----:B------:R1:W-:Y:S01]  /*0410*/  STL [R1+0x38], RZ ;  /* 0x000038ff01007387 */ /* 0x0003e20000100800 */
[----:B------:R-:W-:-:S02]  /*0420*/  ISETP.NE.AND P1, PT, R0, RZ, PT ;  /* 0x000000ff0000720c */ /* 0x000fc40003f25270 */
[----:B------:R-:W-:Y:S01]  /*0430*/  ISETP.GE.U32.AND P0, PT, R2, R7, PT ;  /* 0x000000070200720c */ /* 0x000fe20003f06070 */
[----:B------:R1:W-:Y:S01]  /*0440*/  STL [R1+0x3c], RZ ;  /* 0x00003cff01007387 */ /* 0x0003e20000100800 */
[----:B------:R-:W-:-:S03]  /*0450*/  LOP3.LUT R2, R3, R0, RZ, 0x3c, !PT ;  /* 0x0000000003027212 */ /* 0x000fc600078e3cff */
[----:B------:R1:W-:Y:S01]  /*0460*/  STL [R1+0x20], RZ ;  /* 0x000020ff01007387 */ /* 0x0003e20000100800 */
[----:B------:R-:W-:Y:S02]  /*0470*/  ISETP.GE.AND P2, PT, R2, RZ, PT ;  /* 0x000000ff0200720c */ /* 0x000fe40003f46270 */
[----:B------:R-:W-:Y:S01]  /*0480*/  IADD3 R2, R6, c[0x0][0x178], RZ ;  /* 0x00005e0006027a10 */ /* 0x000fe20007ffe0ff */
[----:B------:R1:W-:Y:S04]  /*0490*/  STL [R1+0x24], RZ ;  /* 0x000024ff01007387 */ /* 0x0003e80000100800 */
[----:B------:R-:W-:Y:S01]  /*04a0*/  @P0 IADD3 R5, R5, 0x1, RZ ;  /* 0x0000000105050810 */ /* 0x000fe20007ffe0ff */
[----:B------:R1:W-:Y:S04]  /*04b0*/  STL [R1+0x28], RZ ;  /* 0x000028ff01007387 */ /* 0x0003e80000100800 */
[----:B------:R-:W-:Y:S01]  /*04c0*/  IMAD.MOV.U32 R4, RZ, RZ, R5 ;  /* 0x000000ffff047224 */ /* 0x000fe200078e0005 */
[----:B------:R-:W-:Y:S01]  /*04d0*/  SHF.R.S32.HI R5, RZ, 0x1f, R2 ;  /* 0x0000001fff057819 */ /* 0x000fe20000011402 */
[----:B------:R1:W-:Y:S02]  /*04e0*/  STL [R1+0x2c], RZ ;  /* 0x00002cff01007387 */ /* 0x0003e40000100800 */
[----:B------:R-:W-:Y:S01]  /*04f0*/  @!P2 IMAD.MOV R4, RZ, RZ, -R4 ;  /* 0x000000ffff04a224 */ /* 0x000fe200078e0a04 */
[----:B------:R-:W-:Y:S01]  /*0500*/  @!P1 LOP3.LUT R4, RZ, R0, RZ, 0x33, !PT ;  /* 0x00000000ff049212 */ /* 0x000fe200078e33ff */
[----:B------:R1:W-:Y:S01]  /*0510*/  STL [R1+0x10], RZ ;  /* 0x000010ff01007387 */ /* 0x0003e20000100800 */
[----:B------:R-:W-:-:S03]  /*0520*/  LEA.HI R5, R5, R2, RZ, 0x8 ;  /* 0x0000000205057211 */ /* 0x000fc600078f40ff */
[----:B------:R-:W-:Y:S01]  /*0530*/  IMAD.SHL.U32 R2, R4, 0x8, RZ ;  /* 0x0000000804027824 */ /* 0x000fe200078e00ff */
[----:B------:R1:W-:Y:S01]  /*0540*/  STL [R1+0x14], RZ ;  /* 0x000014ff01007387 */ /* 0x0003e20000100800 */
[----:B------:R-:W-:-:S03]  /*0550*/  IMAD.MOV R4, RZ, RZ, -R4 ;  /* 0x000000ffff047224 */ /* 0x000fc600078e0a04 */
[----:B------:R-:W-:Y:S01]  /*0560*/  LEA.HI.SX32 R5, R5, -R2, 0x18 ;  /* 0x8000000205057211 */ /* 0x000fe200078fc2ff */
[----:B------:R-:W-:Y:S01]  /*0570*/  IMAD R9, R0, R4, R3 ;  /* 0x0000000400097224 */ /* 0x000fe200078e0203 */
[----:B------:R1:W-:Y:S01]  /*0580*/  STL [R1+0x18], RZ ;  /* 0x000018ff01007387 */ /* 0x0003e20000100800 */
[----:B------:R-:W-:Y:S01]  /*0590*/  IMAD.MOV.U32 R4, RZ, RZ, RZ ;  /* 0x000000ffff047224 */ /* 0x000fe200078e00ff */
[----:B------:R-:W-:Y:S02]  /*05a0*/  IMNMX R10, R5, 0x8, PT ;  /* 0x00000008050a7817 */ /* 0x000fe40003800200 */
[----:B------:R1:W-:Y:S02]  /*05b0*/  STL [R1+0x1c], RZ ;  /* 0x00001cff01007387 */ /* 0x0003e40000100800 */
[-C--:B------:R-:W-:Y:S02]  /*05c0*/  IABS R8, R10.reuse ;  /* 0x0000000a00087213 */ /* 0x080fe40000000000 */
[----:B------:R-:W-:Y:S01]  /*05d0*/  IABS R0, R10 ;  /* 0x0000000a00007213 */ /* 0x000fe20000000000 */
[----:B------:R1:W-:Y:S01]  /*05e0*/  STL [R1], RZ ;  /* 0x000000ff01007387 */ /* 0x0003e20000100800 */
[----:B------:R-:W0:Y:S03]  /*05f0*/  I2F.RP R6, R8 ;  /* 0x0000000800067306 */ /* 0x000e260000209400 */
[----:B------:R1:W-:Y:S04]  /*0600*/  STL [R1+0x4], RZ ;  /* 0x000004ff01007387 */ /* 0x0003e80000100800 */
[----:B------:R1:W-:Y:S04]  /*0610*/  STL [R1+0x8], RZ ;  /* 0x000008ff01007387 */ /* 0x0003e80000100800 */
[----:B------:R1:W-:Y:S04]  /*0620*/  STL [R1+0xc], RZ ;  /* 0x00000cff01007387 */ /* 0x0003e80000100800 */
[----:B------:R1:W-:Y:S01]  /*0630*/  STL [R1+0xa0], RZ ;  /* 0x0000a0ff01007387 */ /* 0x0003e20000100800 */
[----:B0-----:R-:W0:Y:S03]  /*0640*/  MUFU.RCP R6, R6 ;  /* 0x0000000600067308 */ /* 0x001e260000001000 */
[----:B------:R1:W-:Y:S04]  /*0650*/  STL [R1+0xa4], RZ ;  /* 0x0000a4ff01007387 */ /* 0x0003e80000100800 */
[----:B------:R1:W-:Y:S04]  /*0660*/  STL [R1+0xa8], RZ ;  /* 0x0000a8ff01007387 */ /* 0x0003e80000100800 */
[----:B------:R1:W-:Y:S04]  /*0670*/  STL [R1+0xac], RZ ;  /* 0x0000acff01007387 */ /* 0x0003e80000100800 */
[----:B------:R1:W-:Y:S01]  /*0680*/  STL [R1+0xb0], RZ ;  /* 0x0000b0ff01007387 */ /* 0x0003e20000100800 */
[----:B0-----:R-:W-:-:S03]  /*0690*/  IADD3 R5, R6, 0xffffffe, RZ ;  /* 0x0ffffffe06057810 */ /* 0x001fc60007ffe0ff */
[----:B------:R1:W-:Y:S03]  /*06a0*/  STL [R1+0xb4], RZ ;  /* 0x0000b4ff01007387 */ /* 0x0003e60000100800 */
[----:B------:R-:W0:Y:S01]  /*06b0*/  F2I.FTZ.U32.TRUNC.NTZ R5, R5 ;  /* 0x0000000500057305 */ /* 0x000e22000021f000 */
[----:B------:R1:W-:Y:S04]  /*06c0*/  STL [R1+0xb8], RZ ;  /* 0x0000b8ff01007387 */ /* 0x0003e80000100800 */
[----:B------:R1:W-:Y:S04]  /*06d0*/  STL [R1+0xbc], RZ ;  /* 0x0000bcff01007387 */ /* 0x0003e80000100800 */
[----:B------:R1:W-:Y:S04]  /*06e0*/  STL [R1+0xc0], RZ ;  /* 0x0000c0ff01007387 */ /* 0x0003e80000100800 */
[----:B------:R1:W-:Y:S01]  /*06f0*/  STL [R1+0xc4], RZ ;  /* 0x0000c4ff01007387 */ /* 0x0003e20000100800 */
[----:B0-----:R-:W-:-:S03]  /*0700*/  IMAD.MOV R7, RZ, RZ, -R5 ;  /* 0x000000ffff077224 */ /* 0x001fc600078e0a05 */
[----:B------:R1:W-:Y:S01]  /*0710*/  STL [R1+0xc8], RZ ;  /* 0x0000c8ff01007387 */ /* 0x0003e20000100800 */
[----:B------:R-:W-:Y:S01]  /*0720*/  IMAD.MOV.U32 R3, RZ, RZ, R7 ;  /* 0x000000ffff037224 */ /* 0x000fe200078e0007 */
[----:B------:R-:W-:Y:S02]  /*0730*/  IABS R7, R9 ;  /* 0x0000000900077213 */ /* 0x000fe40000000000 */
[----:B------:R1:W-:Y:S01]  /*0740*/  STL [R1+0xcc], RZ ;  /* 0x0000ccff01007387 */ /* 0x0003e20000100800 */
[----:B------:R-:W-:-:S03]  /*0750*/  IMAD R3, R3, R8, RZ ;  /* 0x0000000803037224 */ /* 0x000fc600078e02ff */
[----:B------:R1:W-:Y:S01]  /*0760*/  STL [R1+0xd0], RZ ;  /* 0x0000d0ff01007387 */ /* 0x0003e20000100800 */
[----:B------:R-:W-:-:S03]  /*0770*/  IMAD.HI.U32 R4, R5, R3, R4 ;  /* 0x0000000305047227 */ /* 0x000fc600078e0004 */
[----:B------:R1:W-:Y:S01]  /*0780*/  STL [R1+0xd4], RZ ;  /* 0x0000d4ff01007387 */ /* 0x0003e20000100800 */
[----:B------:R-:W-:Y:S02]  /*0790*/  IMAD.MOV R3, RZ, RZ, -R0 ;  /* 0x000000ffff037224 */ /* 0x000fe400078e0a00 */
[----:B------:R-:W-:Y:S01]  /*07a0*/  IMAD.HI.U32 R0, R4, R7, RZ ;  /* 0x0000000704007227 */ /* 0x000fe200078e00ff */
[----:B------:R1:W-:Y:S03]  /*07b0*/  STL [R1+0xd8], RZ ;  /* 0x0000d8ff01007387 */ /* 0x0003e60000100800 */
[----:B------:R-:W-:Y:S01]  /*07c0*/  IMAD R3, R0, R3, R7 ;  /* 0x0000000300037224 */ /* 0x000fe200078e0207 */
[----:B------:R1:W-:Y:S01]  /*07d0*/  STL [R1+0xdc], RZ ;  /* 0x0000dcff01007387 */ /* 0x0003e20000100800 */
[----:B------:R-:W-:-:S03]  /*07e0*/  CS2R R6, SRZ ;  /* 0x0000000000067805 */ /* 0x000fc6000001ff00 */
[----:B------:R-:W-:Y:S01]  /*07f0*/  ISETP.GT.U32.AND P1, PT, R8, R3, PT ;  /* 0x000000030800720c */ /* 0x000fe20003f24070 */
[----:B------:R1:W-:Y:S04]  /*0800*/  STL [R1+0xe0], RZ ;  /* 0x0000e0ff01007387 */ /* 0x0003e80000100800 */
[----:B------:R1:W-:Y:S04]  /*0810*/  STL [R1+0xe4], RZ ;  /* 0x0000e4ff01007387 */ /* 0x0003e80000100800 */
[----:B------:R1:W-:Y:S04]  /*0820*/  STL [R1+0xe8], RZ ;  /* 0x0000e8ff01007387 */ /* 0x0003e80000100800 */
[----:B------:R-:W-:Y:S01]  /*0830*/  @!P1 IMAD.IADD R3, R3, 0x1, -R8 ;  /* 0x0000000103039824 */ /* 0x000fe200078e0a08 */
[----:B------:R1:W-:Y:S01]  /*0840*/  STL [R1+0xec], RZ ;  /* 0x0000ecff01007387 */ /* 0x0003e20000100800 */
[----:B------:R-:W-:-:S02]  /*0850*/  @!P1 IADD3 R0, R0, 0x1, RZ ;  /* 0x0000000100009810 */ /* 0x000fc40007ffe0ff */
[----:B------:R-:W-:Y:S01]  /*0860*/  ISETP.NE.AND P1, PT, R10, RZ, PT ;  /* 0x000000ff0a00720c */ /* 0x000fe20003f25270 */
[----:B------:R1:W-:Y:S01]  /*0870*/  STL [R1+0xf0], RZ ;  /* 0x0000f0ff01007387 */ /* 0x0003e20000100800 */
[----:B------:R-:W-:Y:S02]  /*0880*/  ISETP.GE.U32.AND P0, PT, R3, R8, PT ;  /* 0x000000080300720c */ /* 0x000fe40003f06070 */
[----:B------:R-:W-:Y:S01]  /*0890*/  LOP3.LUT R3, R9, R10, RZ, 0x3c, !PT ;  /* 0x0000000a09037212 */ /* 0x000fe200078e3cff */
[----:B------:R1:W-:Y:S03]  /*08a0*/  STL [R1+0xf4], RZ ;  /* 0x0000f4ff01007387 */ /* 0x0003e60000100800 */
[----:B------:R-:W-:Y:S01]  /*08b0*/  ISETP.GE.AND P2, PT, R3, RZ, PT ;  /* 0x000000ff0300720c */ /* 0x000fe20003f46270 */
[----:B------:R1:W-:Y:S01]  /*08c0*/  STL [R1+0xf8], RZ ;  /* 0x0000f8ff01007387 */ /* 0x0003e20000100800 */
[----:B------:R-:W-:-:S03]  /*08d0*/  IMAD.MOV.U32 R3, RZ, RZ, c[0x0][0x180] ;  /* 0x00006000ff037624 */ /* 0x000fc600078e00ff */
[----:B------:R1:W-:Y:S02]  /*08e0*/  STL [R1+0xfc], RZ ;  /* 0x0000fcff01007387 */ /* 0x0003e40000100800 */
[----:B------:R-:W-:Y:S02]  /*08f0*/  @P0 IADD3 R0, R0, 0x1, RZ ;  /* 0x0000000100000810 */ /* 0x000fe40007ffe0ff */
[----:B------:R1:W-:Y:S01]  /*0900*/  STL [R1+0x100], RZ ;  /* 0x000100ff01007387 */ /* 0x0003e20000100800 */
[----:B------:R-:W-:-:S03]  /*0910*/  IADD3 R3, R3, 0x7f, RZ ;  /* 0x0000007f03037810 */ /* 0x000fc60007ffe0ff */
[----:B------:R1:W-:Y:S01]  /*0920*/  STL [R1+0x104], RZ ;  /* 0x000104ff01007387 */ /* 0x0003e20000100800 */
[----:B------:R-:W-:Y:S01]  /*0930*/  @!P2 IMAD.MOV R0, RZ, RZ, -R0 ;  /* 0x000000ffff00a224 */ /* 0x000fe200078e0a00 */
[----:B------:R-:W-:Y:S02]  /*0940*/  @!P1 LOP3.LUT R0, RZ, R10, RZ, 0x33, !PT ;  /* 0x0000000aff009212 */ /* 0x000fe400078e33ff */
[----:B------:R1:W-:Y:S01]  /*0950*/  STL [R1+0x108], RZ ;  /* 0x000108ff01007387 */ /* 0x0003e20000100800 */
[----:B------:R-:W-:Y:S02]  /*0960*/  ISETP.GE.AND P0, PT, R3, 0x80, PT ;  /* 0x000000800300780c */ /* 0x000fe40003f06270 */
[----:B------:R-:W-:Y:S01]  /*0970*/  IMAD.MOV R5, RZ, RZ, -R0 ;  /* 0x000000ffff057224 */ /* 0x000fe200078e0a00 */
[----:B------:R1:W-:Y:S01]  /*0980*/  STL [R1+0x10c], RZ ;  /* 0x00010cff01007387 */ /* 0x0003e20000100800 */
[----:B------:R-:W-:Y:S02]  /*0990*/  IMAD.SHL.U32 R0, R0, 0x100, RZ ;  /* 0x0000010000007824 */ /* 0x000fe400078e00ff */
[----:B------:R-:W-:Y:S01]  /*09a0*/  IMAD R5, R10, R5, R9 ;  /* 0x000000050a057224 */ /* 0x000fe200078e0209 */
[----:B------:R1:W-:Y:S01]  /*09b0*/  STL [R1+0x120], RZ ;  /* 0x000120ff01007387 */ /* 0x0003e20000100800 */
[----:B------:R-:W-:Y:S01]  /*09c0*/  CS2R R8, SRZ ;  /* 0x0000000000087805 */ /* 0x000fe2000001ff00 */
[----:B------:R-:W-:Y:S01]  /*09d0*/  CS2R R10, SRZ ;  /* 0x00000000000a7805 */ /* 0x000fe2000001ff00 */
[----:B------:R-:W-:Y:S01]  /*09e0*/  IMAD.IADD R2, R2, 0x1, R5 ;  /* 0x0000000102027824 */ /* 0x000fe200078e0205 */
[----:B------:R1:W-:Y:S01]  /*09f0*/  STL [R1+0x124], RZ ;  /* 0x000124ff01007387 */ /* 0x0003e20000100800 */
[----:B------:R-:W-:-:S02]  /*0a00*/  CS2R R4, SRZ ;  /* 0x0000000000047805 */ /* 0x000fc4000001ff00 */
[----:B------:R-:W-:Y:S01]  /*0a10*/  IMAD R28, R2, 0x100, R28 ;  /* 0x00000100021c7824 */ /* 0x000fe200078e021c */
[----:B------:R1:W-:Y:S04]  /*0a20*/  STL [R1+0x128], RZ ;  /* 0x000128ff01007387 */ /* 0x0003e80000100800 */
        /* <DEDUP_REMOVED lines=33> */
[----:B------:R1:W-:Y:S04]  /*0c40*/  STL [R1+0xf90], R28 ;  /* 0x000f901c01007387 */ /* 0x0003e80000100800 */
[----:B------:R1:W-:Y:S01]  /*0c50*/  STL [R1+0x750], R0 ;  /* 0x0007500001007387 */ /* 0x0003e20000100800 */
[----:B------:R-:W-:Y:S05]  /*0c60*/  @!P0 BRA `(.L_x_0) ;  /* 0x00041f0000008947 */ /* 0x000fea0003800000 */
[----:B------:R-:W-:Y:S01]  /*0c70*/  IABS R12, c[0x0][0x17c] ;  /* 0x00005f00000c7a13 */ /* 0x000fe20000000000 */
[----:B------:R-:W-:Y:S01]  /*0c80*/  IMAD.MOV.U32 R27, RZ, RZ, R0 ;  /* 0x000000ffff1b7224 */ /* 0x000fe200078e0000 */
[----:B-1----:R-:W-:-:S02]  /*0c90*/  IABS R0, c[0x0][0x178] ;  /* 0x00005e0000007a13 */ /* 0x002fc40000000000 */
[----:B------:R-:W0:Y:S01]  /*0ca0*/  I2F.RP R6, R12 ;  /* 0x0000000c00067306 */ /* 0x000e220000209400 */
[----:B------:R-:W-:Y:S02]  /*0cb0*/  IABS R10, R28 ;  /* 0x0000001c000a7213 */ /* 0x000fe40000000000 */
[----:B------:R-:W-:-:S04]  /*0cc0*/  LEA.HI R22, R29, R27, RZ, 0x19 ;  /* 0x0000001b1d167211 */ /* 0x000fc800078fc8ff */
[----:B------:R-:W-:Y:S01]  /*0cd0*/  IABS R23, R22 ;  /* 0x0000001600177213 */ /* 0x000fe20000000000 */
[----:B------:R-:W1:Y:S01]  /*0ce0*/  I2F.RP R2, R0 ;  /* 0x0000000000027306 */ /* 0x000e620000209400 */
[C---:B------:R-:W-:Y:S02]  /*0cf0*/  IADD3 R8, R22.reuse, 0xfe, RZ ;  /* 0x000000fe16087810 */ /* 0x040fe40007ffe0ff */
[----:B------:R-:W-:Y:S02]  /*0d00*/  ISETP.GE.AND P4, PT, R22, RZ, PT ;  /* 0x000000ff1600720c */ /* 0x000fe40003f86270 */
[----:B------:R-:W-:Y:S02]  /*0d10*/  ISETP.GE.AND P2, PT, R8, RZ, PT ;  /* 0x000000ff0800720c */ /* 0x000fe40003f46270 */
[----:B------:R-:W-:Y:S01]  /*0d20*/  IADD3 R26, R22, 0x18, RZ ;  /* 0x00000018161a7810 */ /* 0x000fe20007ffe0ff */
[----:B0-----:R-:W0:Y:S08]  /*0d30*/  MUFU.RCP R6, R6 ;  /* 0x0000000600067308 */ /* 0x001e300000001000 */
[----:B-1----:R-:W1:Y:S01]  /*0d40*/  MUFU.RCP R2, R2 ;  /* 0x0000000200027308 */ /* 0x002e620000001000 */
[----:B0-----:R-:W-:-:S02]  /*0d50*/  IADD3 R24, R6, 0xffffffe, RZ ;  /* 0x0ffffffe06187810 */ /* 0x001fc40007ffe0ff */
[----:B------:R-:W-:-:S05]  /*0d60*/  IADD3 R6, R22, 0xfc, RZ ;  /* 0x000000fc16067810 */ /* 0x000fca0007ffe0ff */
[----:B------:R0:W2:Y:S01]  /*0d70*/  F2I.FTZ.U32.TRUNC.NTZ R25, R24 ;  /* 0x0000001800197305 */ /* 0x0000a2000021f000 */
[----:B------:R-:W-:Y:S02]  /*0d80*/  IABS R11, R6 ;  /* 0x00000006000b7213 */ /* 0x000fe40000000000 */
[----:B-1----:R-:W-:Y:S02]  /*0d90*/  IADD3 R4, R2, 0xffffffe, RZ ;  /* 0x0ffffffe02047810 */ /* 0x002fe40007ffe0ff */
[----:B------:R-:W-:-:S03]  /*0da0*/  ISETP.GE.AND P5, PT, R6, RZ, PT ;  /* 0x000000ff0600720c */ /* 0x000fc60003fa6270 */
[----:B------:R1:W3:Y:S01]  /*0db0*/  F2I.FTZ.U32.TRUNC.NTZ R5, R4 ;  /* 0x0000000400057305 */ /* 0x0002e2000021f000 */
[----:B0-----:R-:W-:Y:S01]  /*0dc0*/  IMAD.MOV.U32 R24, RZ, RZ, RZ ;  /* 0x000000ffff187224 */ /* 0x001fe200078e00ff */
[----:B------:R-:W-:-:S04]  /*0dd0*/  IADD3 R6, R22, 0xf4, RZ ;  /* 0x000000f416067810 */ /* 0x000fc80007ffe0ff */
[----:B------:R-:W-:Y:S01]  /*0de0*/  IABS R15, R6 ;  /* 0x00000006000f7213 */ /* 0x000fe20000000000 */
[----:B--2---:R-:W-:Y:S02]  /*0df0*/  IMAD.MOV R7, RZ, RZ, -R25 ;  /* 0x000000ffff077224 */ /* 0x004fe400078e0a19 */
[----:B-1----:R-:W-:Y:S02]  /*0e00*/  IMAD.MOV.U32 R4, RZ, RZ, RZ ;  /* 0x000000ffff047224 */ /* 0x002fe400078e00ff */
[----:B------:R-:W-:Y:S02]  /*0e10*/  IMAD R7, R7, R12, RZ ;  /* 0x0000000c07077224 */ /* 0x000fe400078e02ff */
[----:B---3--:R-:W-:Y:S02]  /*0e20*/  IMAD.MOV R9, RZ, RZ, -R5 ;  /* 0x000000ffff097224 */ /* 0x008fe400078e0a05 */
[----:B------:R-:W-:Y:S01]  /*0e30*/  IMAD.HI.U32 R24, R25, R7, R24 ;  /* 0x0000000719187227 */ /* 0x000fe200078e0018 */
[----:B------:R-:W-:-:S03]  /*0e40*/  IADD3 R25, R22, 0x1c, RZ ;  /* 0x0000001c16197810 */ /* 0x000fc60007ffe0ff */
[----:B------:R-:W-:Y:S01]  /*0e50*/  IMAD R7, R9, R0, RZ ;  /* 0x0000000009077224 */ /* 0x000fe200078e02ff */
[----:B------:R-:W-:Y:S01]  /*0e60*/  IABS R9, R8 ;  /* 0x0000000800097213 */ /* 0x000fe20000000000 */
[----:B------:R-:W-:-:S04]  /*0e70*/  IMAD.HI.U32 R2, R24, R23, RZ ;  /* 0x0000001718027227 */ /* 0x000fc800078e00ff */
[----:B------:R-:W-:-:S04]  /*0e80*/  IMAD.HI.U32 R4, R5, R7, R4 ;  /* 0x0000000705047227 */ /* 0x000fc800078e0004 */
[----:B------:R-:W-:Y:S02]  /*0e90*/  IMAD.MOV.U32 R7, RZ, RZ, R10 ;  /* 0x000000ffff077224 */ /* 0x000fe400078e000a */
[----:B------:R-:W-:Y:S02]  /*0ea0*/  IMAD.MOV R5, RZ, RZ, -R2 ;  /* 0x000000ffff057224 */ /* 0x000fe400078e0a02 */
[----:B------:R-:W-:-:S04]  /*0eb0*/  IMAD.HI.U32 R4, R4, R7, RZ ;  /* 0x0000000704047227 */ /* 0x000fc800078e00ff */
[----:B------:R-:W-:Y:S02]  /*0ec0*/  IMAD R23, R12, R5, R23 ;  /* 0x000000050c177224 */ /* 0x000fe400078e0217 */
[----:B------:R-:W-:-:S03]  /*0ed0*/  IMAD.HI.U32 R2, R24, R9, RZ ;  /* 0x0000000918027227 */ /* 0x000fc600078e00ff */
[----:B------:R-:W-:Y:S01]  /*0ee0*/  ISETP.GT.U32.AND P0, PT, R12, R23, PT ;  /* 0x000000170c00720c */ /* 0x000fe20003f04070 */
[----:B------:R-:W-:Y:S02]  /*0ef0*/  IMAD.MOV R4, RZ, RZ, -R4 ;  /* 0x000000ffff047224 */ /* 0x000fe400078e0a04 */
[----:B------:R-:W-:Y:S02]  /*0f00*/  IMAD.MOV R2, RZ, RZ, -R2 ;  /* 0x000000ffff027224 */ /* 0x000fe400078e0a02 */
[----:B------:R-:W-:Y:S01]  /*0f10*/  IMAD R14, R0, R4, R7 ;  /* 0x00000004000e7224 */ /* 0x000fe200078e0207 */
[----:B------:R-:W-:Y:S01]  /*0f20*/  IADD3 R4, R22, 0xf8, RZ ;  /* 0x000000f816047810 */ /* 0x000fe20007ffe0ff */
[----:B------:R-:W-:Y:S01]  /*0f30*/  IMAD R7, R12, R2, R9 ;  /* 0x000000020c077224 */ /* 0x000fe200078e0209 */
[----:B------:R-:W-:Y:S01]  /*0f40*/  IADD3 R9, R22, 0xfa, RZ ;  /* 0x000000fa16097810 */ /* 0x000fe20007ffe0ff */
[----:B------:R-:W-:Y:S01]  /*0f50*/  IMAD.HI.U32 R5, R24, R11, RZ ;  /* 0x0000000b18057227 */ /* 0x000fe200078e00ff */
[----:B------:R-:W-:-:S02]  /*0f60*/  ISETP.GT.U32.AND P1, PT, R0, R14, PT ;  /* 0x0000000e0000720c */ /* 0x000fc40003f24070 */
[C---:B------:R-:W-:Y:S01]  /*0f70*/  ISETP.GT.U32.AND P6, PT, R12.reuse, R7, PT ;  /* 0x000000070c00720c */ /* 0x040fe20003fc4070 */
[----:B------:R-:W-:Y:S01]  /*0f80*/  @!P0 IMAD.IADD R23, R23, 0x1, -R12 ;  /* 0x0000000117178824 */ /* 0x000fe200078e0a0c */
[----:B------:R-:W-:Y:S01]  /*0f90*/  SHF.R.S32.HI R2, RZ, 0x1f, R3 ;  /* 0x0000001fff027819 */ /* 0x000fe20000011403 */
[----:B------:R-:W-:Y:S01]  /*0fa0*/  IMAD.MOV R5, RZ, RZ, -R5 ;  /* 0x000000ffff057224 */ /* 0x000fe200078e0a05 */
[----:B------:R-:W-:Y:S02]  /*0fb0*/  IABS R13, R9 ;  /* 0x00000009000d7213 */ /* 0x000fe40000000000 */
[C---:B------:R-:W-:Y:S01]  /*0fc0*/  ISETP.GT.U32.AND P0, PT, R12.reuse, R23, PT ;  /* 0x000000170c00720c */ /* 0x040fe20003f04070 */
[----:B------:R-:W-:Y:S01]  /*0fd0*/  IMAD R11, R12, R5, R11 ;  /* 0x000000050c0b7224 */ /* 0x000fe200078e020b */
[----:B------:R-:W-:Y:S01]  /*0fe0*/  LEA.HI R3, R2, R3, RZ, 0x7 ;  /* 0x0000000302037211 */ /* 0x000fe200078f38ff */
[----:B------:R-:W-:Y:S01]  /*0ff0*/  IMAD.HI.U32 R2, R24, R13, RZ ;  /* 0x0000000d18027227 */ /* 0x000fe200078e00ff */
[----:B------:R-:W-:-:S02]  /*1000*/  IABS R5, R4 ;  /* 0x0000000400057213 */ /* 0x000fc40000000000 */
[----:B------:R-:W-:Y:S01]  /*1010*/  ISETP.GT.U32.AND P3, PT, R12, R11, PT ;  /* 0x0000000b0c00720c */ /* 0x000fe20003f64070 */
[----:B------:R-:W-:Y:S01]  /*1020*/  @!P1 IMAD.IADD R14, R14, 0x1, -R0 ;  /* 0x000000010e0e9824 */ /* 0x000fe200078e0a00 */
[----:B------:R0:W-:Y:S01]  /*1030*/  STL [R1+0x210], R3 ;  /* 0x0002100301007387 */ /* 0x0001e20000100800 */
[----:B------:R-:W-:Y:S02]  /*1040*/  @!P6 IMAD.IADD R7, R7, 0x1, -R12 ;  /* 0x000000010707e824 */ /* 0x000fe400078e0a0c */
[----:B------:R-:W-:Y:S01]  /*1050*/  IMAD.MOV R2, RZ, RZ, -R2 ;  /* 0x000000ffff027224 */ /* 0x000fe200078e0a02 */
[----:B------:R-:W-:Y:S01]  /*1060*/  ISETP.GT.U32.AND P6, PT, R0, R14, PT ;  /* 0x0000000e0000720c */ /* 0x000fe20003fc4070 */
[----:B------:R-:W-:Y:S01]  /*1070*/  @!P0 IMAD.IADD R23, R23, 0x1, -R12 ;  /* 0x0000000117178824 */ /* 0x000fe200078e0a0c */
[C---:B------:R-:W-:Y:S01]  /*1080*/  ISETP.GT.U32.AND P1, PT, R12.reuse, R7, PT ;  /* 0x000000070c00720c */ /* 0x040fe20003f24070 */
[----:B------:R-:W-:Y:S01]  /*1090*/  IMAD R13, R12, R2, R13 ;  /* 0x000000020c0d7224 */ /* 0x000fe200078e020d */
[----:B------:R-:W-:Y:S01]  /*10a0*/  ISETP.GE.AND P0, PT, R9, RZ, PT ;  /* 0x000000ff0900720c */ /* 0x000fe20003f06270 */
[----:B------:R-:W-:Y:S01]  /*10b0*/  @!P4 IMAD.MOV R23, RZ, RZ, -R23 ;  /* 0x000000ffff17c224 */ /* 0x000fe200078e0a17 */
[----:B------:R-:W-:Y:S01]  /*10c0*/  IADD3 R2, R22, 0xf2, RZ ;  /* 0x000000f216027810 */ /* 0x000fe20007ffe0ff */
[----:B0-----:R-:W-:Y:S01]  /*10d0*/  IMAD.HI.U32 R3, R24, R5, RZ ;  /* 0x0000000518037227 */ /* 0x001fe200078e00ff */
[----:B------:R-:W-:-:S02]  /*10e0*/  ISETP.GT.U32.AND P4, PT, R12, R13, PT ;  /* 0x0000000d0c00720c */ /* 0x000fc40003f84070 */
[----:B------:R0:W-:Y:S01]  /*10f0*/  STL [R1+0x10e8], R23 ;  /* 0x0010e81701007387 */ /* 0x0001e20000100800 */
[----:B------:R-:W-:Y:S02]  /*1100*/  IMAD.MOV R3, RZ, RZ, -R3 ;  /* 0x000000ffff037224 */ /* 0x000fe400078e0a03 */
[----:B------:R-:W-:Y:S02]  /*1110*/  @!P3 IMAD.IADD R11, R11, 0x1, -R12 ;  /* 0x000000010b0bb824 */ /* 0x000fe400078e0a0c */
[----:B------:R-:W-:Y:S01]  /*1120*/  IMAD R5, R12, R3, R5 ;  /* 0x000000030c057224 */ /* 0x000fe200078e0205 */
[----:B------:R-:W-:Y:S01]  /*1130*/  IADD3 R3, R22, 0xf6, RZ ;  /* 0x000000f616037810 */ /* 0x000fe20007ffe0ff */
[----:B------:R-:W-:Y:S01]  /*1140*/  @!P6 IMAD.IADD R14, R14, 0x1, -R0 ;  /* 0x000000010e0ee824 */ /* 0x000fe200078e0a00 */
[C---:B------:R-:W-:Y:S01]  /*1150*/  ISETP.GT.U32.AND P3, PT, R12.reuse, R11, PT ;  /* 0x0000000b0c00720c */ /* 0x040fe20003f64070 */
[--C-:B------:R-:W-:Y:S01]  /*1160*/  @!P1 IMAD.IADD R7, R7, 0x1, -R12.reuse ;  /* 0x0000000107079824 */ /* 0x100fe200078e0a0c */
[----:B------:R-:W-:Y:S01]  /*1170*/  ISETP.GT.U32.AND P6, PT, R12, R5, PT ;  /* 0x000000050c00720c */ /* 0x000fe20003fc4070 */
[----:B------:R-:W-:Y:S01]  /*1180*/  @!P4 IMAD.IADD R13, R13, 0x1, -R12 ;  /* 0x000000010d0dc824 */ /* 0x000fe200078e0a0c */
[----:B------:R-:W-:Y:S01]  /*1190*/  IABS R9, R3 ;  /* 0x0000000300097213 */ /* 0x000fe20000000000 */
[----:B------:R-:W-:Y:S01]  /*11a0*/  IMAD.MOV.U32 R8, RZ, RZ, R7 ;  /* 0x000000ffff087224 */ /* 0x000fe200078e0007 */
[----:B------:R-:W-:Y:S01]  /*11b0*/  ISETP.GE.AND P1, PT, R4, RZ, PT ;  /* 0x000000ff0400720c */ /* 0x000fe20003f26270 */
[----:B------:R-:W-:Y:S01]  /*11c0*/  STL [R1+0x20c], R14 ;  /* 0x00020c0e01007387 */ /* 0x000fe20000100800 */
[----:B------:R-:W-:Y:S01]  /*11d0*/  ISETP.GT.U32.AND P4, PT, R12, R13, PT ;  /* 0x0000000d0c00720c */ /* 0x000fe20003f84070 */
[----:B------:R-:W-:Y:S01]  /*11e0*/  IMAD.HI.U32 R0, R24, R9, RZ ;  /* 0x0000000918007227 */ /* 0x000fe200078e00ff */
[----:B------:R-:W-:-:S02]  /*11f0*/  IABS R4, R2 ;  /* 0x0000000200047213 */ /* 0x000fc40000000000 */
[----:B0-----:R-:W-:Y:S01]  /*1200*/  IADD3 R23, R22, 0x14, RZ ;  /* 0x0000001416177810 */ /* 0x001fe20007ffe0ff */
[--C-:B------:R-:W-:Y:S01]  /*1210*/  @!P3 IMAD.IADD R11, R11, 0x1, -R12.reuse ;  /* 0x000000010b0bb824 */ /* 0x100fe200078e0a0c */
[----:B------:R-:W-:Y:S01]  /*1220*/  ISETP.GE.AND P3, PT, R3, RZ, PT ;  /* 0x000000ff0300720c */ /* 0x000fe20003f66270 */
[----:B------:R-:W-:Y:S02]  /*1230*/  @!P6 IMAD.IADD R5, R5, 0x1, -R12 ;  /* 0x000000010505e824 */ /* 0x000fe400078e0a0c */
[----:B------:R-:W-:-:S03]  /*1240*/  IMAD.HI.U32 R3, R24, R15, RZ ;  /* 0x0000000f18037227 */ /* 0x000fc600078e00ff */
[C---:B------:R-:W-:Y:S01]  /*1250*/  ISETP.GT.U32.AND P6, PT, R12.reuse, R5, PT ;  /* 0x000000050c00720c */ /* 0x040fe20003fc4070 */
[----:B------:R-:W-:Y:S02]  /*1260*/  IMAD.MOV R0, RZ, RZ, -R0 ;  /* 0x000000ffff007224 */ /* 0x000fe400078e0a00 */
[----:B------:R-:W-:Y:S02]  /*1270*/  IMAD.MOV R7, RZ, RZ, -R3 ;  /* 0x000000ffff077224 */ /* 0x000fe400078e0a03 */
[C---:B------:R-:W-:Y:S02]  /*1280*/  IMAD R3, R12.reuse, R0, R9 ;  /* 0x000000000c037224 */ /* 0x040fe400078e0209 */
[C---:B------:R-:W-:Y:S02]  /*1290*/  IMAD R7, R12.reuse, R7, R15 ;  /* 0x000000070c077224 */ /* 0x040fe400078e020f */
[----:B------:R-:W-:Y:S01]  /*12a0*/  @!P4 IMAD.IADD R13, R13, 0x1, -R12 ;  /* 0x000000010d0dc824 */ /* 0x000fe200078e0a0c */
[----:B------:R-:W-:Y:S01]  /*12b0*/  ISETP.GT.U32.AND P4, PT, R12, R3, PT ;  /* 0x000000030c00720c */ /* 0x000fe20003f84070 */
[----:B------:R-:W-:Y:S01]  /*12c0*/  @!P2 IMAD.MOV R8, RZ, RZ, -R8 ;  /* 0x000000ffff08a224 */ /* 0x000fe200078e0a08 */
[----:B------:R-:W-:Y:S01]  /*12d0*/  ISETP.GE.AND P2, PT, R6, RZ, PT ;  /* 0x000000ff0600720c */ /* 0x000fe20003f46270 */
[----:B------:R-:W-:Y:S01]  /*12e0*/  @!P6 IMAD.IADD R5, R5, 0x1, -R12 ;  /* 0x000000010505e824 */ /* 0x000fe200078e0a0c */
[----:B------:R-:W-:Y:S01]  /*12f0*/  ISETP.GT.U32.AND P6, PT, R12, R7, PT ;  /* 0x000000070c00720c */ /* 0x000fe20003fc4070 */
[----:B------:R-:W-:Y:S01]  /*1300*/  IMAD.MOV.U32 R9, RZ, RZ, R4 ;  /* 0x000000ffff097224 */ /* 0x000fe200078e0004 */
[C---:B------:R-:W-:Y:S01]  /*1310*/  IADD3 R6, R22.reuse, 0xf0, RZ ;  /* 0x000000f016067810 */ /* 0x040fe20007ffe0ff */
[----:B------:R0:W-:Y:S01]  /*1320*/  STL [R1+0x50], R8 ;  /* 0x0000500801007387 */ /* 0x0001e20000100800 */
[----:B------:R-:W-:Y:S01]  /*1330*/  IADD3 R4, R22, 0xec, RZ ;  /* 0x000000ec16047810 */ /* 0x000fe20007ffe0ff */
[----:B------:R-:W-:Y:S01]  /*1340*/  @!P5 IMAD.MOV R11, RZ, RZ, -R11 ;  /* 0x000000ffff0bd224 */ /* 0x000fe200078e0a0b */
[----:B------:R-:W-:Y:S01]  /*1350*/  IABS R17, R6 ;  /* 0x0000000600117213 */ /* 0x000fe20000000000 */
[----:B------:R-:W-:Y:S01]  /*1360*/  IMAD.HI.U32 R0, R24, R9, RZ ;  /* 0x0000000918007227 */ /* 0x000fe200078e00ff */
[----:B------:R-:W-:-:S02]  /*1370*/  IABS R10, R4 ;  /* 0x00000004000a7213 */ /* 0x000fc40000000000 */
[----:B------:R1:W-:Y:S01]  /*1380*/  STL [R1+0x28], R11 ;  /* 0x0000280b01007387 */ /* 0x0003e20000100800 */
[--C-:B------:R-:W-:Y:S01]  /*1390*/  @!P4 IMAD.IADD R3, R3, 0x1, -R12.reuse ;  /* 0x000000010303c824 */ /* 0x100fe200078e0a0c */
[----:B------:R-:W-:Y:S01]  /*13a0*/  ISETP.GE.AND P5, PT, R2, RZ, PT ;  /* 0x000000ff0200720c */ /* 0x000fe20003fa6270 */
[----:B------:R-:W-:Y:S01]  /*13b0*/  @!P6 IMAD.IADD R7, R7, 0x1, -R12 ;  /* 0x000000010707e824 */ /* 0x000fe200078e0a0c */
[----:B0-----:R-:W-:Y:S01]  /*13c0*/  IADD3 R8, R22, 0xee, RZ ;  /* 0x000000ee16087810 */ /* 0x001fe20007ffe0ff */
[----:B------:R-:W-:Y:S01]  /*13d0*/  IMAD.HI.U32 R14, R24, R17, RZ ;  /* 0x00000011180e7227 */ /* 0x000fe200078e00ff */
[----:B------:R-:W-:Y:S02]  /*13e0*/  ISETP.GT.U32.AND P6, PT, R12, R3, PT ;  /* 0x000000030c00720c */ /* 0x000fe40003fc4070 */
[----:B------:R-:W-:Y:S01]  /*13f0*/  IABS R15, R8 ;  /* 0x00000008000f7213 */ /* 0x000fe20000000000 */
[----:B------:R-:W-:Y:S02]  /*1400*/  IMAD.MOV R14, RZ, RZ, -R14 ;  /* 0x000000ffff0e7224 */ /* 0x000fe400078e0a0e */
[----:B-1----:R-:W-:-:S02]  /*1410*/  IMAD.MOV.U32 R11, RZ, RZ, R10 ;  /* 0x000000ffff0b7224 */ /* 0x002fc400078e000a */
[----:B------:R-:W-:Y:S02]  /*1420*/  IMAD R14, R12, R14, R17 ;  /* 0x0000000e0c0e7224 */ /* 0x000fe400078e0211 */
[----:B------:R-:W-:-:S04]  /*1430*/  IMAD.HI.U32 R16, R24, R15, RZ ;  /* 0x0000000f18107227 */ /* 0x000fc800078e00ff */
[----:B------:R-:W-:Y:S01]  /*1440*/  @!P6 IMAD.IADD R3, R3, 0x1, -R12 ;  /* 0x000000010303e824 */ /* 0x000fe200078e0a0c */
[----:B------:R-:W-:Y:S01]  /*1450*/  ISETP.GT.U32.AND P6, PT, R12, R14, PT ;  /* 0x0000000e0c00720c */ /* 0x000fe20003fc4070 */
[----:B------:R-:W-:-:S04]  /*1460*/  IMAD.HI.U32 R10, R24, R11, RZ ;  /* 0x0000000b180a7227 */ /* 0x000fc800078e00ff */
[----:B------:R-:W-:Y:S01]  /*1470*/  @!P0 IMAD.MOV R13, RZ, RZ, -R13 ;  /* 0x000000ffff0d8224 */ /* 0x000fe200078e0a0d */
[C---:B------:R-:W-:Y:S01]  /*1480*/  ISETP.GT.U32.AND P0, PT, R12.reuse, R7, PT ;  /* 0x000000070c00720c */ /* 0x040fe20003f04070 */
[----:B------:R-:W-:Y:S02]  /*1490*/  IMAD.MOV R0, RZ, RZ, -R0 ;  /* 0x000000ffff007224 */ /* 0x000fe400078e0a00 */
[----:B------:R-:W-:Y:S01]  /*14a0*/  IMAD.MOV R16, RZ, RZ, -R16 ;  /* 0x000000ffff107224 */ /* 0x000fe200078e0a10 */
[----:B------:R0:W-:Y:S01]  /*14b0*/  STL [R1+0x24], R13 ;  /* 0x0000240d01007387 */ /* 0x0001e20000100800 */
[----:B------:R-:W-:Y:S02]  /*14c0*/  IMAD.MOV R10, RZ, RZ, -R10 ;  /* 0x000000ffff0a7224 */ /* 0x000fe400078e0a0a */
[----:B------:R-:W-:Y:S01]  /*14d0*/  IMAD R9, R12, R0, R9 ;  /* 0x000000000c097224 */ /* 0x000fe200078e0209 */
[----:B------:R-:W-:Y:S01]  /*14e0*/  IADD3 R0, R22, 0xea, RZ ;  /* 0x000000ea16007810 */ /* 0x000fe20007ffe0ff */
[----:B------:R-:W-:-:S02]  /*14f0*/  IMAD R15, R12, R16, R15 ;  /* 0x000000100c0f7224 */ /* 0x000fc400078e020f */
[C---:B------:R-:W-:Y:S01]  /*1500*/  IMAD R11, R12.reuse, R10, R11 ;  /* 0x0000000a0c0b7224 */ /* 0x040fe200078e020b */
[----:B------:R-:W-:Y:S01]  /*1510*/  IABS R2, R0 ;  /* 0x0000000000027213 */ /* 0x000fe20000000000 */
[----:B------:R-:W-:Y:S01]  /*1520*/  IMAD.MOV.U32 R16, RZ, RZ, R5 ;  /* 0x000000ffff107224 */ /* 0x000fe200078e0005 */
[----:B------:R-:W-:Y:S01]  /*1530*/  ISETP.GT.U32.AND P4, PT, R12, R9, PT ;  /* 0x000000090c00720c */ /* 0x000fe20003f84070 */
[----:B0-----:R-:W-:Y:S02]  /*1540*/  IMAD.MOV.U32 R13, RZ, RZ, R3 ;  /* 0x000000ffff0d7224 */ /* 0x001fe400078e0003 */
[----:B------:R-:W-:Y:S01]  /*1550*/  @!P6 IMAD.IADD R14, R14, 0x1, -R12 ;  /* 0x000000010e0ee824 */ /* 0x000fe200078e0a0c */
[C---:B------:R-:W-:Y:S01]  /*1560*/  ISETP.GT.U32.AND P6, PT, R12.reuse, R11, PT ;  /* 0x0000000b0c00720c */ /* 0x040fe20003fc4070 */
[----:B------:R-:W-:Y:S01]  /*1570*/  @!P3 IMAD.MOV R13, RZ, RZ, -R13 ;  /* 0x000000ffff0db224 */ /* 0x000fe200078e0a0d */
[----:B------:R-:W-:Y:S01]  /*1580*/  ISETP.GT.U32.AND P3, PT, R12, R15, PT ;  /* 0x0000000f0c00720c */ /* 0x000fe20003f64070 */
[----:B------:R-:W-:Y:S01]  /*1590*/  @!P1 IMAD.MOV R16, RZ, RZ, -R16 ;  /* 0x000000ffff109224 */ /* 0x000fe200078e0a10 */
[----:B------:R-:W-:Y:S01]  /*15a0*/  ISETP.GE.AND P1, PT, R6, RZ, PT ;  /* 0x000000ff0600720c */ /* 0x000fe20003f26270 */
[----:B------:R-:W-:-:S03]  /*15b0*/  IMAD.HI.U32 R5, R24, R2, RZ ;  /* 0x0000000218057227 */ /* 0x000fc600078e00ff */
[----:B------:R0:W-:Y:S01]  /*15c0*/  STL [R1+0x1c], R16 ;  /* 0x00001c1001007387 */ /* 0x0001e20000100800 */
[----:B------:R-:W-:Y:S01]  /*15d0*/  @!P0 IMAD.IADD R7, R7, 0x1, -R12 ;  /* 0x0000000107078824 */ /* 0x000fe200078e0a0c */
[----:B------:R-:W-:Y:S01]  /*15e0*/  ISETP.GE.AND P0, PT, R8, RZ, PT ;  /* 0x000000ff0800720c */ /* 0x000fe20003f06270 */
[----:B------:R-:W-:Y:S01]  /*15f0*/  IMAD.MOV R5, RZ, RZ, -R5 ;  /* 0x000000ffff057224 */ /* 0x000fe200078e0a05 */
[----:B------:R1:W-:Y:S01]  /*1600*/  STL [R1+0xc], R13 ;  /* 0x00000c0d01007387 */ /* 0x0003e20000100800 */
[----:B------:R-:W-:Y:S01]  /*1610*/  IMAD.MOV.U32 R6, RZ, RZ, R7 ;  /* 0x000000ffff067224 */ /* 0x000fe200078e0007 */
[----:B------:R-:W-:Y:S01]  /*1620*/  IADD3 R8, R22, 0xe2, RZ ;  /* 0x000000e216087810 */ /* 0x000fe20007ffe0ff */
[----:B------:R-:W-:Y:S01]  /*1630*/  IMAD R3, R12, R5, R2 ;  /* 0x000000050c037224 */ /* 0x000fe200078e0202 */
[----:B------:R-:W-:Y:S01]  /*1640*/  IADD3 R5, R22, 0xe6, RZ ;  /* 0x000000e616057810 */ /* 0x000fe20007ffe0ff */
[----:B------:R-:W-:Y:S01]  /*1650*/  @!P3 IMAD.IADD R15, R15, 0x1, -R12 ;  /* 0x000000010f0fb824 */ /* 0x000fe200078e0a0c */
[----:B------:R-:W-:Y:S01]  /*1660*/  ISETP.GT.U32.AND P3, PT, R12, R14, PT ;  /* 0x0000000e0c00720c */ /* 0x000fe20003f64070 */
[----:B------:R-:W-:Y:S01]  /*1670*/  @!P2 IMAD.MOV R6, RZ, RZ, -R6 ;  /* 0x000000ffff06a224 */ /* 0x000fe200078e0a06 */
[----:B0-----:R-:W-:Y:S01]  /*1680*/  IABS R16, R5 ;  /* 0x0000000500107213 */ /* 0x001fe20000000000 */
[--C-:B------:R-:W-:Y:S01]  /*1690*/  @!P6 IMAD.IADD R11, R11, 0x1, -R12.reuse ;  /* 0x000000010b0be824 */ /* 0x100fe200078e0a0c */
[----:B-1----:R-:W-:Y:S01]  /*16a0*/  IADD3 R13, R22, 0xe8, RZ ;  /* 0x000000e8160d7810 */ /* 0x002fe20007ffe0ff */
[----:B------:R-:W-:Y:S01]  /*16b0*/  @!P4 IMAD.IADD R9, R9, 0x1, -R12 ;  /* 0x000000010909c824 */ /* 0x000fe200078e0a0c */
[----:B------:R0:W-:Y:S01]  /*16c0*/  STL [R1+0x12c], R6 ;  /* 0x00012c0601007387 */ /* 0x0001e20000100800 */
[----:B------:R-:W-:Y:S01]  /*16d0*/  ISETP.GT.U32.AND P2, PT, R12, R15, PT ;  /* 0x0000000f0c00720c */ /* 0x000fe20003f44070 */
[----:B------:R-:W-:Y:S01]  /*16e0*/  IMAD.HI.U32 R17, R24, R16, RZ ;  /* 0x0000001018117227 */ /* 0x000fe200078e00ff */
[----:B------:R-:W-:-:S02]  /*16f0*/  IABS R2, R13 ;  /* 0x0000000d00027213 */ /* 0x000fc40000000000 */
[C---:B------:R-:W-:Y:S01]  /*1700*/  ISETP.GT.U32.AND P6, PT, R12.reuse, R11, PT ;  /* 0x0000000b0c00720c */ /* 0x040fe20003fc4070 */
[----:B------:R-:W-:Y:S01]  /*1710*/  IMAD.MOV R17, RZ, RZ, -R17 ;  /* 0x000000ffff117224 */ /* 0x000fe200078e0a11 */
[----:B------:R-:W-:Y:S01]  /*1720*/  ISETP.GT.U32.AND P4, PT, R12, R9, PT ;  /* 0x000000090c00720c */ /* 0x000fe20003f84070 */
[----:B------:R-:W-:Y:S01]  /*1730*/  @!P3 IMAD.IADD R14, R14, 0x1, -R12 ;  /* 0x000000010e0eb824 */ /* 0x000fe200078e0a0c */
[----:B------:R-:W-:Y:S01]  /*1740*/  ISETP.GT.U32.AND P3, PT, R12, R3, PT ;  /* 0x000000030c00720c */ /* 0x000fe20003f64070 */
[----:B0-----:R-:W-:Y:S01]  /*1750*/  IMAD.HI.U32 R6, R24, R2, RZ ;  /* 0x0000000218067227 */ /* 0x001fe200078e00ff */
[----:B------:R-:W-:-:S03]  /*1760*/  IABS R7, R8 ;  /* 0x0000000800077213 */ /* 0x000fc60000000000 */
[----:B------:R-:W-:Y:S02]  /*1770*/  IMAD.MOV R6, RZ, RZ, -R6 ;  /* 0x000000ffff067224 */ /* 0x000fe400078e0a06 */
[----:B------:R-:W-:Y:S01]  /*1780*/  @!P2 IMAD.IADD R15, R15, 0x1, -R12 ;  /* 0x000000010f0fa824 */ /* 0x000fe200078e0a0c */
[----:B------:R-:W-:Y:S01]  /*1790*/  ISETP.GE.AND P2, PT, R0, RZ, PT ;  /* 0x000000ff0000720c */ /* 0x000fe20003f46270 */
[C---:B------:R-:W-:Y:S02]  /*17a0*/  IMAD R2, R12.reuse, R6, R2 ;  /* 0x000000060c027224 */ /* 0x040fe400078e0202 */
[--C-:B------:R-:W-:Y:S02]  /*17b0*/  @!P6 IMAD.IADD R11, R11, 0x1, -R12.reuse ;  /* 0x000000010b0be824 */ /* 0x100fe400078e0a0c */
[--C-:B------:R-:W-:Y:S01]  /*17c0*/  @!P4 IMAD.IADD R9, R9, 0x1, -R12.reuse ;  /* 0x000000010909c824 */ /* 0x100fe200078e0a0c */
[----:B------:R-:W-:Y:S01]  /*17d0*/  ISETP.GT.U32.AND P6, PT, R12, R2, PT ;  /* 0x000000020c00720c */ /* 0x000fe20003fc4070 */
[----:B------:R-:W-:Y:S01]  /*17e0*/  @!P3 IMAD.IADD R3, R3, 0x1, -R12 ;  /* 0x000000010303b824 */ /* 0x000fe200078e0a0c */
[----:B------:R-:W-:Y:S01]  /*17f0*/  ISETP.GE.AND P4, PT, R4, RZ, PT ;  /* 0x000000ff0400720c */ /* 0x000fe20003f86270 */
[----:B------:R-:W-:Y:S01]  /*1800*/  IMAD.HI.U32 R6, R24, R7, RZ ;  /* 0x0000000718067227 */ /* 0x000fe200078e00ff */
[----:B------:R-:W-:-:S02]  /*1810*/  IADD3 R4, R22, 0xe4, RZ ;  /* 0x000000e416047810 */ /* 0x000fc40007ffe0ff */
[----:B------:R-:W-:Y:S01]  /*1820*/  ISETP.GE.AND P3, PT, R13, RZ, PT ;  /* 0x000000ff0d00720c */ /* 0x000fe20003f66270 */
[----:B------:R-:W-:Y:S01]  /*1830*/  IMAD R13, R12, R17, R16 ;  /* 0x000000110c0d7224 */ /* 0x000fe200078e0210 */
[----:B------:R-:W-:Y:S01]  /*1840*/  IABS R10, R4 ;  /* 0x00000004000a7213 */ /* 0x000fe20000000000 */
[----:B------:R-:W-:Y:S02]  /*1850*/  IMAD.MOV.U32 R19, RZ, RZ, R9 ;  /* 0x000000ffff137224 */ /* 0x000fe400078e0009 */
[----:B------:R-:W-:Y:S02]  /*1860*/  IMAD.MOV.U32 R18, RZ, RZ, R14 ;  /* 0x000000ffff127224 */ /* 0x000fe400078e000e */
[----:B------:R-:W-:-:S04]  /*1870*/  IMAD.HI.U32 R0, R24, R10, RZ ;  /* 0x0000000a18007227 */ /* 0x000fc800078e00ff */
[----:B------:R-:W-:Y:S01]  /*1880*/  @!P6 IMAD.IADD R2, R2, 0x1, -R12 ;  /* 0x000000010202e824 */ /* 0x000fe200078e0a0c */
[C---:B------:R-:W-:Y:S01]  /*1890*/  ISETP.GT.U32.AND P6, PT, R12.reuse, R3, PT ;  /* 0x000000030c00720c */ /* 0x040fe20003fc4070 */
[----:B------:R-:W-:Y:S02]  /*18a0*/  IMAD.MOV R0, RZ, RZ, -R0 ;  /* 0x000000ffff007224 */ /* 0x000fe400078e0a00 */
[----:B------:R-:W-:Y:S02]  /*18b0*/  IMAD.MOV R6, RZ, RZ, -R6 ;  /* 0x000000ffff067224 */ /* 0x000fe400078e0a06 */
[----:B------:R-:W-:Y:S01]  /*18c0*/  IMAD R10, R12, R0, R10 ;  /* 0x000000000c0a7224 */ /* 0x000fe200078e020a */
[----:B------:R-:W-:Y:S01]  /*18d0*/  IADD3 R0, R22, 0xe0, RZ ;  /* 0x000000e016007810 */ /* 0x000fe20007ffe0ff */
[----:B------:R-:W-:Y:S01]  /*18e0*/  @!P5 IMAD.MOV R19, RZ, RZ, -R19 ;  /* 0x000000ffff13d224 */ /* 0x000fe200078e0a13 */
[C---:B------:R-:W-:Y:S01]  /*18f0*/  ISETP.GT.U32.AND P5, PT, R12.reuse, R13, PT ;  /* 0x0000000d0c00720c */ /* 0x040fe20003fa4070 */
[----:B------:R-:W-:Y:S01]  /*1900*/  @!P1 IMAD.MOV R18, RZ, RZ, -R18 ;  /* 0x000000ffff129224 */ /* 0x000fe200078e0a12 */
[C---:B------:R-:W-:Y:S01]  /*1910*/  ISETP.GT.U32.AND P1, PT, R12.reuse, R2, PT ;  /* 0x000000020c00720c */ /* 0x040fe20003f24070 */
[C---:B------:R-:W-:Y:S01]  /*1920*/  IMAD R7, R12.reuse, R6, R7 ;  /* 0x000000060c077224 */ /* 0x040fe200078e0207 */
[----:B------:R-:W-:Y:S01]  /*1930*/  IABS R9, R0 ;  /* 0x0000000000097213 */ /* 0x000fe20000000000 */
[----:B------:R-:W-:Y:S01]  /*1940*/  @!P0 IMAD.MOV R15, RZ, RZ, -R15 ;  /* 0x000000ffff0f8224 */ /* 0x000fe200078e0a0f */
[C---:B------:R-:W-:Y:S01]  /*1950*/  ISETP.GT.U32.AND P0, PT, R12.reuse, R10, PT ;  /* 0x0000000a0c00720c */ /* 0x040fe20003f04070 */
[----:B------:R-:W-:Y:S01]  /*1960*/  @!P6 IMAD.IADD R3, R3, 0x1, -R12 ;  /* 0x000000010303e824 */ /* 0x000fe200078e0a0c */
[----:B------:R-:W-:Y:S01]  /*1970*/  ISETP.GT.U32.AND P6, PT, R12, R7, PT ;  /* 0x000000070c00720c */ /* 0x000fe20003fc4070 */
[----:B------:R-:W-:Y:S01]  /*1980*/  IMAD.MOV.U32 R16, RZ, RZ, R11 ;  /* 0x000000ffff107224 */ /* 0x000fe200078e000b */
[----:B------:R-:W-:Y:S01]  /*1990*/  STL [R1+0x144], R19 ;  /* 0x0001441301007387 */ /* 0x000fe20000100800 */
[----:B------:R-:W-:Y:S01]  /*19a0*/  IMAD.HI.U32 R11, R24, R9, RZ ;  /* 0x00000009180b7227 */ /* 0x000fe200078e00ff */
[----:B------:R-:W-:-:S02]  /*19b0*/  IADD3 R6, R22, 0xde, RZ ;  /* 0x000000de16067810 */ /* 0x000fc40007ffe0ff */
[----:B------:R-:W-:Y:S01]  /*19c0*/  STL [R1+0x148], R18 ;  /* 0x0001481201007387 */ /* 0x000fe20000100800 */
[----:B------:R-:W-:Y:S01]  /*19d0*/  IMAD.MOV R11, RZ, RZ, -R11 ;  /* 0x000000ffff0b7224 */ /* 0x000fe200078e0a0b */
[----:B------:R-:W-:Y:S01]  /*19e0*/  IABS R14, R6 ;  /* 0x00000006000e7213 */ /* 0x000fe20000000000 */
[--C-:B------:R-:W-:Y:S01]  /*19f0*/  @!P1 IMAD.IADD R2, R2, 0x1, -R12.reuse ;  /* 0x0000000102029824 */ /* 0x100fe200078e0a0c */
[----:B------:R0:W-:Y:S01]  /*1a00*/  STL [R1+0x154], R15 ;  /* 0x0001540f01007387 */ /* 0x0001e20000100800 */
[--C-:B------:R-:W-:Y:S01]  /*1a10*/  @!P5 IMAD.IADD R13, R13, 0x1, -R12.reuse ;  /* 0x000000010d0dd824 */ /* 0x100fe200078e0a0c */
[----:B------:R-:W-:Y:S01]  /*1a20*/  ISETP.GE.AND P5, PT, R8, RZ, PT ;  /* 0x000000ff0800720c */ /* 0x000fe20003fa6270 */
[----:B------:R-:W-:Y:S01]  /*1a30*/  IMAD R9, R12, R11, R9 ;  /* 0x0000000b0c097224 */ /* 0x000fe200078e0209 */
[----:B------:R-:W-:Y:S01]  /*1a40*/  ISETP.GE.AND P1, PT, R4, RZ, PT ;  /* 0x000000ff0400720c */ /* 0x000fe20003f26270 */
[----:B------:R-:W-:Y:S01]  /*1a50*/  @!P0 IMAD.IADD R10, R10, 0x1, -R12 ;  /* 0x000000010a0a8824 */ /* 0x000fe200078e0a0c */
[----:B------:R-:W-:Y:S01]  /*1a60*/  ISETP.GT.U32.AND P0, PT, R12, R13, PT ;  /* 0x0000000d0c00720c */ /* 0x000fe20003f04070 */
[----:B------:R-:W-:-:S02]  /*1a70*/  IMAD.MOV.U32 R8, RZ, RZ, R2 ;  /* 0x000000ffff087224 */ /* 0x000fc400078e0002 */
[----:B------:R-:W-:Y:S01]  /*1a80*/  @!P6 IMAD.IADD R7, R7, 0x1, -R12 ;  /* 0x000000010707e824 */ /* 0x000fe200078e0a0c */
[----:B------:R-:W-:Y:S01]  /*1a90*/  ISETP.GT.U32.AND P6, PT, R12, R10, PT ;  /* 0x0000000a0c00720c */ /* 0x000fe20003fc4070 */
[----:B0-----:R-:W-:Y:S01]  /*1aa0*/  IMAD.MOV.U32 R15, RZ, RZ, R3 ;  /* 0x000000ffff0f7224 */ /* 0x001fe200078e0003 */
[----:B------:R-:W-:Y:S01]  /*1ab0*/  IADD3 R3, R22, 0xdc, RZ ;  /* 0x000000dc16037810 */ /* 0x000fe20007ffe0ff */
[----:B------:R-:W-:Y:S01]  /*1ac0*/  @!P3 IMAD.MOV R8, RZ, RZ, -R8 ;  /* 0x000000ffff08b224 */ /* 0x000fe200078e0a08 */
[C---:B------:R-:W-:Y:S01]  /*1ad0*/  ISETP.GT.U32.AND P3, PT, R12.reuse, R9, PT ;  /* 0x000000090c00720c */ /* 0x040fe20003f64070 */
[----:B------:R-:W-:Y:S01]  /*1ae0*/  @!P2 IMAD.MOV R15, RZ, RZ, -R15 ;  /* 0x000000ffff0fa224 */ /* 0x000fe200078e0a0f */
[----:B------:R-:W-:Y:S01]  /*1af0*/  ISETP.GT.U32.AND P2, PT, R12, R7, PT ;  /* 0x000000070c00720c */ /* 0x000fe20003f44070 */
[----:B------:R-:W-:Y:S01]  /*1b00*/  @!P4 IMAD.MOV R16, RZ, RZ, -R16 ;  /* 0x000000ffff10c224 */ /* 0x000fe200078e0a10 */
[----:B------:R-:W-:Y:S01]  /*1b10*/  ISETP.GE.AND P4, PT, R5, RZ, PT ;  /* 0x000000ff0500720c */ /* 0x000fe20003f86270 */
[----:B------:R-:W-:Y:S01]  /*1b20*/  IMAD.MOV.U32 R5, RZ, RZ, R14 ;  /* 0x000000ffff057224 */ /* 0x000fe200078e000e */
[----:B------:R-:W-:Y:S01]  /*1b30*/  IABS R2, R3 ;  /* 0x0000000300027213 */ /* 0x000fe20000000000 */
[--C-:B------:R-:W-:Y:S01]  /*1b40*/  @!P0 IMAD.IADD R13, R13, 0x1, -R12.reuse ;  /* 0x000000010d0d8824 */ /* 0x100fe200078e0a0c */
[----:B------:R-:W-:Y:S01]  /*1b50*/  ISETP.GE.AND P0, PT, R0, RZ, PT ;  /* 0x000000ff0000720c */ /* 0x000fe20003f06270 */
[C---:B------:R-:W-:Y:S01]  /*1b60*/  IMAD.HI.U32 R4, R24.reuse, R5, RZ ;  /* 0x0000000518047227 */ /* 0x040fe200078e00ff */
[----:B------:R-:W-:Y:S03]  /*1b70*/  STL [R1+0x158], R16 ;  /* 0x0001581001007387 */ /* 0x000fe60000100800 */
[----:B------:R-:W-:Y:S01]  /*1b80*/  IMAD.HI.U32 R11, R24, R2, RZ ;  /* 0x00000002180b7227 */ /* 0x000fe200078e00ff */
[----:B------:R0:W-:Y:S03]  /*1b90*/  STL [R1+0x15c], R15 ;  /* 0x00015c0f01007387 */ /* 0x0001e60000100800 */
[----:B------:R-:W-:Y:S01]  /*1ba0*/  @!P3 IMAD.IADD R9, R9, 0x1, -R12 ;  /* 0x000000010909b824 */ /* 0x000fe200078e0a0c */
[----:B------:R-:W-:Y:S01]  /*1bb0*/  ISETP.GE.AND P3, PT, R3, RZ, PT ;  /* 0x000000ff0300720c */ /* 0x000fe20003f66270 */
[----:B------:R-:W-:Y:S01]  /*1bc0*/  IMAD.MOV.U32 R14, RZ, RZ, R13 ;  /* 0x000000ffff0e7224 */ /* 0x000fe200078e000d */
[----:B------:R1:W-:Y:S01]  /*1bd0*/  STL [R1+0x18c], R8 ;  /* 0x00018c0801007387 */ /* 0x0003e20000100800 */
[----:B------:R-:W-:-:S02]  /*1be0*/  IMAD.MOV R4, RZ, RZ, -R4 ;  /* 0x000000ffff047224 */ /* 0x000fc400078e0a04 */
[----:B------:R-:W-:Y:S01]  /*1bf0*/  IMAD.MOV R11, RZ, RZ, -R11 ;  /* 0x000000ffff0b7224 */ /* 0x000fe200078e0a0b */
[----:B0-----:R-:W-:Y:S01]  /*1c00*/  IADD3 R15, R22, 0xcc, RZ ;  /* 0x000000cc160f7810 */ /* 0x001fe20007ffe0ff */
[----:B------:R-:W-:Y:S01]  /*1c10*/  @!P2 IMAD.IADD R7, R7, 0x1, -R12 ;  /* 0x000000010707a824 */ /* 0x000fe200078e0a0c */
[----:B------:R-:W-:Y:S01]  /*1c20*/  ISETP.GE.AND P2, PT, R6, RZ, PT ;  /* 0x000000ff0600720c */ /* 0x000fe20003f46270 */
[----:B------:R-:W-:Y:S01]  /*1c30*/  @!P4 IMAD.MOV R14, RZ, RZ, -R14 ;  /* 0x000000ffff0ec224 */ /* 0x000fe200078e0a0e */
[----:B------:R-:W-:Y:S01]  /*1c40*/  IADD3 R6, R22, 0xd8, RZ ;  /* 0x000000d816067810 */ /* 0x000fe20007ffe0ff */
[C---:B------:R-:W-:Y:S01]  /*1c50*/  IMAD R5, R12.reuse, R4, R5 ;  /* 0x000000040c057224 */ /* 0x040fe200078e0205 */
[----:B------:R-:W-:Y:S01]  /*1c60*/  ISETP.GT.U32.AND P4, PT, R12, R9, PT ;  /* 0x000000090c00720c */ /* 0x000fe20003f84070 */
[----:B------:R-:W-:Y:S01]  /*1c70*/  @!P6 IMAD.IADD R10, R10, 0x1, -R12 ;  /* 0x000000010a0ae824 */ /* 0x000fe200078e0a0c */
[----:B------:R-:W-:Y:S01]  /*1c80*/  IABS R3, R6 ;  /* 0x0000000600037213 */ /* 0x000fe20000000000 */
[----:B------:R-:W-:Y:S01]  /*1c90*/  IMAD R2, R12, R11, R2 ;  /* 0x0000000b0c027224 */ /* 0x000fe200078e0202 */
[----:B------:R-:W-:Y:S01]  /*1ca0*/  IADD3 R4, R22, 0xda, RZ ;  /* 0x000000da16047810 */ /* 0x000fe20007ffe0ff */
[----:B------:R-:W-:Y:S01]  /*1cb0*/  @!P1 IMAD.MOV R10, RZ, RZ, -R10 ;  /* 0x000000ffff0a9224 */ /* 0x000fe200078e0a0a */
[C---:B------:R-:W-:Y:S01]  /*1cc0*/  ISETP.GT.U32.AND P6, PT, R12.reuse, R5, PT ;  /* 0x000000050c00720c */ /* 0x040fe20003fc4070 */
[----:B------:R-:W-:Y:S01]  /*1cd0*/  IMAD.MOV.U32 R13, RZ, RZ, R7 ;  /* 0x000000ffff0d7224 */ /* 0x000fe200078e0007 */
[----:B------:R-:W-:Y:S01]  /*1ce0*/  ISETP.GT.U32.AND P1, PT, R12, R2, PT ;  /* 0x000000020c00720c */ /* 0x000fe20003f24070 */
[----:B------:R-:W-:Y:S01]  /*1cf0*/  IMAD.HI.U32 R7, R24, R3, RZ ;  /* 0x0000000318077227 */ /* 0x000fe200078e00ff */
[----:B------:R-:W-:Y:S01]  /*1d00*/  IABS R0, R4 ;  /* 0x0000000400007213 */ /* 0x000fe20000000000 */
[----:B------:R-:W-:Y:S02]  /*1d10*/  STL [R1+0x164], R14 ;  /* 0x0001640e01007387 */ /* 0x000fe40000100800 */
[----:B------:R-:W-:-:S02]  /*1d20*/  IMAD.MOV R7, RZ, RZ, -R7 ;  /* 0x000000ffff077224 */ /* 0x000fc400078e0a07 */
[----:B------:R-:W-:Y:S01]  /*1d30*/  @!P4 IMAD.IADD R9, R9, 0x1, -R12 ;  /* 0x000000010909c824 */ /* 0x000fe200078e0a0c */
[----:B------:R0:W-:Y:S01]  /*1d40*/  STL [R1+0x184], R10 ;  /* 0x0001840a01007387 */ /* 0x0001e20000100800 */
[----:B-1----:R-:W-:-:S04]  /*1d50*/  IMAD.HI.U32 R8, R24, R0, RZ ;  /* 0x0000000018087227 */ /* 0x002fc800078e00ff */
[----:B------:R-:W-:Y:S02]  /*1d60*/  IMAD R3, R12, R7, R3 ;  /* 0x000000070c037224 */ /* 0x000fe400078e0203 */
[----:B------:R-:W-:Y:S02]  /*1d70*/  IMAD.MOV.U32 R11, RZ, RZ, R9 ;  /* 0x000000ffff0b7224 */ /* 0x000fe400078e0009 */
[----:B------:R-:W-:Y:S02]  /*1d80*/  IMAD.MOV R8, RZ, RZ, -R8 ;  /* 0x000000ffff087224 */ /* 0x000fe400078e0a08 */
[--C-:B------:R-:W-:Y:S02]  /*1d90*/  @!P6 IMAD.IADD R5, R5, 0x1, -R12.reuse ;  /* 0x000000010505e824 */ /* 0x100fe400078e0a0c */
[----:B------:R-:W-:Y:S02]  /*1da0*/  @!P1 IMAD.IADD R2, R2, 0x1, -R12 ;  /* 0x0000000102029824 */ /* 0x000fe400078e0a0c */
[----:B------:R-:W-:Y:S01]  /*1db0*/  @!P0 IMAD.MOV R11, RZ, RZ, -R11 ;  /* 0x000000ffff0b8224 */ /* 0x000fe200078e0a0b */
[C---:B------:R-:W-:Y:S01]  /*1dc0*/  ISETP.GT.U32.AND P0, PT, R12.reuse, R3, PT ;  /* 0x000000030c00720c */ /* 0x040fe20003f04070 */
[C---:B------:R-:W-:Y:S01]  /*1dd0*/  IMAD R0, R12.reuse, R8, R0 ;  /* 0x000000080c007224 */ /* 0x040fe200078e0200 */
[C---:B------:R-:W-:Y:S01]  /*1de0*/  ISETP.GT.U32.AND P6, PT, R12.reuse, R5, PT ;  /* 0x000000050c00720c */ /* 0x040fe20003fc4070 */
[----:B------:R-:W-:Y:S01]  /*1df0*/  @!P5 IMAD.MOV R13, RZ, RZ, -R13 ;  /* 0x000000ffff0dd224 */ /* 0x000fe200078e0a0d */
[----:B------:R-:W-:-:S02]  /*1e00*/  ISETP.GT.U32.AND P1, PT, R12, R2, PT ;  /* 0x000000020c00720c */ /* 0x000fc40003f24070 */
[----:B------:R-:W-:Y:S02]  /*1e10*/  ISETP.GE.AND P5, PT, R4, RZ, PT ;  /* 0x000000ff0400720c */ /* 0x000fe40003fa6270 */
[----:B------:R-:W-:Y:S01]  /*1e20*/  IADD3 R4, R22, 0xd6, RZ ;  /* 0x000000d616047810 */ /* 0x000fe20007ffe0ff */
[----:B------:R-:W-:Y:S01]  /*1e30*/  STL [R1+0x188], R13 ;  /* 0x0001880d01007387 */ /* 0x000fe20000100800 */
[----:B------:R-:W-:Y:S02]  /*1e40*/  ISETP.GT.U32.AND P4, PT, R12, R0, PT ;  /* 0x000000000c00720c */ /* 0x000fe40003f84070 */
[----:B------:R-:W-:Y:S01]  /*1e50*/  IABS R18, R4 ;  /* 0x0000000400127213 */ /* 0x000fe20000000000 */
[--C-:B------:R-:W-:Y:S01]  /*1e60*/  @!P0 IMAD.IADD R3, R3, 0x1, -R12.reuse ;  /* 0x0000000103038824 */ /* 0x100fe200078e0a0c */
[----:B------:R-:W-:Y:S01]  /*1e70*/  IADD3 R8, R22, 0xd4, RZ ;  /* 0x000000d416087810 */ /* 0x000fe20007ffe0ff */
[----:B------:R-:W-:Y:S01]  /*1e80*/  @!P6 IMAD.IADD R5, R5, 0x1, -R12 ;  /* 0x000000010505e824 */ /* 0x000fe200078e0a0c */
[----:B------:R1:W-:Y:S01]  /*1e90*/  STL [R1+0x17c], R11 ;  /* 0x00017c0b01007387 */ /* 0x0003e20000100800 */
[----:B------:R-:W-:Y:S01]  /*1ea0*/  IMAD.HI.U32 R9, R24, R18, RZ ;  /* 0x0000001218097227 */ /* 0x000fe200078e00ff */
[----:B------:R-:W-:-:S02]  /*1eb0*/  IABS R17, R8 ;  /* 0x0000000800117213 */ /* 0x000fc40000000000 */
[----:B------:R-:W-:Y:S01]  /*1ec0*/  ISETP.GT.U32.AND P0, PT, R12, R3, PT ;  /* 0x000000030c00720c */ /* 0x000fe20003f04070 */
[--C-:B------:R-:W-:Y:S01]  /*1ed0*/  @!P1 IMAD.IADD R2, R2, 0x1, -R12.reuse ;  /* 0x0000000102029824 */ /* 0x100fe200078e0a0c */
[----:B------:R-:W-:Y:S01]  /*1ee0*/  ISETP.GE.AND P1, PT, R8, RZ, PT ;  /* 0x000000ff0800720c */ /* 0x000fe20003f26270 */
[----:B------:R-:W-:Y:S01]  /*1ef0*/  IMAD.MOV R8, RZ, RZ, -R9 ;  /* 0x000000ffff087224 */ /* 0x000fe200078e0a09 */
[----:B------:R-:W-:Y:S01]  /*1f00*/  ISETP.GE.AND P6, PT, R6, RZ, PT ;  /* 0x000000ff0600720c */ /* 0x000fe20003fc6270 */
[----:B------:R-:W-:Y:S01]  /*1f10*/  @!P4 IMAD.IADD R0, R0, 0x1, -R12 ;  /* 0x000000010000c824 */ /* 0x000fe200078e0a0c */
[----:B------:R-:W-:Y:S01]  /*1f20*/  IADD3 R6, R22, 0xd2, RZ ;  /* 0x000000d216067810 */ /* 0x000fe20007ffe0ff */
[----:B0-----:R-:W-:Y:S01]  /*1f30*/  IMAD.MOV.U32 R10, RZ, RZ, R5 ;  /* 0x000000ffff0a7224 */ /* 0x001fe200078e0005 */
[----:B------:R-:W-:Y:S01]  /*1f40*/  IABS R9, R15 ;  /* 0x0000000f00097213 */ /* 0x000fe20000000000 */
[----:B------:R-:W-:Y:S01]  /*1f50*/  IMAD.HI.U32 R5, R24, R17, RZ ;  /* 0x0000001118057227 */ /* 0x000fe200078e00ff */
[----:B------:R-:W-:-:S02]  /*1f60*/  ISETP.GT.U32.AND P4, PT, R12, R0, PT ;  /* 0x000000000c00720c */ /* 0x000fc40003f84070 */
[----:B------:R-:W-:Y:S01]  /*1f70*/  IABS R7, R6 ;  /* 0x0000000600077213 */ /* 0x000fe20000000000 */
[----:B------:R-:W-:Y:S01]  /*1f80*/  IMAD R18, R12, R8, R18 ;  /* 0x000000080c127224 */ /* 0x000fe200078e0212 */
[C---:B------:R-:W-:Y:S01]  /*1f90*/  IADD3 R8, R22.reuse, 0xd0, RZ ;  /* 0x000000d016087810 */ /* 0x040fe20007ffe0ff */
[----:B-1----:R-:W-:Y:S01]  /*1fa0*/  IMAD.MOV.U32 R11, RZ, RZ, R2 ;  /* 0x000000ffff0b7224 */ /* 0x002fe200078e0002 */
[----:B------:R-:W-:Y:S01]  /*1fb0*/  IADD3 R2, R22, 0xca, RZ ;  /* 0x000000ca16027810 */ /* 0x000fe20007ffe0ff */
[----:B------:R-:W-:Y:S02]  /*1fc0*/  IMAD.MOV R5, RZ, RZ, -R5 ;  /* 0x000000ffff057224 */ /* 0x000fe400078e0a05 */
[----:B------:R-:W-:Y:S01]  /*1fd0*/  @!P3 IMAD.MOV R11, RZ, RZ, -R11 ;  /* 0x000000ffff0bb224 */ /* 0x000fe200078e0a0b */
[C---:B------:R-:W-:Y:S01]  /*1fe0*/  ISETP.GT.U32.AND P3, PT, R12.reuse, R18, PT ;  /* 0x000000120c00720c */ /* 0x040fe20003f64070 */
[----:B------:R-:W-:Y:S01]  /*1ff0*/  IMAD R17, R12, R5, R17 ;  /* 0x000000050c117224 */ /* 0x000fe200078e0211 */
[----:B------:R-:W-:Y:S01]  /*2000*/  IABS R5, R2 ;  /* 0x0000000200057213 */ /* 0x000fe20000000000 */
[----:B------:R-:W-:-:S02]  /*2010*/  @!P0 IMAD.IADD R3, R3, 0x1, -R12 ;  /* 0x0000000103038824 */ /* 0x000fc400078e0a0c */
[----:B------:R-:W-:Y:S01]  /*2020*/  @!P2 IMAD.MOV R10, RZ, RZ, -R10 ;  /* 0x000000ffff0aa224 */ /* 0x000fe200078e0a0a */
[----:B------:R-:W-:Y:S01]  /*2030*/  ISETP.GT.U32.AND P0, PT, R12, R17, PT ;  /* 0x000000110c00720c */ /* 0x000fe20003f04070 */
[--C-:B------:R-:W-:Y:S01]  /*2040*/  @!P4 IMAD.IADD R0, R0, 0x1, -R12.reuse ;  /* 0x000000010000c824 */ /* 0x100fe200078e0a0c */
[----:B------:R-:W-:Y:S01]  /*2050*/  ISETP.GE.AND P2, PT, R4, RZ, PT ;  /* 0x000000ff0400720c */ /* 0x000fe20003f46270 */
[----:B------:R-:W-:Y:S01]  /*2060*/  IMAD.HI.U32 R4, R24, R7, RZ ;  /* 0x0000000718047227 */ /* 0x000fe200078e00ff */
[----:B------:R0:W-:Y:S01]  /*2070*/  STL [R1+0x180], R10 ;  /* 0x0001800a01007387 */ /* 0x0001e20000100800 */
[----:B------:R-:W-:Y:S02]  /*2080*/  ISETP.GE.AND P4, PT, R6, RZ, PT ;  /* 0x000000ff0600720c */ /* 0x000fe40003f86270 */
[----:B------:R-:W-:Y:S01]  /*2090*/  @!P3 IMAD.IADD R18, R18, 0x1, -R12 ;  /* 0x000000011212b824 */ /* 0x000fe200078e0a0c */
[----:B------:R-:W-:Y:S01]  /*20a0*/  IADD3 R6, R22, 0xce, RZ ;  /* 0x000000ce16067810 */ /* 0x000fe20007ffe0ff */
[----:B------:R-:W-:Y:S01]  /*20b0*/  IMAD.MOV R4, RZ, RZ, -R4 ;  /* 0x000000ffff047224 */ /* 0x000fe200078e0a04 */
[----:B------:R1:W-:Y:S01]  /*20c0*/  STL [R1+0x170], R11 ;  /* 0x0001700b01007387 */ /* 0x0003e20000100800 */
[----:B------:R-:W-:Y:S01]  /*20d0*/  IMAD.MOV.U32 R14, RZ, RZ, R3 ;  /* 0x000000ffff0e7224 */ /* 0x000fe200078e0003 */
[----:B------:R-:W-:Y:S01]  /*20e0*/  ISETP.GT.U32.AND P3, PT, R12, R18, PT ;  /* 0x000000120c00720c */ /* 0x000fe20003f64070 */
[----:B------:R-:W-:-:S02]  /*20f0*/  @!P0 IMAD.IADD R17, R17, 0x1, -R12 ;  /* 0x0000000111118824 */ /* 0x000fc400078e0a0c */
[----:B0-----:R-:W-:Y:S02]  /*2100*/  IMAD.MOV.U32 R10, RZ, RZ, R0 ;  /* 0x000000ffff0a7224 */ /* 0x001fe400078e0000 */
[C---:B------:R-:W-:Y:S01]  /*2110*/  IMAD R7, R12.reuse, R4, R7 ;  /* 0x000000040c077224 */ /* 0x040fe200078e0207 */
[----:B------:R-:W-:Y:S01]  /*2120*/  ISETP.GT.U32.AND P0, PT, R12, R17, PT ;  /* 0x000000110c00720c */ /* 0x000fe20003f04070 */
[----:B------:R-:W-:Y:S01]  /*2130*/  @!P5 IMAD.MOV R10, RZ, RZ, -R10 ;  /* 0x000000ffff0ad224 */ /* 0x000fe200078e0a0a */
[----:B------:R-:W-:Y:S01]  /*2140*/  ISETP.GE.AND P5, PT, R8, RZ, PT ;  /* 0x000000ff0800720c */ /* 0x000fe20003fa6270 */
[----:B------:R-:W-:Y:S01]  /*2150*/  @!P6 IMAD.MOV R14, RZ, RZ, -R14 ;  /* 0x000000ffff0ee224 */ /* 0x000fe200078e0a0e */
[----:B------:R-:W-:Y:S01]  /*2160*/  IABS R8, R8 ;  /* 0x0000000800087213 */ /* 0x000fe20000000000 */
[----:B------:R-:W-:Y:S01]  /*2170*/  IMAD.HI.U32 R13, R24, R9, RZ ;  /* 0x00000009180d7227 */ /* 0x000fe200078e00ff */
[----:B------:R0:W-:Y:S01]  /*2180*/  STL [R1+0x174], R10 ;  /* 0x0001740a01007387 */ /* 0x0001e20000100800 */
[----:B------:R-:W-:-:S02]  /*2190*/  ISETP.GT.U32.AND P6, PT, R12, R7, PT ;  /* 0x000000070c00720c */ /* 0x000fc40003fc4070 */
[----:B-1----:R-:W-:Y:S01]  /*21a0*/  IMAD.HI.U32 R11, R24, R8, RZ ;  /* 0x00000008180b7227 */ /* 0x002fe200078e00ff */
[----:B------:R1:W-:Y:S03]  /*21b0*/  STL [R1+0x16c], R14 ;  /* 0x00016c0e01007387 */ /* 0x0003e60000100800 */
[----:B------:R-:W-:Y:S02]  /*21c0*/  IMAD.MOV R11, RZ, RZ, -R11 ;  /* 0x000000ffff0b7224 */ /* 0x000fe400078e0a0b */
[--C-:B------:R-:W-:Y:S01]  /*21d0*/  @!P3 IMAD.IADD R18, R18, 0x1, -R12.reuse ;  /* 0x000000011212b824 */ /* 0x100fe200078e0a0c */
[----:B0-----:R-:W-:Y:S01]  /*21e0*/  IABS R10, R6 ;  /* 0x00000006000a7213 */ /* 0x001fe20000000000 */
[----:B------:R-:W-:Y:S01]  /*21f0*/  @!P0 IMAD.IADD R17, R17, 0x1, -R12 ;  /* 0x0000000111118824 */ /* 0x000fe200078e0a0c */
[----:B------:R-:W-:Y:S01]  /*2200*/  ISETP.GE.AND P3, PT, R6, RZ, PT ;  /* 0x000000ff0600720c */ /* 0x000fe20003f66270 */
[----:B------:R-:W-:Y:S01]  /*2210*/  IMAD R6, R12, R11, R8 ;  /* 0x0000000b0c067224 */ /* 0x000fe200078e0208 */
[----:B------:R-:W-:Y:S01]  /*2220*/  IADD3 R8, R22, 0xc8, RZ ;  /* 0x000000c816087810 */ /* 0x000fe20007ffe0ff */
[----:B------:R-:W-:Y:S01]  /*2230*/  IMAD.HI.U32 R4, R24, R10, RZ ;  /* 0x0000000a18047227 */ /* 0x000fe200078e00ff */
[----:B-1----:R-:W-:-:S02]  /*2240*/  IADD3 R14, R22, 0xc6, RZ ;  /* 0x000000c6160e7810 */ /* 0x002fc40007ffe0ff */
[----:B------:R-:W-:Y:S01]  /*2250*/  ISETP.GT.U32.AND P0, PT, R12, R6, PT ;  /* 0x000000060c00720c */ /* 0x000fe20003f04070 */
[----:B------:R-:W-:Y:S01]  /*2260*/  IMAD.MOV R4, RZ, RZ, -R4 ;  /* 0x000000ffff047224 */ /* 0x000fe200078e0a04 */
[----:B------:R-:W-:Y:S01]  /*2270*/  IADD3 R11, R22, 0xc2, RZ ;  /* 0x000000c2160b7810 */ /* 0x000fe20007ffe0ff */
[----:B------:R-:W-:Y:S02]  /*2280*/  @!P6 IMAD.IADD R7, R7, 0x1, -R12 ;  /* 0x000000010707e824 */ /* 0x000fe400078e0a0c */
[----:B------:R-:W-:Y:S01]  /*2290*/  IMAD R10, R12, R4, R10 ;  /* 0x000000040c0a7224 */ /* 0x000fe200078e020a */
[----:B------:R-:W-:Y:S01]  /*22a0*/  IABS R4, R8 ;  /* 0x0000000800047213 */ /* 0x000fe20000000000 */
[----:B------:R-:W-:Y:S01]  /*22b0*/  IMAD.MOV R3, RZ, RZ, -R13 ;  /* 0x000000ffff037224 */ /* 0x000fe200078e0a0d */
[----:B------:R-:W-:Y:S01]  /*22c0*/  IADD3 R13, R22, 0xc4, RZ ;  /* 0x000000c4160d7810 */ /* 0x000fe20007ffe0ff */
[----:B------:R-:W-:Y:S01]  /*22d0*/  IMAD.MOV.U32 R20, RZ, RZ, R18 ;  /* 0x000000ffff147224 */ /* 0x000fe200078e0012 */
[C---:B------:R-:W-:Y:S01]  /*22e0*/  ISETP.GT.U32.AND P6, PT, R12.reuse, R10, PT ;  /* 0x0000000a0c00720c */ /* 0x040fe20003fc4070 */
[----:B------:R-:W-:Y:S01]  /*22f0*/  IMAD R9, R12, R3, R9 ;  /* 0x000000030c097224 */ /* 0x000fe200078e0209 */
[----:B------:R-:W-:Y:S01]  /*2300*/  IABS R3, R14 ;  /* 0x0000000e00037213 */ /* 0x000fe20000000000 */
[----:B------:R-:W-:Y:S01]  /*2310*/  @!P0 IMAD.IADD R6, R6, 0x1, -R12 ;  /* 0x0000000106068824 */ /* 0x000fe200078e0a0c */
[----:B------:R-:W-:Y:S01]  /*2320*/  ISETP.GT.U32.AND P0, PT, R12, R7, PT ;  /* 0x000000070c00720c */ /* 0x000fe20003f04070 */
[----:B------:R-:W-:Y:S01]  /*2330*/  @!P2 IMAD.MOV R20, RZ, RZ, -R20 ;  /* 0x000000ffff14a224 */ /* 0x000fe200078e0a14 */
[----:B------:R-:W-:Y:S01]  /*2340*/  IABS R16, R13 ;  /* 0x0000000d00107213 */ /* 0x000fe20000000000 */
[----:B------:R-:W-:Y:S01]  /*2350*/  IMAD.HI.U32 R18, R24, R4, RZ ;  /* 0x0000000418127227 */ /* 0x000fe200078e00ff */
[----:B------:R-:W-:-:S02]  /*2360*/  ISETP.GT.U32.AND P2, PT, R12, R6, PT ;  /* 0x000000060c00720c */ /* 0x000fc40003f44070 */
[----:B------:R-:W-:Y:S01]  /*2370*/  STL [R1+0x150], R20 ;  /* 0x0001501401007387 */ /* 0x000fe20000100800 */
[----:B------:R-:W-:-:S04]  /*2380*/  IMAD.HI.U32 R0, R24, R5, RZ ;  /* 0x0000000518007227 */ /* 0x000fc800078e00ff */
[----:B------:R-:W-:Y:S02]  /*2390*/  @!P6 IMAD.IADD R10, R10, 0x1, -R12 ;  /* 0x000000010a0ae824 */ /* 0x000fe400078e0a0c */
[----:B------:R-:W-:-:S03]  /*23a0*/  IMAD.HI.U32 R19, R24, R3, RZ ;  /* 0x0000000318137227 */ /* 0x000fc600078e00ff */
[C---:B------:R-:W-:Y:S01]  /*23b0*/  ISETP.GT.U32.AND P6, PT, R12.reuse, R10, PT ;  /* 0x0000000a0c00720c */ /* 0x040fe20003fc4070 */
[----:B------:R-:W-:Y:S02]  /*23c0*/  IMAD.MOV R18, RZ, RZ, -R18 ;  /* 0x000000ffff127224 */ /* 0x000fe400078e0a12 */
[----:B------:R-:W-:Y:S02]  /*23d0*/  IMAD.MOV R0, RZ, RZ, -R0 ;  /* 0x000000ffff007224 */ /* 0x000fe400078e0a00 */
[----:B------:R-:W-:Y:S02]  /*23e0*/  IMAD.MOV R19, RZ, RZ, -R19 ;  /* 0x000000ffff137224 */ /* 0x000fe400078e0a13 */
[----:B------:R-:W-:Y:S01]  /*23f0*/  @!P1 IMAD.MOV R17, RZ, RZ, -R17 ;  /* 0x000000ffff119224 */ /* 0x000fe200078e0a11 */
[C---:B------:R-:W-:Y:S01]  /*2400*/  ISETP.GT.U32.AND P1, PT, R12.reuse, R9, PT ;  /* 0x000000090c00720c */ /* 0x040fe20003f24070 */
[C---:B------:R-:W-:Y:S02]  /*2410*/  IMAD R4, R12.reuse, R18, R4 ;  /* 0x000000120c047224 */ /* 0x040fe400078e0204 */
[C---:B------:R-:W-:Y:S01]  /*2420*/  IMAD R5, R12.reuse, R0, R5 ;  /* 0x000000000c057224 */ /* 0x040fe200078e0205 */
[----:B------:R0:W-:Y:S01]  /*2430*/  STL [R1+0x14c], R17 ;  /* 0x00014c1101007387 */ /* 0x0001e20000100800 */
[----:B------:R-:W-:Y:S01]  /*2440*/  IMAD R3, R12, R19, R3 ;  /* 0x000000130c037224 */ /* 0x000fe200078e0203 */
[----:B------:R-:W-:Y:S01]  /*2450*/  IABS R0, R11 ;  /* 0x0000000b00007213 */ /* 0x000fe20000000000 */
[--C-:B------:R-:W-:Y:S01]  /*2460*/  @!P2 IMAD.IADD R6, R6, 0x1, -R12.reuse ;  /* 0x000000010606a824 */ /* 0x100fe200078e0a0c */
[C---:B------:R-:W-:Y:S01]  /*2470*/  ISETP.GT.U32.AND P2, PT, R12.reuse, R4, PT ;  /* 0x000000040c00720c */ /* 0x040fe20003f44070 */
[--C-:B------:R-:W-:Y:S01]  /*2480*/  @!P0 IMAD.IADD R7, R7, 0x1, -R12.reuse ;  /* 0x0000000107078824 */ /* 0x100fe200078e0a0c */
[----:B------:R-:W-:Y:S01]  /*2490*/  ISETP.GT.U32.AND P0, PT, R12, R5, PT ;  /* 0x000000050c00720c */ /* 0x000fe20003f04070 */
[--C-:B------:R-:W-:Y:S01]  /*24a0*/  @!P6 IMAD.IADD R10, R10, 0x1, -R12.reuse ;  /* 0x000000010a0ae824 */ /* 0x100fe200078e0a0c */
[----:B------:R-:W-:Y:S01]  /*24b0*/  ISETP.GT.U32.AND P6, PT, R12, R3, PT ;  /* 0x000000030c00720c */ /* 0x000fe20003fc4070 */
[----:B------:R-:W-:Y:S01]  /*24c0*/  @!P1 IMAD.IADD R9, R9, 0x1, -R12 ;  /* 0x0000000109099824 */ /* 0x000fe200078e0a0c */
[----:B------:R-:W-:Y:S01]  /*24d0*/  ISETP.GE.AND P1, PT, R15, RZ, PT ;  /* 0x000000ff0f00720c */ /* 0x000fe20003f26270 */
[----:B0-----:R-:W-:Y:S01]  /*24e0*/  IMAD.HI.U32 R17, R24, R16, RZ ;  /* 0x0000001018117227 */ /* 0x001fe200078e00ff */
[----:B------:R-:W-:-:S03]  /*24f0*/  IADD3 R15, R22, 0xbe, RZ ;  /* 0x000000be160f7810 */ /* 0x000fc60007ffe0ff */
[----:B------:R-:W-:Y:S02]  /*2500*/  IMAD.MOV R17, RZ, RZ, -R17 ;  /* 0x000000ffff117224 */ /* 0x000fe400078e0a11 */
[--C-:B------:R-:W-:Y:S01]  /*2510*/  @!P2 IMAD.IADD R4, R4, 0x1, -R12.reuse ;  /* 0x000000010404a824 */ /* 0x100fe200078e0a0c */
[----:B------:R-:W-:Y:S01]  /*2520*/  ISETP.GT.U32.AND P2, PT, R12, R9, PT ;  /* 0x000000090c00720c */ /* 0x000fe20003f44070 */
[--C-:B------:R-:W-:Y:S01]  /*2530*/  @!P0 IMAD.IADD R5, R5, 0x1, -R12.reuse ;  /* 0x0000000105058824 */ /* 0x100fe200078e0a0c */
[----:B------:R-:W-:Y:S01]  /*2540*/  ISETP.GE.AND P0, PT, R2, RZ, PT ;  /* 0x000000ff0200720c */ /* 0x000fe20003f06270 */
[----:B------:R-:W-:Y:S01]  /*2550*/  IMAD.MOV.U32 R21, RZ, RZ, R7 ;  /* 0x000000ffff157224 */ /* 0x000fe200078e0007 */
[----:B------:R-:W-:Y:S01]  /*2560*/  IABS R7, R15 ;  /* 0x0000000f00077213 */ /* 0x000fe20000000000 */
[----:B------:R-:W-:Y:S01]  /*2570*/  @!P6 IMAD.IADD R3, R3, 0x1, -R12 ;  /* 0x000000010303e824 */ /* 0x000fe200078e0a0c */
[----:B------:R-:W-:Y:S01]  /*2580*/  ISETP.GT.U32.AND P6, PT, R12, R4, PT ;  /* 0x000000040c00720c */ /* 0x000fe20003fc4070 */
[----:B------:R-:W-:-:S02]  /*2590*/  IMAD.MOV.U32 R20, RZ, RZ, R6 ;  /* 0x000000ffff147224 */ /* 0x000fc400078e0006 */
[----:B------:R-:W-:Y:S01]  /*25a0*/  IMAD R2, R12, R17, R16 ;  /* 0x000000110c027224 */ /* 0x000fe200078e0210 */
[----:B------:R-:W-:Y:S01]  /*25b0*/  IADD3 R16, R22, 0xc0, RZ ;  /* 0x000000c016107810 */ /* 0x000fe20007ffe0ff */
[----:B------:R-:W-:Y:S01]  /*25c0*/  @!P4 IMAD.MOV R21, RZ, RZ, -R21 ;  /* 0x000000ffff15c224 */ /* 0x000fe200078e0a15 */
[----:B------:R-:W-:Y:S01]  /*25d0*/  ISETP.GT.U32.AND P4, PT, R12, R5, PT ;  /* 0x000000050c00720c */ /* 0x000fe20003f84070 */
[----:B------:R-:W-:Y:S01]  /*25e0*/  IMAD.HI.U32 R18, R24, R0, RZ ;  /* 0x0000000018127227 */ /* 0x000fe200078e00ff */
[----:B------:R-:W-:Y:S02]  /*25f0*/  IABS R6, R16 ;  /* 0x0000001000067213 */ /* 0x000fe40000000000 */
[----:B------:R-:W-:Y:S01]  /*2600*/  STL [R1+0x140], R21 ;  /* 0x0001401501007387 */ /* 0x000fe20000100800 */
[----:B------:R-:W-:Y:S01]  /*2610*/  @!P5 IMAD.MOV R20, RZ, RZ, -R20 ;  /* 0x000000ffff14d224 */ /* 0x000fe200078e0a14 */
[C---:B------:R-:W-:Y:S01]  /*2620*/  ISETP.GT.U32.AND P5, PT, R12.reuse, R3, PT ;  /* 0x000000030c00720c */ /* 0x040fe20003fa4070 */
[----:B------:R-:W-:Y:S01]  /*2630*/  @!P3 IMAD.MOV R10, RZ, RZ, -R10 ;  /* 0x000000ffff0ab224 */ /* 0x000fe200078e0a0a */
[----:B------:R-:W-:Y:S01]  /*2640*/  ISETP.GT.U32.AND P3, PT, R12, R2, PT ;  /* 0x000000020c00720c */ /* 0x000fe20003f64070 */
[----:B------:R-:W-:Y:S01]  /*2650*/  IMAD.MOV R18, RZ, RZ, -R18 ;  /* 0x000000ffff127224 */ /* 0x000fe200078e0a12 */
[----:B------:R-:W-:Y:S01]  /*2660*/  STL [R1+0x138], R20 ;  /* 0x0001381401007387 */ /* 0x000fe20000100800 */
[----:B------:R-:W-:Y:S01]  /*2670*/  @!P2 IMAD.IADD R9, R9, 0x1, -R12 ;  /* 0x000000010909a824 */ /* 0x000fe200078e0a0c */
[----:B------:R-:W-:Y:S01]  /*2680*/  ISETP.GE.AND P2, PT, R8, RZ, PT ;  /* 0x000000ff0800720c */ /* 0x000fe20003f46270 */
[----:B------:R-:W-:Y:S01]  /*2690*/  IMAD R0, R12, R18, R0 ;  /* 0x000000120c007224 */ /* 0x000fe200078e0200 */
[----:B------:R0:W-:Y:S01]  /*26a0*/  STL [R1+0x130], R10 ;  /* 0x0001300a01007387 */ /* 0x0001e20000100800 */
[--C-:B------:R-:W-:Y:S01]  /*26b0*/  @!P6 IMAD.IADD R4, R4, 0x1, -R12.reuse ;  /* 0x000000010404e824 */ /* 0x100fe200078e0a0c */
[----:B------:R-:W-:Y:S01]  /*26c0*/  ISETP.GE.AND P6, PT, R14, RZ, PT ;  /* 0x000000ff0e00720c */ /* 0x000fe20003fc6270 */
[----:B------:R-:W-:Y:S01]  /*26d0*/  @!P4 IMAD.IADD R5, R5, 0x1, -R12 ;  /* 0x000000010505c824 */ /* 0x000fe200078e0a0c */
[----:B------:R-:W-:Y:S01]  /*26e0*/  ISETP.GT.U32.AND P4, PT, R12, R0, PT ;  /* 0x000000000c00720c */ /* 0x000fe20003f84070 */
[----:B------:R-:W-:-:S04]  /*26f0*/  IMAD.HI.U32 R8, R24, R7, RZ ;  /* 0x0000000718087227 */ /* 0x000fc800078e00ff */
[----:B------:R-:W-:Y:S01]  /*2700*/  @!P5 IMAD.IADD R3, R3, 0x1, -R12 ;  /* 0x000000010303d824 */ /* 0x000fe200078e0a0c */
[----:B------:R-:W-:Y:S01]  /*2710*/  ISETP.GE.AND P5, PT, R13, RZ, PT ;  /* 0x000000ff0d00720c */ /* 0x000fe20003fa6270 */
[----:B0-----:R-:W-:Y:S01]  /*2720*/  IMAD.HI.U32 R10, R24, R6, RZ ;  /* 0x00000006180a7227 */ /* 0x001fe200078e00ff */
[----:B------:R-:W-:-:S03]  /*2730*/  IADD3 R13, R22, 0xae, RZ ;  /* 0x000000ae160d7810 */ /* 0x000fc60007ffe0ff */
[----:B------:R-:W-:Y:S02]  /*2740*/  IMAD.MOV R10, RZ, RZ, -R10 ;  /* 0x000000ffff0a7224 */ /* 0x000fe400078e0a0a */
[----:B------:R-:W-:Y:S02]  /*2750*/  IMAD.MOV R8, RZ, RZ, -R8 ;  /* 0x000000ffff087224 */ /* 0x000fe400078e0a08 */
[----:B------:R-:W-:Y:S02]  /*2760*/  IMAD R6, R12, R10, R6 ;  /* 0x0000000a0c067224 */ /* 0x000fe400078e0206 */
[----:B------:R-:W-:Y:S01]  /*2770*/  @!P3 IMAD.IADD R2, R2, 0x1, -R12 ;  /* 0x000000010202b824 */ /* 0x000fe200078e0a0c */
[----:B------:R-:W-:Y:S01]  /*2780*/  ISETP.GE.AND P3, PT, R11, RZ, PT ;  /* 0x000000ff0b00720c */ /* 0x000fe20003f66270 */
[----:B------:R-:W-:Y:S02]  /*2790*/  IMAD.MOV.U32 R18, RZ, RZ, R9 ;  /* 0x000000ffff127224 */ /* 0x000fe400078e0009 */
[----:B------:R-:W-:-:S02]  /*27a0*/  IMAD.MOV.U32 R17, RZ, RZ, R5 ;  /* 0x000000ffff117224 */ /* 0x000fc400078e0005 */
[----:B------:R-:W-:Y:S02]  /*27b0*/  IMAD R5, R12, R8, R7 ;  /* 0x000000080c057224 */ /* 0x000fe400078e0207 */
[----:B------:R-:W-:Y:S01]  /*27c0*/  IMAD.MOV.U32 R9, RZ, RZ, R3 ;  /* 0x000000ffff097224 */ /* 0x000fe200078e0003 */
[----:B------:R-:W-:Y:S01]  /*27d0*/  IADD3 R3, R22, 0xba, RZ ;  /* 0x000000ba16037810 */ /* 0x000fe20007ffe0ff */
[----:B------:R-:W-:Y:S01]  /*27e0*/  @!P2 IMAD.MOV R4, RZ, RZ, -R4 ;  /* 0x000000ffff04a224 */ /* 0x000fe200078e0a04 */
[C---:B------:R-:W-:Y:S01]  /*27f0*/  ISETP.GT.U32.AND P2, PT, R12.reuse, R6, PT ;  /* 0x000000060c00720c */ /* 0x040fe20003f44070 */
[----:B------:R-:W-:Y:S01]  /*2800*/  @!P1 IMAD.MOV R18, RZ, RZ, -R18 ;  /* 0x000000ffff129224 */ /* 0x000fe200078e0a12 */
[C---:B------:R-:W-:Y:S01]  /*2810*/  ISETP.GT.U32.AND P1, PT, R12.reuse, R2, PT ;  /* 0x000000020c00720c */ /* 0x040fe20003f24070 */
[----:B------:R-:W-:Y:S01]  /*2820*/  @!P0 IMAD.MOV R17, RZ, RZ, -R17 ;  /* 0x000000ffff118224 */ /* 0x000fe200078e0a11 */
[----:B------:R-:W-:Y:S01]  /*2830*/  IABS R7, R3 ;  /* 0x0000000300077213 */ /* 0x000fe20000000000 */
[----:B------:R-:W-:Y:S01]  /*2840*/  @!P6 IMAD.MOV R9, RZ, RZ, -R9 ;  /* 0x000000ffff09e224 */ /* 0x000fe200078e0a09 */
[----:B------:R-:W-:Y:S01]  /*2850*/  ISETP.GT.U32.AND P6, PT, R12, R5, PT ;  /* 0x000000050c00720c */ /* 0x000fe20003fc4070 */
[----:B------:R-:W-:Y:S01]  /*2860*/  @!P4 IMAD.IADD R0, R0, 0x1, -R12 ;  /* 0x000000010000c824 */ /* 0x000fe200078e0a0c */
[----:B------:R-:W-:Y:S01]  /*2870*/  STL [R1+0x8], R18 ;  /* 0x0000081201007387 */ /* 0x000fe20000100800 */
[----:B------:R-:W-:-:S02]  /*2880*/  ISETP.GE.AND P4, PT, R16, RZ, PT ;  /* 0x000000ff1000720c */ /* 0x000fc40003f86270 */
[----:B------:R-:W-:Y:S01]  /*2890*/  IADD3 R16, R22, 0xb0, RZ ;  /* 0x000000b016107810 */ /* 0x000fe20007ffe0ff */
[----:B------:R-:W-:Y:S01]  /*28a0*/  STL [R1+0x4], R17 ;  /* 0x0000041101007387 */ /* 0x000fe20000100800 */
[----:B------:R-:W-:Y:S01]  /*28b0*/  ISETP.GT.U32.AND P0, PT, R12, R0, PT ;  /* 0x000000000c00720c */ /* 0x000fe20003f04070 */
[--C-:B------:R-:W-:Y:S01]  /*28c0*/  @!P2 IMAD.IADD R6, R6, 0x1, -R12.reuse ;  /* 0x000000010606a824 */ /* 0x100fe200078e0a0c */
[----:B------:R-:W-:Y:S01]  /*28d0*/  ISETP.GE.AND P2, PT, R3, RZ, PT ;  /* 0x000000ff0300720c */ /* 0x000fe20003f46270 */
[----:B------:R0:W-:Y:S01]  /*28e0*/  STL [R1], R4 ;  /* 0x0000000401007387 */ /* 0x0001e20000100800 */
[--C-:B------:R-:W-:Y:S01]  /*28f0*/  @!P1 IMAD.IADD R2, R2, 0x1, -R12.reuse ;  /* 0x0000000102029824 */ /* 0x100fe200078e0a0c */
[----:B------:R-:W-:Y:S01]  /*2900*/  ISETP.GE.AND P1, PT, R15, RZ, PT ;  /* 0x000000ff0f00720c */ /* 0x000fe20003f26270 */
[----:B------:R-:W-:Y:S01]  /*2910*/  @!P6 IMAD.IADD R5, R5, 0x1, -R12 ;  /* 0x000000010505e824 */ /* 0x000fe200078e0a0c */
[----:B------:R-:W-:Y:S01]  /*2920*/  ISETP.GT.U32.AND P6, PT, R12, R6, PT ;  /* 0x000000060c00720c */ /* 0x000fe20003fc4070 */
[----:B------:R-:W-:Y:S01]  /*2930*/  IMAD.MOV.U32 R8, RZ, RZ, R2 ;  /* 0x000000ffff087224 */ /* 0x000fe200078e0002 */
[----:B------:R1:W-:Y:S03]  /*2940*/  STL [R1+0x108], R9 ;  /* 0x0001080901007387 */ /* 0x0003e60000100800 */
[----:B------:R-:W-:Y:S01]  /*2950*/  @!P5 IMAD.MOV R8, RZ, RZ, -R8 ;  /* 0x000000ffff08d224 */ /* 0x000fe200078e0a08 */
[----:B0-----:R-:W-:Y:S01]  /*2960*/  IADD3 R4, R22, 0xbc, RZ ;  /* 0x000000bc16047810 */ /* 0x001fe20007ffe0ff */
[----:B------:R-:W-:Y:S01]  /*2970*/  @!P0 IMAD.IADD R0, R0, 0x1, -R12 ;  /* 0x0000000100008824 */ /* 0x000fe200078e0a0c */
[----:B------:R-:W-:-:S02]  /*2980*/  ISETP.GT.U32.AND P5, PT, R12, R5, PT ;  /* 0x000000050c00720c */ /* 0x000fc40003fa4070 */
[----:B------:R-:W-:Y:S01]  /*2990*/  IABS R10, R4 ;  /* 0x00000004000a7213 */ /* 0x000fe20000000000 */
[----:B------:R0:W-:Y:S01]  /*29a0*/  STL [R1+0x10c], R8 ;  /* 0x00010c0801007387 */ /* 0x0001e20000100800 */
[----:B------:R-:W-:Y:S01]  /*29b0*/  ISETP.GE.AND P0, PT, R4, RZ, PT ;  /* 0x000000ff0400720c */ /* 0x000fe20003f06270 */
[----:B------:R-:W-:Y:S01]  /*29c0*/  IMAD.MOV.U32 R4, RZ, RZ, R7 ;  /* 0x000000ffff047224 */ /* 0x000fe200078e0007 */
[----:B-1----:R-:W-:Y:S01]  /*29d0*/  IADD3 R9, R22, 0xb8, RZ ;  /* 0x000000b816097810 */ /* 0x002fe20007ffe0ff */
[----:B------:R-:W-:-:S04]  /*29e0*/  IMAD.HI.U32 R2, R24, R10, RZ ;  /* 0x0000000a18027227 */ /* 0x000fc800078e00ff */
[----:B------:R-:W-:Y:S02]  /*29f0*/  IMAD.MOV R2, RZ, RZ, -R2 ;  /* 0x000000ffff027224 */ /* 0x000fe400078e0a02 */
[----:B------:R-:W-:Y:S01]  /*2a00*/  IMAD.HI.U32 R3, R24, R4, RZ ;  /* 0x0000000418037227 */ /* 0x000fe200078e00ff */
[----:B0-----:R-:W-:-:S03]  /*2a10*/  IADD3 R8, R22, 0xb4, RZ ;  /* 0x000000b416087810 */ /* 0x001fc60007ffe0ff */
[----:B------:R-:W-:Y:S01]  /*2a20*/  IMAD R10, R12, R2, R10 ;  /* 0x000000020c0a7224 */ /* 0x000fe200078e020a */
[----:B------:R-:W-:Y:S01]  /*2a30*/  IADD3 R2, R22, 0xb2, RZ ;  /* 0x000000b216027810 */ /* 0x000fe20007ffe0ff */
[----:B------:R-:W-:Y:S02]  /*2a40*/  @!P6 IMAD.IADD R6, R6, 0x1, -R12 ;  /* 0x000000010606e824 */ /* 0x000fe400078e0a0c */
[----:B------:R-:W-:Y:S01]  /*2a50*/  IMAD.MOV.U32 R7, RZ, RZ, R0 ;  /* 0x000000ffff077224 */ /* 0x000fe200078e0000 */
[C---:B------:R-:W-:Y:S01]  /*2a60*/  ISETP.GT.U32.AND P6, PT, R12.reuse, R10, PT ;  /* 0x0000000a0c00720c */ /* 0x040fe20003fc4070 */
[----:B------:R-:W-:Y:S02]  /*2a70*/  IMAD.MOV R0, RZ, RZ, -R3 ;  /* 0x000000ffff007224 */ /* 0x000fe400078e0a03 */
[----:B------:R-:W-:Y:S02]  /*2a80*/  IMAD.MOV.U32 R11, RZ, RZ, R6 ;  /* 0x000000ffff0b7224 */ /* 0x000fe400078e0006 */
[----:B------:R-:W-:Y:S01]  /*2a90*/  IMAD R4, R12, R0, R4 ;  /* 0x000000000c047224 */ /* 0x000fe200078e0204 */
[----:B------:R-:W-:Y:S01]  /*2aa0*/  IADD3 R0, R22, 0xb6, RZ ;  /* 0x000000b616007810 */ /* 0x000fe20007ffe0ff */
[----:B------:R-:W-:-:S02]  /*2ab0*/  @!P4 IMAD.MOV R11, RZ, RZ, -R11 ;  /* 0x000000ffff0bc224 */ /* 0x000fc400078e0a0b */
[----:B------:R-:W-:Y:S01]  /*2ac0*/  @!P3 IMAD.MOV R7, RZ, RZ, -R7 ;  /* 0x000000ffff07b224 */ /* 0x000fe200078e0a07 */
[----:B------:R-:W-:Y:S01]  /*2ad0*/  ISETP.GT.U32.AND P4, PT, R12, R4, PT ;  /* 0x000000040c00720c */ /* 0x000fe20003f84070 */
[--C-:B------:R-:W-:Y:S01]  /*2ae0*/  @!P5 IMAD.IADD R5, R5, 0x1, -R12.reuse ;  /* 0x000000010505d824 */ /* 0x100fe200078e0a0c */
[----:B------:R-:W-:Y:S01]  /*2af0*/  ISETP.GE.AND P3, PT, R9, RZ, PT ;  /* 0x000000ff0900720c */ /* 0x000fe20003f66270 */
[----:B------:R-:W-:Y:S01]  /*2b00*/  @!P6 IMAD.IADD R10, R10, 0x1, -R12 ;  /* 0x000000010a0ae824 */ /* 0x000fe200078e0a0c */
[----:B------:R-:W-:Y:S01]  /*2b10*/  IABS R9, R9 ;  /* 0x0000000900097213 */ /* 0x000fe20000000000 */
[----:B------:R0:W-:Y:S01]  /*2b20*/  STL [R1+0x110], R7 ;  /* 0x0001100701007387 */ /* 0x0001e20000100800 */
[----:B------:R-:W-:Y:S02]  /*2b30*/  ISETP.GE.AND P5, PT, R0, RZ, PT ;  /* 0x000000ff0000720c */ /* 0x000fe40003fa6270 */
[----:B------:R-:W-:Y:S01]  /*2b40*/  ISETP.GT.U32.AND P6, PT, R12, R10, PT ;  /* 0x0000000a0c00720c */ /* 0x000fe20003fc4070 */
[----:B------:R-:W-:Y:S01]  /*2b50*/  IMAD.HI.U32 R3, R24, R9, RZ ;  /* 0x0000000918037227 */ /* 0x000fe200078e00ff */
[----:B------:R-:W-:Y:S01]  /*2b60*/  IABS R0, R0 ;  /* 0x0000000000007213 */ /* 0x000fe20000000000 */
[----:B------:R-:W-:Y:S02]  /*2b70*/  STL [R1+0x114], R11 ;  /* 0x0001140b01007387 */ /* 0x000fe40000100800 */
[----:B------:R-:W-:-:S02]  /*2b80*/  IMAD.MOV R3, RZ, RZ, -R3 ;  /* 0x000000ffff037224 */ /* 0x000fc400078e0a03 */
[----:B0-----:R-:W-:Y:S02]  /*2b90*/  IMAD.MOV.U32 R7, RZ, RZ, R5 ;  /* 0x000000ffff077224 */ /* 0x001fe400078e0005 */
[----:B------:R-:W-:Y:S02]  /*2ba0*/  @!P4 IMAD.IADD R4, R4, 0x1, -R12 ;  /* 0x000000010404c824 */ /* 0x000fe400078e0a0c */
[----:B------:R-:W-:Y:S01]  /*2bb0*/  @!P1 IMAD.MOV R7, RZ, RZ, -R7 ;  /* 0x000000ffff079224 */ /* 0x000fe200078e0a07 */
[----:B------:R-:W-:Y:S01]  /*2bc0*/  ISETP.GE.AND P1, PT, R8, RZ, PT ;  /* 0x000000ff0800720c */ /* 0x000fe20003f26270 */
[C---:B------:R-:W-:Y:S01]  /*2bd0*/  IMAD R9, R12.reuse, R3, R9 ;  /* 0x000000030c097224 */ /* 0x040fe200078e0209 */
[----:B------:R-:W-:Y:S01]  /*2be0*/  IABS R8, R8 ;  /* 0x0000000800087213 */ /* 0x000fe20000000000 */
[----:B------:R-:W-:Y:S01]  /*2bf0*/  IMAD.MOV.U32 R6, RZ, RZ, R0 ;  /* 0x000000ffff067224 */ /* 0x000fe200078e0000 */
[----:B------:R0:W-:Y:S01]  /*2c00*/  STL [R1+0x128], R7 ;  /* 0x0001280701007387 */ /* 0x0001e20000100800 */
[----:B------:R-:W-:Y:S01]  /*2c10*/  ISETP.GT.U32.AND P4, PT, R12, R4, PT ;  /* 0x000000040c00720c */ /* 0x000fe20003f84070 */
[----:B------:R-:W-:Y:S01]  /*2c20*/  @!P6 IMAD.IADD R10, R10, 0x1, -R12 ;  /* 0x000000010a0ae824 */ /* 0x000fe200078e0a0c */
[----:B------:R-:W-:Y:S01]  /*2c30*/  ISETP.GT.U32.AND P6, PT, R12, R9, PT ;  /* 0x000000090c00720c */ /* 0x000fe20003fc4070 */
[----:B------:R-:W-:-:S04]  /*2c40*/  IMAD.HI.U32 R3, R24, R8, RZ ;  /* 0x0000000818037227 */ /* 0x000fc800078e00ff */
[----:B------:R-:W-:Y:S01]  /*2c50*/  IMAD.HI.U32 R0, R24, R6, RZ ;  /* 0x0000000618007227 */ /* 0x000fe200078e00ff */
[----:B0-----:R-:W-:-:S03]  /*2c60*/  IABS R7, R2 ;  /* 0x0000000200077213 */ /* 0x001fc60000000000 */
[----:B------:R-:W-:Y:S02]  /*2c70*/  IMAD.MOV R3, RZ, RZ, -R3 ;  /* 0x000000ffff037224 */ /* 0x000fe400078e0a03 */
[----:B------:R-:W-:Y:S02]  /*2c80*/  IMAD.MOV R0, RZ, RZ, -R0 ;  /* 0x000000ffff007224 */ /* 0x000fe400078e0a00 */
[----:B------:R-:W-:-:S04]  /*2c90*/  IMAD.HI.U32 R5, R24, R7, RZ ;  /* 0x0000000718057227 */ /* 0x000fc800078e00ff */
[----:B------:R-:W-:Y:S02]  /*2ca0*/  IMAD.MOV R5, RZ, RZ, -R5 ;  /* 0x000000ffff057224 */ /* 0x000fe400078e0a05 */
[C---:B------:R-:W-:Y:S02]  /*2cb0*/  IMAD R8, R12.reuse, R3, R8 ;  /* 0x000000030c087224 */ /* 0x040fe400078e0208 */
[C---:B------:R-:W-:Y:S01]  /*2cc0*/  IMAD R6, R12.reuse, R0, R6 ;  /* 0x000000000c067224 */ /* 0x040fe200078e0206 */
[----:B------:R-:W-:Y:S01]  /*2cd0*/  IABS R0, R16 ;  /* 0x0000001000007213 */ /* 0x000fe20000000000 */
[----:B------:R-:W-:Y:S01]  /*2ce0*/  IMAD.MOV.U32 R11, RZ, RZ, R10 ;  /* 0x000000ffff0b7224 */ /* 0x000fe200078e000a */
[----:B------:R-:W-:Y:S01]  /*2cf0*/  IABS R10, R13 ;  /* 0x0000000d000a7213 */ /* 0x000fe20000000000 */
[----:B------:R-:W-:Y:S01]  /*2d00*/  IMAD R7, R12, R5, R7 ;  /* 0x000000050c077224 */ /* 0x000fe200078e0207 */
[----:B------:R-:W-:Y:S01]  /*2d10*/  IADD3 R5, R22, 0xac, RZ ;  /* 0x000000ac16057810 */ /* 0x000fe20007ffe0ff */
[--C-:B------:R-:W-:Y:S01]  /*2d20*/  @!P4 IMAD.IADD R4, R4, 0x1, -R12.reuse ;  /* 0x000000010404c824 */ /* 0x100fe200078e0a0c */
[C---:B------:R-:W-:Y:S01]  /*2d30*/  ISETP.GT.U32.AND P4, PT, R12.reuse, R8, PT ;  /* 0x000000080c00720c */ /* 0x040fe20003f84070 */
[----:B------:R-:W-:Y:S01]  /*2d40*/  @!P0 IMAD.MOV R11, RZ, RZ, -R11 ;  /* 0x000000ffff0b8224 */ /* 0x000fe200078e0a0b */
[C---:B------:R-:W-:Y:S01]  /*2d50*/  ISETP.GT.U32.AND P0, PT, R12.reuse, R6, PT ;  /* 0x000000060c00720c */ /* 0x040fe20003f04070 */
[----:B------:R-:W-:Y:S01]  /*2d60*/  @!P6 IMAD.IADD R9, R9, 0x1, -R12 ;  /* 0x000000010909e824 */ /* 0x000fe200078e0a0c */
[----:B------:R-:W-:Y:S01]  /*2d70*/  ISETP.GT.U32.AND P6, PT, R12, R7, PT ;  /* 0x000000070c00720c */ /* 0x000fe20003fc4070 */
[----:B------:R-:W-:Y:S01]  /*2d80*/  IMAD.HI.U32 R3, R24, R0, RZ ;  /* 0x0000000018037227 */ /* 0x000fe200078e00ff */
[----:B------:R0:W-:Y:S01]  /*2d90*/  STL [R1+0x124], R11 ;  /* 0x0001240b01007387 */ /* 0x0001e20000100800 */
[----:B------:R-:W-:-:S02]  /*2da0*/  IABS R15, R5 ;  /* 0x00000005000f7213 */ /* 0x000fc40000000000 */
[----:B------:R-:W-:-:S04]  /*2db0*/  IMAD.MOV R3, RZ, RZ, -R3 ;  /* 0x000000ffff037224 */ /* 0x000fc800078e0a03 */
[--C-:B------:R-:W-:Y:S02]  /*2dc0*/  @!P4 IMAD.IADD R8, R8, 0x1, -R12.reuse ;  /* 0x000000010808c824 */ /* 0x100fe400078e0a0c */
[--C-:B------:R-:W-:Y:S01]  /*2dd0*/  @!P0 IMAD.IADD R6, R6, 0x1, -R12.reuse ;  /* 0x0000000106068824 */ /* 0x100fe200078e0a0c */
[C---:B------:R-:W-:Y:S01]  /*2de0*/  ISETP.GT.U32.AND P0, PT, R12.reuse, R9, PT ;  /* 0x000000090c00720c */ /* 0x040fe20003f04070 */
[----:B------:R-:W-:Y:S01]  /*2df0*/  @!P6 IMAD.IADD R7, R7, 0x1, -R12 ;  /* 0x000000010707e824 */ /* 0x000fe200078e0a0c */
[C---:B------:R-:W-:Y:S01]  /*2e00*/  ISETP.GT.U32.AND P6, PT, R12.reuse, R8, PT ;  /* 0x000000080c00720c */ /* 0x040fe20003fc4070 */
[----:B0-----:R-:W-:Y:S01]  /*2e10*/  IMAD.MOV.U32 R11, RZ, RZ, R4 ;  /* 0x000000ffff0b7224 */ /* 0x001fe200078e0004 */
[----:B------:R-:W-:Y:S01]  /*2e20*/  ISETP.GT.U32.AND P4, PT, R12, R6, PT ;  /* 0x000000060c00720c */ /* 0x000fe20003f84070 */
[----:B------:R-:W-:-:S04]  /*2e30*/  IMAD.HI.U32 R4, R24, R10, RZ ;  /* 0x0000000a18047227 */ /* 0x000fc800078e00ff */
[----:B------:R-:W-:Y:S02]  /*2e40*/  IMAD.MOV R4, RZ, RZ, -R4 ;  /* 0x000000ffff047224 */ /* 0x000fe400078e0a04 */
[----:B------:R-:W-:Y:S01]  /*2e50*/  @!P2 IMAD.MOV R11, RZ, RZ, -R11 ;  /* 0x000000ffff0ba224 */ /* 0x000fe200078e0a0b */
[C---:B------:R-:W-:Y:S01]  /*2e60*/  ISETP.GT.U32.AND P2, PT, R12.reuse, R7, PT ;  /* 0x000000070c00720c */ /* 0x040fe20003f44070 */
[----:B------:R-:W-:Y:S01]  /*2e70*/  IMAD R0, R12, R3, R0 ;  /* 0x000000030c007224 */ /* 0x000fe200078e0200 */
[----:B------:R-:W-:Y:S01]  /*2e80*/  IADD3 R3, R22, 0xaa, RZ ;  /* 0x000000aa16037810 */ /* 0x000fe20007ffe0ff */
[----:B------:R-:W-:Y:S01]  /*2e90*/  IMAD R10, R12, R4, R10 ;  /* 0x000000040c0a7224 */ /* 0x000fe200078e020a */
[----:B------:R-:W-:Y:S01]  /*2ea0*/  IADD3 R4, R22, 0xa8, RZ ;  /* 0x000000a816047810 */ /* 0x000fe20007ffe0ff */
[--C-:B------:R-:W-:Y:S01]  /*2eb0*/  @!P0 IMAD.IADD R9, R9, 0x1, -R12.reuse ;  /* 0x0000000109098824 */ /* 0x100fe200078e0a0c */
[----:B------:R-:W-:Y:S01]  /*2ec0*/  ISETP.GT.U32.AND P0, PT, R12, R0, PT ;  /* 0x000000000c00720c */ /* 0x000fe20003f04070 */
[--C-:B------:R-:W-:Y:S01]  /*2ed0*/  @!P6 IMAD.IADD R8, R8, 0x1, -R12.reuse ;  /* 0x000000010808e824 */ /* 0x100fe200078e0a0c */
[----:B------:R-:W-:Y:S01]  /*2ee0*/  ISETP.GT.U32.AND P6, PT, R12, R10, PT ;  /* 0x0000000a0c00720c */ /* 0x000fe20003fc4070 */
[--C-:B------:R-:W-:Y:S01]  /*2ef0*/  @!P4 IMAD.IADD R6, R6, 0x1, -R12.reuse ;  /* 0x000000010606c824 */ /* 0x100fe200078e0a0c */
[----:B------:R-:W-:Y:S01]  /*2f00*/  IABS R14, R3 ;  /* 0x00000003000e7213 */ /* 0x000fe20000000000 */
[----:B------:R0:W-:Y:S01]  /*2f10*/  STL [R1+0x120], R11 ;  /* 0x0001200b01007387 */ /* 0x0001e20000100800 */
[----:B------:R-:W-:Y:S01]  /*2f20*/  ISETP.GE.AND P4, PT, R2, RZ, PT ;  /* 0x000000ff0200720c */ /* 0x000fe20003f86270 */
[----:B------:R-:W-:Y:S01]  /*2f30*/  @!P2 IMAD.IADD R7, R7, 0x1, -R12 ;  /* 0x000000010707a824 */ /* 0x000fe200078e0a0c */
[----:B------:R-:W-:Y:S01]  /*2f40*/  ISETP.GE.AND P2, PT, R16, RZ, PT ;  /* 0x000000ff1000720c */ /* 0x000fe20003f46270 */
[----:B------:R-:W-:Y:S01]  /*2f50*/  IMAD.HI.U32 R2, R24, R14, RZ ;  /* 0x0000000e18027227 */ /* 0x000fe200078e00ff */
[----:B------:R-:W-:-:S03]  /*2f60*/  IABS R16, R4 ;  /* 0x0000000400107213 */ /* 0x000fc60000000000 */
[--C-:B------:R-:W-:Y:S01]  /*2f70*/  @!P0 IMAD.IADD R0, R0, 0x1, -R12.reuse ;  /* 0x0000000100008824 */ /* 0x100fe200078e0a0c */
[----:B------:R-:W-:Y:S01]  /*2f80*/  ISETP.GE.AND P0, PT, R13, RZ, PT ;  /* 0x000000ff0d00720c */ /* 0x000fe20003f06270 */
[----:B------:R-:W-:Y:S02]  /*2f90*/  @!P6 IMAD.IADD R10, R10, 0x1, -R12 ;  /* 0x000000010a0ae824 */ /* 0x000fe400078e0a0c */
[----:B------:R-:W-:Y:S02]  /*2fa0*/  IMAD.MOV.U32 R17, RZ, RZ, R6 ;  /* 0x000000ffff117224 */ /* 0x000fe400078e0006 */
[----:B------:R-:W-:Y:S02]  /*2fb0*/  IMAD.MOV.U32 R13, RZ, RZ, R16 ;  /* 0x000000ffff0d7224 */ /* 0x000fe400078e0010 */
[----:B------:R-:W-:Y:S02]  /*2fc0*/  IMAD.MOV R2, RZ, RZ, -R2 ;  /* 0x000000ffff027224 */ /* 0x000fe400078e0a02 */
[----:B------:R-:W-:-:S02]  /*2fd0*/  IMAD.MOV.U32 R18, RZ, RZ, R9 ;  /* 0x000000ffff127224 */ /* 0x000fc400078e0009 */
[----:B------:R-:W-:Y:S01]  /*2fe0*/  @!P5 IMAD.MOV R17, RZ, RZ, -R17 ;  /* 0x000000ffff11d224 */ /* 0x000fe200078e0a11 */
[----:B------:R-:W-:Y:S01]  /*2ff0*/  ISETP.GT.U32.AND P5, PT, R12, R10, PT ;  /* 0x0000000a0c00720c */ /* 0x000fe20003fa4070 */
[----:B0-----:R-:W-:-:S04]  /*3000*/  IMAD.HI.U32 R11, R24, R15, RZ ;  /* 0x0000000f180b7227 */ /* 0x001fc800078e00ff */
[----:B------:R-:W-:-:S04]  /*3010*/  IMAD.HI.U32 R9, R24, R13, RZ ;  /* 0x0000000d18097227 */ /* 0x000fc800078e00ff */
[----:B------:R-:W-:Y:S01]  /*3020*/  IMAD R14, R12, R2, R14 ;  /* 0x000000020c0e7224 */ /* 0x000fe200078e020e */
[----:B------:R-:W-:Y:S01]  /*3030*/  IADD3 R2, R22, 0xa6, RZ ;  /* 0x000000a616027810 */ /* 0x000fe20007ffe0ff */
[----:B------:R-:W-:Y:S01]  /*3040*/  @!P3 IMAD.MOV R18, RZ, RZ, -R18 ;  /* 0x000000ffff12b224 */ /* 0x000fe200078e0a12 */
[C---:B------:R-:W-:Y:S01]  /*3050*/  ISETP.GT.U32.AND P3, PT, R12.reuse, R0, PT ;  /* 0x000000000c00720c */ /* 0x040fe20003f64070 */
[----:B------:R-:W-:Y:S02]  /*3060*/  IMAD.MOV R11, RZ, RZ, -R11 ;  /* 0x000000ffff0b7224 */ /* 0x000fe400078e0a0b */
[----:B------:R-:W-:Y:S01]  /*3070*/  IMAD.MOV R6, RZ, RZ, -R9 ;  /* 0x000000ffff067224 */ /* 0x000fe200078e0a09 */
[----:B------:R0:W-:Y:S01]  /*3080*/  STL [R1+0xf4], R18 ;  /* 0x0000f41201007387 */ /* 0x0001e20000100800 */
[----:B------:R-:W-:Y:S01]  /*3090*/  @!P4 IMAD.MOV R7, RZ, RZ, -R7 ;  /* 0x000000ffff07c224 */ /* 0x000fe200078e0a07 */
[C---:B------:R-:W-:Y:S01]  /*30a0*/  ISETP.GT.U32.AND P4, PT, R12.reuse, R14, PT ;  /* 0x0000000e0c00720c */ /* 0x040fe20003f84070 */
[C---:B------:R-:W-:Y:S01]  /*30b0*/  IMAD R15, R12.reuse, R11, R15 ;  /* 0x0000000b0c0f7224 */ /* 0x040fe200078e020f */
[----:B------:R-:W-:Y:S01]  /*30c0*/  STL [R1+0xf8], R17 ;  /* 0x0000f81101007387 */ /* 0x000fe20000100800 */
[----:B------:R-:W-:Y:S01]  /*30d0*/  IMAD R13, R12, R6, R13 ;  /* 0x000000060c0d7224 */ /* 0x000fe200078e020d */
[----:B------:R-:W-:Y:S01]  /*30e0*/  IABS R9, R2 ;  /* 0x0000000200097213 */ /* 0x000fe20000000000 */
[----:B------:R-:W-:Y:S01]  /*30f0*/  @!P5 IMAD.IADD R10, R10, 0x1, -R12 ;  /* 0x000000010a0ad824 */ /* 0x000fe200078e0a0c */
[C---:B------:R-:W-:Y:S01]  /*3100*/  ISETP.GT.U32.AND P6, PT, R12.reuse, R15, PT ;  /* 0x0000000f0c00720c */ /* 0x040fe20003fc4070 */
[----:B------:R-:W-:Y:S01]  /*3110*/  @!P1 IMAD.MOV R8, RZ, RZ, -R8 ;  /* 0x000000ffff089224 */ /* 0x000fe200078e0a08 */
[----:B------:R-:W-:Y:S01]  /*3120*/  ISETP.GT.U32.AND P5, PT, R12, R13, PT ;  /* 0x0000000d0c00720c */ /* 0x000fe20003fa4070 */
[----:B------:R-:W-:Y:S01]  /*3130*/  @!P3 IMAD.IADD R0, R0, 0x1, -R12 ;  /* 0x000000010000b824 */ /* 0x000fe200078e0a0c */
[----:B------:R-:W-:Y:S01]  /*3140*/  ISETP.GE.AND P3, PT, R3, RZ, PT ;  /* 0x000000ff0300720c */ /* 0x000fe20003f66270 */
[----:B0-----:R-:W-:Y:S01]  /*3150*/  IMAD.MOV.U32 R18, RZ, RZ, R10 ;  /* 0x000000ffff127224 */ /* 0x001fe200078e000a */
[----:B------:R-:W-:Y:S01]  /*3160*/  STL [R1+0xfc], R8 ;  /* 0x0000fc0801007387 */ /* 0x000fe20000100800 */
[----:B------:R-:W-:Y:S01]  /*3170*/  @!P4 IMAD.IADD R14, R14, 0x1, -R12 ;  /* 0x000000010e0ec824 */ /* 0x000fe200078e0a0c */
[----:B------:R-:W-:Y:S01]  /*3180*/  IADD3 R3, R22, 0xa4, RZ ;  /* 0x000000a416037810 */ /* 0x000fe20007ffe0ff */
[----:B------:R-:W-:Y:S01]  /*3190*/  @!P0 IMAD.MOV R18, RZ, RZ, -R18 ;  /* 0x000000ffff128224 */ /* 0x000fe200078e0a12 */
[----:B------:R0:W-:Y:S01]  /*31a0*/  STL [R1+0x100], R7 ;  /* 0x0001000701007387 */ /* 0x0001e20000100800 */
[----:B------:R-:W-:Y:S01]  /*31b0*/  ISETP.GE.AND P1, PT, R5, RZ, PT ;  /* 0x000000ff0500720c */ /* 0x000fe20003f26270 */
[----:B------:R-:W-:Y:S01]  /*31c0*/  IMAD.HI.U32 R5, R24, R9, RZ ;  /* 0x0000000918057227 */ /* 0x000fe200078e00ff */
[----:B------:R-:W-:-:S03]  /*31d0*/  IADD3 R6, R22, 0xa2, RZ ;  /* 0x000000a216067810 */ /* 0x000fc60007ffe0ff */
[--C-:B------:R-:W-:Y:S01]  /*31e0*/  @!P6 IMAD.IADD R15, R15, 0x1, -R12.reuse ;  /* 0x000000010f0fe824 */ /* 0x100fe200078e0a0c */
[----:B------:R-:W-:Y:S01]  /*31f0*/  ISETP.GE.AND P6, PT, R4, RZ, PT ;  /* 0x000000ff0400720c */ /* 0x000fe20003fc6270 */
[----:B------:R-:W-:Y:S01]  /*3200*/  @!P5 IMAD.IADD R13, R13, 0x1, -R12 ;  /* 0x000000010d0dd824 */ /* 0x000fe200078e0a0c */
[----:B------:R-:W-:Y:S01]  /*3210*/  IABS R4, R3 ;  /* 0x0000000300047213 */ /* 0x000fe20000000000 */
[----:B0-----:R-:W-:Y:S01]  /*3220*/  IMAD.MOV.U32 R7, RZ, RZ, R0 ;  /* 0x000000ffff077224 */ /* 0x001fe200078e0000 */
[C---:B------:R-:W-:Y:S01]  /*3230*/  ISETP.GT.U32.AND P4, PT, R12.reuse, R15, PT ;  /* 0x0000000f0c00720c */ /* 0x040fe20003f84070 */
[----:B------:R-:W-:Y:S01]  /*3240*/  IMAD.MOV R5, RZ, RZ, -R5 ;  /* 0x000000ffff057224 */ /* 0x000fe200078e0a05 */
[C---:B------:R-:W-:Y:S01]  /*3250*/  ISETP.GT.U32.AND P5, PT, R12.reuse, R13, PT ;  /* 0x0000000d0c00720c */ /* 0x040fe20003fa4070 */
[----:B------:R-:W-:Y:S01]  /*3260*/  @!P2 IMAD.MOV R7, RZ, RZ, -R7 ;  /* 0x000000ffff07a224 */ /* 0x000fe200078e0a07 */
[C---:B------:R-:W-:Y:S01]  /*3270*/  ISETP.GT.U32.AND P2, PT, R12.reuse, R14, PT ;  /* 0x0000000e0c00720c */ /* 0x040fe20003f44070 */
[----:B------:R-:W-:Y:S01]  /*3280*/  IMAD R9, R12, R5, R9 ;  /* 0x000000050c097224 */ /* 0x000fe200078e0209 */
[----:B------:R-:W-:-:S02]  /*3290*/  IADD3 R0, R22, 0xa0, RZ ;  /* 0x000000a016007810 */ /* 0x000fc40007ffe0ff */
[----:B------:R0:W-:Y:S01]  /*32a0*/  STL [R1+0x104], R7 ;  /* 0x0001040701007387 */ /* 0x0001e20000100800 */
[----:B------:R-:W-:Y:S02]  /*32b0*/  IABS R11, R6 ;  /* 0x00000006000b7213 */ /* 0x000fe40000000000 */
[----:B------:R-:W-:Y:S01]  /*32c0*/  IABS R5, R0 ;  /* 0x0000000000057213 */ /* 0x000fe20000000000 */
[----:B------:R-:W-:Y:S01]  /*32d0*/  STL [R1+0x94], R18 ;  /* 0x0000941201007387 */ /* 0x000fe20000100800 */
[--C-:B------:R-:W-:Y:S01]  /*32e0*/  @!P4 IMAD.IADD R15, R15, 0x1, -R12.reuse ;  /* 0x000000010f0fc824 */ /* 0x100fe200078e0a0c */
[----:B------:R-:W-:Y:S01]  /*32f0*/  ISETP.GT.U32.AND P4, PT, R12, R9, PT ;  /* 0x000000090c00720c */ /* 0x000fe20003f84070 */
[--C-:B------:R-:W-:Y:S02]  /*3300*/  @!P5 IMAD.IADD R13, R13, 0x1, -R12.reuse ;  /* 0x000000010d0dd824 */ /* 0x100fe400078e0a0c */
[----:B------:R-:W-:Y:S01]  /*3310*/  @!P2 IMAD.IADD R14, R14, 0x1, -R12 ;  /* 0x000000010e0ea824 */ /* 0x000fe200078e0a0c */
[----:B------:R-:W-:Y:S01]  /*3320*/  ISETP.GE.AND P2, PT, R2, RZ, PT ;  /* 0x000000ff0200720c */ /* 0x000fe20003f46270 */
[----:B0-----:R-:W-:-:S04]  /*3330*/  IMAD.HI.U32 R7, R24, R4, RZ ;  /* 0x0000000418077227 */ /* 0x001fc800078e00ff */
[----:B------:R-:W-:Y:S02]  /*3340*/  IMAD.MOV R7, RZ, RZ, -R7 ;  /* 0x000000ffff077224 */ /* 0x000fe400078e0a07 */
[----:B------:R-:W-:-:S04]  /*3350*/  IMAD.HI.U32 R16, R24, R11, RZ ;  /* 0x0000000b18107227 */ /* 0x000fc800078e00ff */
[----:B------:R-:W-:Y:S01]  /*3360*/  IMAD R2, R12, R7, R4 ;  /* 0x000000070c027224 */ /* 0x000fe200078e0204 */
[----:B------:R-:W-:Y:S01]  /*3370*/  IADD3 R4, R22, 0x9e, RZ ;  /* 0x0000009e16047810 */ /* 0x000fe20007ffe0ff */
[----:B------:R-:W-:Y:S01]  /*3380*/  @!P4 IMAD.IADD R9, R9, 0x1, -R12 ;  /* 0x000000010909c824 */ /* 0x000fe200078e0a0c */
[----:B------:R-:W-:Y:S01]  /*3390*/  ISETP.GE.AND P4, PT, R3, RZ, PT ;  /* 0x000000ff0300720c */ /* 0x000fe20003f86270 */
[----:B------:R-:W-:Y:S01]  /*33a0*/  IMAD.HI.U32 R7, R24, R5, RZ ;  /* 0x0000000518077227 */ /* 0x000fe200078e00ff */
[C---:B------:R-:W-:Y:S02]  /*33b0*/  ISETP.GT.U32.AND P5, PT, R12.reuse, R2, PT ;  /* 0x000000020c00720c */ /* 0x040fe40003fa4070 */
[----:B------:R-:W-:Y:S01]  /*33c0*/  IABS R8, R4 ;  /* 0x0000000400087213 */ /* 0x000fe20000000000 */
[----:B------:R-:W-:Y:S01]  /*33d0*/  IMAD.MOV R16, RZ, RZ, -R16 ;  /* 0x000000ffff107224 */ /* 0x000fe200078e0a10 */
[----:B------:R-:W-:Y:S01]  /*33e0*/  ISETP.GT.U32.AND P0, PT, R12, R9, PT ;  /* 0x000000090c00720c */ /* 0x000fe20003f04070 */
[----:B------:R-:W-:Y:S01]  /*33f0*/  IMAD.MOV R7, RZ, RZ, -R7 ;  /* 0x000000ffff077224 */ /* 0x000fe200078e0a07 */
[----:B------:R-:W-:Y:S01]  /*3400*/  IADD3 R3, R22, 0x9c, RZ ;  /* 0x0000009c16037810 */ /* 0x000fe20007ffe0ff */
[----:B------:R-:W-:-:S04]  /*3410*/  IMAD.HI.U32 R10, R24, R8, RZ ;  /* 0x00000008180a7227 */ /* 0x000fc800078e00ff */
[----:B------:R-:W-:Y:S02]  /*3420*/  IMAD.MOV R10, RZ, RZ, -R10 ;  /* 0x000000ffff0a7224 */ /* 0x000fe400078e0a0a */
[----:B------:R-:W-:Y:S02]  /*3430*/  @!P5 IMAD.IADD R2, R2, 0x1, -R12 ;  /* 0x000000010202d824 */ /* 0x000fe400078e0a0c */
[C---:B------:R-:W-:Y:S02]  /*3440*/  IMAD R11, R12.reuse, R16, R11 ;  /* 0x000000100c0b7224 */ /* 0x040fe400078e020b */
[----:B------:R-:W-:Y:S01]  /*3450*/  IMAD.MOV.U32 R17, RZ, RZ, R15 ;  /* 0x000000ffff117224 */ /* 0x000fe200078e000f */
[----:B------:R-:W-:Y:S01]  /*3460*/  ISETP.GT.U32.AND P5, PT, R12, R2, PT ;  /* 0x000000020c00720c */ /* 0x000fe20003fa4070 */
[----:B------:R-:W-:Y:S01]  /*3470*/  @!P3 IMAD.MOV R14, RZ, RZ, -R14 ;  /* 0x000000ffff0eb224 */ /* 0x000fe200078e0a0e */
[----:B------:R-:W-:Y:S01]  /*3480*/  ISETP.GE.AND P3, PT, R6, RZ, PT ;  /* 0x000000ff0600720c */ /* 0x000fe20003f66270 */
[----:B------:R-:W-:-:S02]  /*3490*/  IMAD R6, R12, R10, R8 ;  /* 0x0000000a0c067224 */ /* 0x000fc400078e0208 */
[C---:B------:R-:W-:Y:S01]  /*34a0*/  IMAD R5, R12.reuse, R7, R5 ;  /* 0x000000070c057224 */ /* 0x040fe200078e0205 */
[----:B------:R-:W-:Y:S01]  /*34b0*/  IABS R7, R3 ;  /* 0x0000000300077213 */ /* 0x000fe20000000000 */
[----:B------:R-:W-:Y:S01]  /*34c0*/  @!P1 IMAD.MOV R17, RZ, RZ, -R17 ;  /* 0x000000ffff119224 */ /* 0x000fe200078e0a11 */
[C---:B------:R-:W-:Y:S01]  /*34d0*/  ISETP.GT.U32.AND P1, PT, R12.reuse, R11, PT ;  /* 0x0000000b0c00720c */ /* 0x040fe20003f24070 */
[----:B------:R-:W-:Y:S01]  /*34e0*/  @!P6 IMAD.MOV R13, RZ, RZ, -R13 ;  /* 0x000000ffff0de224 */ /* 0x000fe200078e0a0d */
[----:B------:R-:W-:Y:S01]  /*34f0*/  ISETP.GT.U32.AND P6, PT, R12, R5, PT ;  /* 0x000000050c00720c */ /* 0x000fe20003fc4070 */
[--C-:B------:R-:W-:Y:S01]  /*3500*/  @!P0 IMAD.IADD R9, R9, 0x1, -R12.reuse ;  /* 0x0000000109098824 */ /* 0x100fe200078e0a0c */
[----:B------:R-:W-:Y:S01]  /*3510*/  STL [R1+0x98], R17 ;  /* 0x0000981101007387 */ /* 0x000fe20000100800 */
[----:B------:R-:W-:Y:S01]  /*3520*/  @!P5 IMAD.IADD R2, R2, 0x1, -R12 ;  /* 0x000000010202d824 */ /* 0x000fe200078e0a0c */
[----:B------:R-:W-:Y:S01]  /*3530*/  ISETP.GT.U32.AND P5, PT, R12, R6, PT ;  /* 0x000000060c00720c */ /* 0x000fe20003fa4070 */
[----:B------:R-:W-:Y:S01]  /*3540*/  IMAD.HI.U32 R8, R24, R7, RZ ;  /* 0x0000000718087227 */ /* 0x000fe200078e00ff */
[----:B------:R-:W-:Y:S01]  /*3550*/  STL [R1+0x9c], R14 ;  /* 0x00009c0e01007387 */ /* 0x000fe20000100800 */
[----:B------:R-:W-:-:S02]  /*3560*/  ISETP.GE.AND P0, PT, R0, RZ, PT ;  /* 0x000000ff0000720c */ /* 0x000fc40003f06270 */
[----:B------:R-:W-:Y:S01]  /*3570*/  IADD3 R0, R22, 0x9a, RZ ;  /* 0x0000009a16007810 */ /* 0x000fe20007ffe0ff */
[----:B------:R0:W-:Y:S01]  /*3580*/  STL [R1+0xb8], R13 ;  /* 0x0000b80d01007387 */ /* 0x0001e20000100800 */
[--C-:B------:R-:W-:Y:S01]  /*3590*/  @!P1 IMAD.IADD R11, R11, 0x1, -R12.reuse ;  /* 0x000000010b0b9824 */ /* 0x100fe200078e0a0c */
[----:B------:R-:W-:Y:S01]  /*35a0*/  ISETP.GE.AND P1, PT, R4, RZ, PT ;  /* 0x000000ff0400720c */ /* 0x000fe20003f26270 */
[----:B------:R-:W-:Y:S01]  /*35b0*/  @!P6 IMAD.IADD R5, R5, 0x1, -R12 ;  /* 0x000000010505e824 */ /* 0x000fe200078e0a0c */
[----:B------:R-:W-:Y:S01]  /*35c0*/  IABS R10, R0 ;  /* 0x00000000000a7213 */ /* 0x000fe20000000000 */
[----:B------:R-:W-:Y:S01]  /*35d0*/  IMAD.MOV R8, RZ, RZ, -R8 ;  /* 0x000000ffff087224 */ /* 0x000fe200078e0a08 */
[----:B------:R-:W-:Y:S01]  /*35e0*/  ISETP.GT.U32.AND P6, PT, R12, R11, PT ;  /* 0x0000000b0c00720c */ /* 0x000fe20003fc4070 */
[----:B------:R-:W-:Y:S01]  /*35f0*/  @!P5 IMAD.IADD R6, R6, 0x1, -R12 ;  /* 0x000000010606d824 */ /* 0x000fe200078e0a0c */
[----:B------:R-:W-:Y:S01]  /*3600*/  IADD3 R4, R22, 0x98, RZ ;  /* 0x0000009816047810 */ /* 0x000fe20007ffe0ff */
[----:B------:R-:W-:-:S02]  /*3610*/  IMAD R7, R12, R8, R7 ;  /* 0x000000080c077224 */ /* 0x000fc400078e0207 */
[----:B0-----:R-:W-:Y:S01]  /*3620*/  IMAD.MOV.U32 R13, RZ, RZ, R9 ;  /* 0x000000ffff0d7224 */ /* 0x001fe200078e0009 */
[C---:B------:R-:W-:Y:S02]  /*3630*/  ISETP.GT.U32.AND P5, PT, R12.reuse, R6, PT ;  /* 0x000000060c00720c */ /* 0x040fe40003fa4070 */
[----:B------:R-:W-:Y:S01]  /*3640*/  IABS R9, R4 ;  /* 0x0000000400097213 */ /* 0x000fe20000000000 */
[----:B------:R-:W-:Y:S01]  /*3650*/  @!P2 IMAD.MOV R13, RZ, RZ, -R13 ;  /* 0x000000ffff0da224 */ /* 0x000fe200078e0a0d */
[----:B------:R-:W-:-:S03]  /*3660*/  ISETP.GT.U32.AND P2, PT, R12, R5, PT ;  /* 0x000000050c00720c */ /* 0x000fc60003f44070 */
[--C-:B------:R-:W-:Y:S01]  /*3670*/  @!P6 IMAD.IADD R11, R11, 0x1, -R12.reuse ;  /* 0x000000010b0be824 */ /* 0x100fe200078e0a0c */
[----:B------:R0:W-:Y:S01]  /*3680*/  STL [R1+0xe8], R13 ;  /* 0x0000e80d01007387 */ /* 0x0001e20000100800 */
[----:B------:R-:W-:Y:S02]  /*3690*/  ISETP.GT.U32.AND P6, PT, R12, R7, PT ;  /* 0x000000070c00720c */ /* 0x000fe40003fc4070 */
[----:B------:R-:W-:Y:S02]  /*36a0*/  IMAD.MOV.U32 R14, RZ, RZ, R11 ;  /* 0x000000ffff0e7224 */ /* 0x000fe400078e000b */
[----:B------:R-:W-:Y:S02]  /*36b0*/  @!P5 IMAD.IADD R6, R6, 0x1, -R12 ;  /* 0x000000010606d824 */ /* 0x000fe400078e0a0c */
[----:B------:R-:W-:Y:S01]  /*36c0*/  @!P3 IMAD.MOV R14, RZ, RZ, -R14 ;  /* 0x000000ffff0eb224 */ /* 0x000fe200078e0a0e */
[----:B------:R-:W-:Y:S01]  /*36d0*/  ISETP.GE.AND P3, PT, R4, RZ, PT ;  /* 0x000000ff0400720c */ /* 0x000fe20003f66270 */
[----:B------:R-:W-:Y:S01]  /*36e0*/  @!P2 IMAD.IADD R5, R5, 0x1, -R12 ;  /* 0x000000010505a824 */ /* 0x000fe200078e0a0c */
[----:B------:R-:W-:Y:S01]  /*36f0*/  ISETP.GE.AND P2, PT, R0, RZ, PT ;  /* 0x000000ff0000720c */ /* 0x000fe20003f46270 */
[----:B0-----:R-:W-:-:S02]  /*3700*/  IMAD.MOV.U32 R13, RZ, RZ, R2 ;  /* 0x000000ffff0d7224 */ /* 0x001fc400078e0002 */
[----:B------:R-:W-:-:S04]  /*3710*/  IMAD.HI.U32 R2, R24, R10, RZ ;  /* 0x0000000a18027227 */ /* 0x000fc800078e00ff */
[----:B------:R-:W-:Y:S02]  /*3720*/  IMAD.MOV R2, RZ, RZ, -R2 ;  /* 0x000000ffff027224 */ /* 0x000fe400078e0a02 */
[----:B------:R-:W-:Y:S01]  /*3730*/  @!P4 IMAD.MOV R13, RZ, RZ, -R13 ;  /* 0x000000ffff0dc224 */ /* 0x000fe200078e0a0d */
[----:B------:R-:W-:Y:S01]  /*3740*/  ISETP.GE.AND P4, PT, R3, RZ, PT ;  /* 0x000000ff0300720c */ /* 0x000fe20003f86270 */
[----:B------:R-:W-:Y:S01]  /*3750*/  IMAD R10, R12, R2, R10 ;  /* 0x000000020c0a7224 */ /* 0x000fe200078e020a */
[C---:B------:R-:W-:Y:S01]  /*3760*/  IADD3 R2, R22.reuse, 0x96, RZ ;  /* 0x0000009616027810 */ /* 0x040fe20007ffe0ff */
[----:B------:R-:W-:Y:S01]  /*3770*/  @!P6 IMAD.IADD R7, R7, 0x1, -R12 ;  /* 0x000000010707e824 */ /* 0x000fe200078e0a0c */
[----:B------:R0:W-:Y:S01]  /*3780*/  STL [R1+0xf0], R13 ;  /* 0x0000f00d01007387 */ /* 0x0001e20000100800 */
[----:B------:R-:W-:Y:S01]  /*3790*/  IADD3 R3, R22, 0x94, RZ ;  /* 0x0000009416037810 */ /* 0x000fe20007ffe0ff */
[----:B------:R-:W-:Y:S01]  /*37a0*/  IMAD.MOV.U32 R11, RZ, RZ, R5 ;  /* 0x000000ffff0b7224 */ /* 0x000fe200078e0005 */
[C---:B------:R-:W-:Y:S01]  /*37b0*/  ISETP.GT.U32.AND P5, PT, R12.reuse, R10, PT ;  /* 0x0000000a0c00720c */ /* 0x040fe20003fa4070 */
[----:B------:R-:W-:Y:S01]  /*37c0*/  @!P1 IMAD.MOV R6, RZ, RZ, -R6 ;  /* 0x000000ffff069224 */ /* 0x000fe200078e0a06 */
[----:B------:R-:W-:Y:S01]  /*37d0*/  IABS R0, R2 ;  /* 0x0000000200007213 */ /* 0x000fe20000000000 */
[----:B------:R-:W-:Y:S01]  /*37e0*/  @!P0 IMAD.MOV R11, RZ, RZ, -R11 ;  /* 0x000000ffff0b8224 */ /* 0x000fe200078e0a0b */
[----:B------:R-:W-:Y:S01]  /*37f0*/  ISETP.GT.U32.AND P6, PT, R12, R7, PT ;  /* 0x000000070c00720c */ /* 0x000fe20003fc4070 */
[----:B------:R-:W-:Y:S01]  /*3800*/  STL [R1+0xec], R14 ;  /* 0x0000ec0e01007387 */ /* 0x000fe20000100800 */
[----:B------:R-:W-:Y:S01]  /*3810*/  IABS R8, R3 ;  /* 0x0000000300087213 */ /* 0x000fe20000000000 */
[----:B0-----:R-:W-:Y:S01]  /*3820*/  IMAD.HI.U32 R13, R24, R9, RZ ;  /* 0x00000009180d7227 */ /* 0x001fe200078e00ff */
[----:B------:R-:W-:Y:S01]  /*3830*/  ISETP.GE.AND P1, PT, R2, RZ, PT ;  /* 0x000000ff0200720c */ /* 0x000fe20003f26270 */
[----:B------:R-:W-:Y:S02]  /*3840*/  STL [R1+0xc8], R11 ;  /* 0x0000c80b01007387 */ /* 0x000fe40000100800 */
[----:B------:R-:W-:-:S02]  /*3850*/  IMAD.MOV R13, RZ, RZ, -R13 ;  /* 0x000000ffff0d7224 */ /* 0x000fc400078e0a0d */
[----:B------:R-:W-:Y:S01]  /*3860*/  @!P5 IMAD.IADD R10, R10, 0x1, -R12 ;  /* 0x000000010a0ad824 */ /* 0x000fe200078e0a0c */
[----:B------:R0:W-:Y:S01]  /*3870*/  STL [R1+0xd0], R6 ;  /* 0x0000d00601007387 */ /* 0x0001e20000100800 */
[----:B------:R-:W-:-:S03]  /*3880*/  IMAD.HI.U32 R4, R24, R0, RZ ;  /* 0x0000000018047227 */ /* 0x000fc600078e00ff */
[C---:B------:R-:W-:Y:S01]  /*3890*/  ISETP.GT.U32.AND P5, PT, R12.reuse, R10, PT ;  /* 0x0000000a0c00720c */ /* 0x040fe20003fa4070 */
[----:B------:R-:W-:Y:S02]  /*38a0*/  IMAD R9, R12, R13, R9 ;  /* 0x0000000d0c097224 */ /* 0x000fe400078e0209 */
[----:B------:R-:W-:Y:S02]  /*38b0*/  IMAD.MOV R4, RZ, RZ, -R4 ;  /* 0x000000ffff047224 */ /* 0x000fe400078e0a04 */
[----:B------:R-:W-:Y:S01]  /*38c0*/  IMAD.HI.U32 R5, R24, R8, RZ ;  /* 0x0000000818057227 */ /* 0x000fe200078e00ff */
[----:B------:R-:W-:Y:S02]  /*38d0*/  ISETP.GT.U32.AND P0, PT, R12, R9, PT ;  /* 0x000000090c00720c */ /* 0x000fe40003f04070 */
[----:B0-----:R-:W-:Y:S01]  /*38e0*/  IADD3 R6, R22, 0x92, RZ ;  /* 0x0000009216067810 */ /* 0x001fe20007ffe0ff */
[----:B------:R-:W-:Y:S02]  /*38f0*/  IMAD R0, R12, R4, R0 ;  /* 0x000000040c007224 */ /* 0x000fe400078e0200 */
[----:B------:R-:W-:Y:S01]  /*3900*/  IMAD.MOV R5, RZ, RZ, -R5 ;  /* 0x000000ffff057224 */ /* 0x000fe200078e0a05 */
[----:B------:R-:W-:Y:S01]  /*3910*/  IABS R2, R6 ;  /* 0x0000000600027213 */ /* 0x000fe20000000000 */
[--C-:B------:R-:W-:Y:S01]  /*3920*/  @!P6 IMAD.IADD R7, R7, 0x1, -R12.reuse ;  /* 0x000000010707e824 */ /* 0x100fe200078e0a0c */
[----:B------:R-:W-:Y:S01]  /*3930*/  ISETP.GE.AND P6, PT, R3, RZ, PT ;  /* 0x000000ff0300720c */ /* 0x000fe20003fc6270 */
[----:B------:R-:W-:Y:S01]  /*3940*/  @!P5 IMAD.IADD R10, R10, 0x1, -R12 ;  /* 0x000000010a0ad824 */ /* 0x000fe200078e0a0c */
[C---:B------:R-:W-:Y:S01]  /*3950*/  ISETP.GT.U32.AND P5, PT, R12.reuse, R0, PT ;  /* 0x000000000c00720c */ /* 0x040fe20003fa4070 */
[----:B------:R-:W-:Y:S01]  /*3960*/  IMAD R8, R12, R5, R8 ;  /* 0x000000050c087224 */ /* 0x000fe200078e0208 */
[C---:B------:R-:W-:Y:S01]  /*3970*/  IADD3 R5, R22.reuse, 0x90, RZ ;  /* 0x0000009016057810 */ /* 0x040fe20007ffe0ff */
[----:B------:R-:W-:Y:S01]  /*3980*/  IMAD.MOV.U32 R13, RZ, RZ, R7 ;  /* 0x000000ffff0d7224 */ /* 0x000fe200078e0007 */
[----:B------:R-:W-:Y:S01]  /*3990*/  IADD3 R3, R22, 0x8e, RZ ;  /* 0x0000008e16037810 */ /* 0x000fe20007ffe0ff */
[----:B------:R-:W-:Y:S01]  /*39a0*/  @!P0 IMAD.IADD R9, R9, 0x1, -R12 ;  /* 0x0000000109098824 */ /* 0x000fe200078e0a0c */
[----:B------:R-:W-:Y:S01]  /*39b0*/  IABS R4, R5 ;  /* 0x0000000500047213 */ /* 0x000fe20000000000 */
[----:B------:R-:W-:Y:S01]  /*39c0*/  @!P4 IMAD.MOV R13, RZ, RZ, -R13 ;  /* 0x000000ffff0dc224 */ /* 0x000fe200078e0a0d */
[C---:B------:R-:W-:Y:S01]  /*39d0*/  ISETP.GT.U32.AND P4, PT, R12.reuse, R8, PT ;  /* 0x000000080c00720c */ /* 0x040fe20003f84070 */
[----:B------:R-:W-:Y:S01]  /*39e0*/  IMAD.MOV.U32 R11, RZ, RZ, R10 ;  /* 0x000000ffff0b7224 */ /* 0x000fe200078e000a */
[----:B------:R-:W-:Y:S01]  /*39f0*/  ISETP.GT.U32.AND P0, PT, R12, R9, PT ;  /* 0x000000090c00720c */ /* 0x000fe20003f04070 */
[----:B------:R-:W-:Y:S01]  /*3a00*/  IMAD.HI.U32 R10, R24, R2, RZ ;  /* 0x00000002180a7227 */ /* 0x000fe200078e00ff */
[----:B------:R0:W-:Y:S01]  /*3a10*/  STL [R1+0xe4], R13 ;  /* 0x0000e40d01007387 */ /* 0x0001e20000100800 */
[----:B------:R-:W-:-:S02]  /*3a20*/  IABS R7, R3 ;  /* 0x0000000300077213 */ /* 0x000fc40000000000 */
[----:B------:R-:W-:Y:S02]  /*3a30*/  @!P5 IMAD.IADD R0, R0, 0x1, -R12 ;  /* 0x000000010000d824 */ /* 0x000fe400078e0a0c */
[----:B------:R-:W-:Y:S01]  /*3a40*/  @!P2 IMAD.MOV R11, RZ, RZ, -R11 ;  /* 0x000000ffff0ba224 */ /* 0x000fe200078e0a0b */
[----:B------:R-:W-:Y:S01]  /*3a50*/  ISETP.GE.AND P2, PT, R6, RZ, PT ;  /* 0x000000ff0600720c */ /* 0x000fe20003f46270 */
[----:B------:R-:W-:Y:S01]  /*3a60*/  IMAD.MOV R10, RZ, RZ, -R10 ;  /* 0x000000ffff0a7224 */ /* 0x000fe200078e0a0a */
[----:B------:R-:W-:Y:S01]  /*3a70*/  ISETP.GT.U32.AND P5, PT, R12, R0, PT ;  /* 0x000000000c00720c */ /* 0x000fe20003fa4070 */
[--C-:B------:R-:W-:Y:S01]  /*3a80*/  @!P4 IMAD.IADD R8, R8, 0x1, -R12.reuse ;  /* 0x000000010808c824 */ /* 0x100fe200078e0a0c */
[----:B------:R1:W-:Y:S01]  /*3a90*/  STL [R1+0xe0], R11 ;  /* 0x0000e00b01007387 */ /* 0x0003e20000100800 */
[----:B------:R-:W-:Y:S01]  /*3aa0*/  @!P0 IMAD.IADD R9, R9, 0x1, -R12 ;  /* 0x0000000109098824 */ /* 0x000fe200078e0a0c */
[----:B------:R-:W-:Y:S01]  /*3ab0*/  ISETP.GE.AND P0, PT, R5, RZ, PT ;  /* 0x000000ff0500720c */ /* 0x000fe20003f06270 */
[----:B------:R-:W-:Y:S01]  /*3ac0*/  IMAD.HI.U32 R5, R24, R4, RZ ;  /* 0x0000000418057227 */ /* 0x000fe200078e00ff */
[----:B------:R-:W-:-:S02]  /*3ad0*/  ISETP.GT.U32.AND P4, PT, R12, R8, PT ;  /* 0x000000080c00720c */ /* 0x000fc40003f84070 */
[----:B0-----:R-:W-:Y:S01]  /*3ae0*/  IADD3 R13, R22, 0x8c, RZ ;  /* 0x0000008c160d7810 */ /* 0x001fe20007ffe0ff */
[----:B------:R-:W-:Y:S01]  /*3af0*/  IMAD R2, R12, R10, R2 ;  /* 0x0000000a0c027224 */ /* 0x000fe200078e0202 */
[----:B------:R-:W-:Y:S01]  /*3b00*/  IADD3 R10, R22, 0x8a, RZ ;  /* 0x0000008a160a7810 */ /* 0x000fe20007ffe0ff */
[----:B------:R-:W-:Y:S02]  /*3b10*/  IMAD.MOV R5, RZ, RZ, -R5 ;  /* 0x000000ffff057224 */ /* 0x000fe400078e0a05 */
[----:B-1----:R-:W-:Y:S02]  /*3b20*/  IMAD.MOV.U32 R11, RZ, RZ, R9 ;  /* 0x000000ffff0b7224 */ /* 0x002fe400078e0009 */
[----:B------:R-:W-:Y:S01]  /*3b30*/  @!P5 IMAD.IADD R0, R0, 0x1, -R12 ;  /* 0x000000010000d824 */ /* 0x000fe200078e0a0c */
[----:B------:R-:W-:Y:S01]  /*3b40*/  ISETP.GT.U32.AND P5, PT, R12, R2, PT ;  /* 0x000000020c00720c */ /* 0x000fe20003fa4070 */
[----:B------:R-:W-:-:S04]  /*3b50*/  IMAD.HI.U32 R6, R24, R7, RZ ;  /* 0x0000000718067227 */ /* 0x000fc800078e00ff */
[----:B------:R-:W-:Y:S01]  /*3b60*/  @!P3 IMAD.MOV R11, RZ, RZ, -R11 ;  /* 0x000000ffff0bb224 */ /* 0x000fe200078e0a0b */
[----:B------:R-:W-:Y:S01]  /*3b70*/  ISETP.GE.AND P3, PT, R3, RZ, PT ;  /* 0x000000ff0300720c */ /* 0x000fe20003f66270 */
[----:B------:R-:W-:Y:S01]  /*3b80*/  IMAD R3, R12, R5, R4 ;  /* 0x000000050c037224 */ /* 0x000fe200078e0204 */
[----:B------:R-:W-:Y:S01]  /*3b90*/  IADD3 R4, R22, 0x88, RZ ;  /* 0x0000008816047810 */ /* 0x000fe20007ffe0ff */
[----:B------:R-:W-:Y:S01]  /*3ba0*/  IMAD.MOV.U32 R9, RZ, RZ, R0 ;  /* 0x000000ffff097224 */ /* 0x000fe200078e0000 */
[----:B------:R-:W-:Y:S01]  /*3bb0*/  STL [R1+0xdc], R11 ;  /* 0x0000dc0b01007387 */ /* 0x000fe20000100800 */
[----:B------:R-:W-:Y:S01]  /*3bc0*/  IMAD.MOV R6, RZ, RZ, -R6 ;  /* 0x000000ffff067224 */ /* 0x000fe200078e0a06 */
[----:B------:R-:W-:Y:S01]  /*3bd0*/  IABS R5, R4 ;  /* 0x0000000400057213 */ /* 0x000fe20000000000 */
[----:B------:R-:W-:Y:S01]  /*3be0*/  @!P4 IMAD.IADD R8, R8, 0x1, -R12 ;  /* 0x000000010808c824 */ /* 0x000fe200078e0a0c */
[----:B------:R-:W-:Y:S01]  /*3bf0*/  ISETP.GE.AND P4, PT, R13, RZ, PT ;  /* 0x000000ff0d00720c */ /* 0x000fe20003f86270 */
[----:B------:R-:W-:Y:S01]  /*3c00*/  @!P1 IMAD.MOV R9, RZ, RZ, -R9 ;  /* 0x000000ffff099224 */ /* 0x000fe200078e0a09 */
[C---:B------:R-:W-:Y:S01]  /*3c10*/  ISETP.GT.U32.AND P1, PT, R12.reuse, R3, PT ;  /* 0x000000030c00720c */ /* 0x040fe20003f24070 */
[----:B------:R-:W-:Y:S01]  /*3c20*/  IMAD R7, R12, R6, R7 ;  /* 0x000000060c077224 */ /* 0x000fe200078e0207 */
[----:B------:R-:W-:Y:S01]  /*3c30*/  IABS R13, R13 ;  /* 0x0000000d000d7213 */ /* 0x000fe20000000000 */
[----:B------:R-:W-:Y:S01]  /*3c40*/  IMAD.MOV.U32 R15, RZ, RZ, R8 ;  /* 0x000000ffff0f7224 */ /* 0x000fe200078e0008 */
[----:B------:R0:W-:Y:S01]  /*3c50*/  STL [R1+0x208], R9 ;  /* 0x0002080901007387 */ /* 0x0001e20000100800 */
[----:B------:R-:W-:Y:S01]  /*3c60*/  @!P5 IMAD.IADD R2, R2, 0x1, -R12 ;  /* 0x000000010202d824 */ /* 0x000fe200078e0a0c */
[----:B------:R-:W-:Y:S01]  /*3c70*/  IADD3 R6, R22, 0x86, RZ ;  /* 0x0000008616067810 */ /* 0x000fe20007ffe0ff */
[----:B------:R-:W-:Y:S01]  /*3c80*/  @!P6 IMAD.MOV R15, RZ, RZ, -R15 ;  /* 0x000000ffff0fe224 */ /* 0x000fe200078e0a0f */
[----:B------:R-:W-:Y:S01]  /*3c90*/  ISETP.GT.U32.AND P6, PT, R12, R7, PT ;  /* 0x000000070c00720c */ /* 0x000fe20003fc4070 */
[----:B------:R-:W-:Y:S01]  /*3ca0*/  IMAD.HI.U32 R14, R24, R13, RZ ;  /* 0x0000000d180e7227 */ /* 0x000fe200078e00ff */
[----:B------:R-:W-:-:S02]  /*3cb0*/  ISETP.GT.U32.AND P5, PT, R12, R2, PT ;  /* 0x000000020c00720c */ /* 0x000fc40003fa4070 */
[----:B------:R-:W-:Y:S01]  /*3cc0*/  IABS R0, R6 ;  /* 0x0000000600007213 */ /* 0x000fe20000000000 */
[----:B------:R-:W-:Y:S01]  /*3cd0*/  @!P1 IMAD.IADD R3, R3, 0x1, -R12 ;  /* 0x0000000103039824 */ /* 0x000fe200078e0a0c */
[----:B0-----:R-:W-:Y:S01]  /*3ce0*/  IABS R9, R10 ;  /* 0x0000000a00097213 */ /* 0x001fe20000000000 */
[----:B------:R-:W-:Y:S01]  /*3cf0*/  IMAD.MOV R14, RZ, RZ, -R14 ;  /* 0x000000ffff0e7224 */ /* 0x000fe200078e0a0e */
[----:B------:R0:W-:Y:S01]  /*3d00*/  STL [R1+0xd8], R15 ;  /* 0x0000d80f01007387 */ /* 0x0001e20000100800 */
[----:B------:R-:W-:Y:S01]  /*3d10*/  IMAD.HI.U32 R8, R24, R5, RZ ;  /* 0x0000000518087227 */ /* 0x000fe200078e00ff */
[----:B------:R-:W-:-:S03]  /*3d20*/  ISETP.GT.U32.AND P1, PT, R12, R3, PT ;  /* 0x000000030c00720c */ /* 0x000fc60003f24070 */
[--C-:B------:R-:W-:Y:S02]  /*3d30*/  @!P6 IMAD.IADD R7, R7, 0x1, -R12.reuse ;  /* 0x000000010707e824 */ /* 0x100fe400078e0a0c */
[----:B------:R-:W-:Y:S01]  /*3d40*/  @!P5 IMAD.IADD R2, R2, 0x1, -R12 ;  /* 0x000000010202d824 */ /* 0x000fe200078e0a0c */
[----:B------:R-:W-:Y:S01]  /*3d50*/  ISETP.GE.AND P5, PT, R10, RZ, PT ;  /* 0x000000ff0a00720c */ /* 0x000fe20003fa6270 */
[----:B------:R-:W-:Y:S01]  /*3d60*/  IMAD.HI.U32 R11, R24, R9, RZ ;  /* 0x00000009180b7227 */ /* 0x000fe200078e00ff */
[----:B------:R-:W-:-:S03]  /*3d70*/  ISETP.GT.U32.AND P6, PT, R12, R7, PT ;  /* 0x000000070c00720c */ /* 0x000fc60003fc4070 */
[C---:B------:R-:W-:Y:S02]  /*3d80*/  IMAD R10, R12.reuse, R14, R13 ;  /* 0x0000000e0c0a7224 */ /* 0x040fe400078e020d */
[----:B------:R-:W-:Y:S02]  /*3d90*/  IMAD.MOV R11, RZ, RZ, -R11 ;  /* 0x000000ffff0b7224 */ /* 0x000fe400078e0a0b */
[----:B------:R-:W-:Y:S01]  /*3da0*/  @!P1 IMAD.IADD R3, R3, 0x1, -R12 ;  /* 0x0000000103039824 */ /* 0x000fe200078e0a0c */
[----:B------:R-:W-:Y:S01]  /*3db0*/  ISETP.GT.U32.AND P1, PT, R12, R10, PT ;  /* 0x0000000a0c00720c */ /* 0x000fe20003f24070 */
[----:B------:R-:W-:-:S04]  /*3dc0*/  IMAD.HI.U32 R13, R24, R0, RZ ;  /* 0x00000000180d7227 */ /* 0x000fc800078e00ff */
[C---:B------:R-:W-:Y:S02]  /*3dd0*/  IMAD R9, R12.reuse, R11, R9 ;  /* 0x0000000b0c097224 */ /* 0x040fe400078e0209 */
[----:B------:R-:W-:Y:S02]  /*3de0*/  IMAD.MOV R11, RZ, RZ, -R8 ;  /* 0x000000ffff0b7224 */ /* 0x000fe400078e0a08 */
[----:B------:R-:W-:Y:S02]  /*3df0*/  IMAD.MOV.U32 R16, RZ, RZ, R2 ;  /* 0x000000ffff107224 */ /* 0x000fe400078e0002 */
[----:B------:R-:W-:Y:S02]  /*3e00*/  IMAD.MOV R8, RZ, RZ, -R13 ;  /* 0x000000ffff087224 */ /* 0x000fe400078e0a0d */
[----:B------:R-:W-:Y:S02]  /*3e10*/  @!P6 IMAD.IADD R7, R7, 0x1, -R12 ;  /* 0x000000010707e824 */ /* 0x000fe400078e0a0c */
[----:B------:R-:W-:Y:S01]  /*3e20*/  @!P2 IMAD.MOV R16, RZ, RZ, -R16 ;  /* 0x000000ffff10a224 */ /* 0x000fe200078e0a10 */
[C---:B------:R-:W-:Y:S01]  /*3e30*/  ISETP.GT.U32.AND P2, PT, R12.reuse, R9, PT ;  /* 0x000000090c00720c */ /* 0x040fe20003f44070 */
[----:B------:R-:W-:-:S02]  /*3e40*/  IMAD R0, R12, R8, R0 ;  /* 0x000000080c007224 */ /* 0x000fc400078e0200 */
[----:B------:R-:W-:Y:S01]  /*3e50*/  IMAD.MOV.U32 R13, RZ, RZ, R7 ;  /* 0x000000ffff0d7224 */ /* 0x000fe200078e0007 */
[----:B------:R1:W-:Y:S01]  /*3e60*/  STL [R1+0xc4], R16 ;  /* 0x0000c41001007387 */ /* 0x0003e20000100800 */
[--C-:B------:R-:W-:Y:S02]  /*3e70*/  @!P1 IMAD.IADD R10, R10, 0x1, -R12.reuse ;  /* 0x000000010a0a9824 */ /* 0x100fe400078e0a0c */
[----:B------:R-:W-:Y:S01]  /*3e80*/  @!P3 IMAD.MOV R13, RZ, RZ, -R13 ;  /* 0x000000ffff0db224 */ /* 0x000fe200078e0a0d */
[C---:B------:R-:W-:Y:S01]  /*3e90*/  ISETP.GT.U32.AND P3, PT, R12.reuse, R0, PT ;  /* 0x000000000c00720c */ /* 0x040fe20003f64070 */
[C---:B------:R-:W-:Y:S01]  /*3ea0*/  IMAD R2, R12.reuse, R11, R5 ;  /* 0x0000000b0c027224 */ /* 0x040fe200078e0205 */
[----:B------:R-:W-:Y:S01]  /*3eb0*/  ISETP.GT.U32.AND P1, PT, R12, R10, PT ;  /* 0x0000000a0c00720c */ /* 0x000fe20003f24070 */
[----:B0-----:R-:W-:Y:S01]  /*3ec0*/  IMAD.MOV.U32 R15, RZ, RZ, R3 ;  /* 0x000000ffff0f7224 */ /* 0x001fe200078e0003 */
[----:B------:R-:W-:Y:S01]  /*3ed0*/  IADD3 R3, R22, 0x84, RZ ;  /* 0x0000008416037810 */ /* 0x000fe20007ffe0ff */
[----:B------:R-:W-:Y:S01]  /*3ee0*/  @!P2 IMAD.IADD R9, R9, 0x1, -R12 ;  /* 0x000000010909a824 */ /* 0x000fe200078e0a0c */
[----:B------:R-:W-:Y:S01]  /*3ef0*/  ISETP.GT.U32.AND P6, PT, R12, R2, PT ;  /* 0x000000020c00720c */ /* 0x000fe20003fc4070 */
[----:B------:R-:W-:Y:S01]  /*3f00*/  @!P0 IMAD.MOV R15, RZ, RZ, -R15 ;  /* 0x000000ffff0f8224 */ /* 0x000fe200078e0a0f */
[----:B------:R-:W-:-:S02]  /*3f10*/  ISETP.GE.AND P0, PT, R4, RZ, PT ;  /* 0x000000ff0400720c */ /* 0x000fc40003f06270 */
[----:B------:R-:W-:Y:S02]  /*3f20*/  IADD3 R4, R22, 0x82, RZ ;  /* 0x0000008216047810 */ /* 0x000fe40007ffe0ff */
[----:B------:R-:W-:Y:S01]  /*3f30*/  IABS R8, R3 ;  /* 0x0000000300087213 */ /* 0x000fe20000000000 */
[--C-:B------:R-:W-:Y:S01]  /*3f40*/  @!P3 IMAD.IADD R0, R0, 0x1, -R12.reuse ;  /* 0x000000010000b824 */ /* 0x100fe200078e0a0c */
[----:B------:R-:W-:Y:S01]  /*3f50*/  IABS R7, R4 ;  /* 0x0000000400077213 */ /* 0x000fe20000000000 */
[--C-:B------:R-:W-:Y:S01]  /*3f60*/  @!P1 IMAD.IADD R10, R10, 0x1, -R12.reuse ;  /* 0x000000010a0a9824 */ /* 0x100fe200078e0a0c */
[----:B------:R-:W-:Y:S01]  /*3f70*/  ISETP.GT.U32.AND P2, PT, R12, R9, PT ;  /* 0x000000090c00720c */ /* 0x000fe20003f44070 */
[----:B------:R-:W-:Y:S01]  /*3f80*/  IMAD.HI.U32 R11, R24, R8, RZ ;  /* 0x00000008180b7227 */ /* 0x000fe200078e00ff */
[----:B------:R-:W-:Y:S01]  /*3f90*/  ISETP.GE.AND P1, PT, R6, RZ, PT ;  /* 0x000000ff0600720c */ /* 0x000fe20003f26270 */
[----:B------:R0:W-:Y:S01]  /*3fa0*/  STL [R1+0xc0], R15 ;  /* 0x0000c00f01007387 */ /* 0x0001e20000100800 */
[----:B------:R-:W-:Y:S01]  /*3fb0*/  ISETP.GT.U32.AND P3, PT, R12, R0, PT ;  /* 0x000000000c00720c */ /* 0x000fe20003f64070 */
[----:B------:R-:W-:Y:S01]  /*3fc0*/  @!P6 IMAD.IADD R2, R2, 0x1, -R12 ;  /* 0x000000010202e824 */ /* 0x000fe200078e0a0c */
[----:B------:R-:W-:Y:S01]  /*3fd0*/  IADD3 R5, R22, 0x80, RZ ;  /* 0x0000008016057810 */ /* 0x000fe20007ffe0ff */
[----:B------:R-:W-:Y:S01]  /*3fe0*/  IMAD.MOV R11, RZ, RZ, -R11 ;  /* 0x000000ffff0b7224 */ /* 0x000fe200078e0a0b */
[----:B------:R2:W-:Y:S01]  /*3ff0*/  STL [R1+0xbc], R13 ;  /* 0x0000bc0d01007387 */ /* 0x0005e20000100800 */
[----:B------:R-:W-:Y:S01]  /*4000*/  IMAD.HI.U32 R6, R24, R7, RZ ;  /* 0x0000000718067227 */ /* 0x000fe200078e00ff */
[----:B------:R-:W-:-:S02]  /*4010*/  ISETP.GT.U32.AND P6, PT, R12, R2, PT ;  /* 0x000000020c00720c */ /* 0x000fc40003fc4070 */
[----:B------:R-:W-:Y:S01]  /*4020*/  IABS R14, R5 ;  /* 0x00000005000e7213 */ /* 0x000fe20000000000 */
[----:B------:R-:W-:Y:S01]  /*4030*/  IMAD R8, R12, R11, R8 ;  /* 0x0000000b0c087224 */ /* 0x000fe200078e0208 */
[----:B-1----:R-:W-:Y:S01]  /*4040*/  IADD3 R16, R22, 0x72, RZ ;  /* 0x0000007216107810 */ /* 0x002fe20007ffe0ff */
[----:B------:R-:W-:Y:S02]  /*4050*/  IMAD.MOV R6, RZ, RZ, -R6 ;  /* 0x000000ffff067224 */ /* 0x000fe400078e0a06 */
[--C-:B------:R-:W-:Y:S01]  /*4060*/  @!P2 IMAD.IADD R9, R9, 0x1, -R12.reuse ;  /* 0x000000010909a824 */ /* 0x100fe200078e0a0c */
[C---:B------:R-:W-:Y:S01]  /*4070*/  ISETP.GT.U32.AND P2, PT, R12.reuse, R8, PT ;  /* 0x000000080c00720c */ /* 0x040fe20003f44070 */
[----:B------:R-:W-:Y:S01]  /*4080*/  IMAD R7, R12, R6, R7 ;  /* 0x000000060c077224 */ /* 0x000fe200078e0207 */
[----:B------:R-:W-:Y:S01]  /*4090*/  IABS R17, R16 ;  /* 0x0000001000117213 */ /* 0x000fe20000000000 */
[----:B------:R-:W-:Y:S02]  /*40a0*/  @!P3 IMAD.IADD R0, R0, 0x1, -R12 ;  /* 0x000000010000b824 */ /* 0x000fe400078e0a0c */
[----:B0-----:R-:W-:Y:S01]  /*40b0*/  IMAD.MOV.U32 R15, RZ, RZ, R10 ;  /* 0x000000ffff0f7224 */ /* 0x001fe200078e000a */
[----:B------:R-:W-:Y:S01]  /*40c0*/  ISETP.GT.U32.AND P3, PT, R12, R7, PT ;  /* 0x000000070c00720c */ /* 0x000fe20003f64070 */
[----:B------:R-:W-:Y:S01]  /*40d0*/  @!P6 IMAD.IADD R2, R2, 0x1, -R12 ;  /* 0x000000010202e824 */ /* 0x000fe200078e0a0c */
[----:B------:R-:W-:Y:S01]  /*40e0*/  ISETP.GE.AND P6, PT, R5, RZ, PT ;  /* 0x000000ff0500720c */ /* 0x000fe20003fc6270 */
[----:B--2---:R-:W-:Y:S01]  /*40f0*/  IMAD.MOV.U32 R13, RZ, RZ, R9 ;  /* 0x000000ffff0d7224 */ /* 0x004fe200078e0009 */
[C---:B------:R-:W-:Y:S01]  /*4100*/  IADD3 R5, R22.reuse, 0x78, RZ ;  /* 0x0000007816057810 */ /* 0x040fe20007ffe0ff */
[----:B------:R-:W-:Y:S01]  /*4110*/  @!P4 IMAD.MOV R15, RZ, RZ, -R15 ;  /* 0x000000ffff0fc224 */ /* 0x000fe200078e0a0f */
[----:B------:R-:W-:Y:S01]  /*4120*/  ISETP.GE.AND P4, PT, R3, RZ, PT ;  /* 0x000000ff0300720c */ /* 0x000fe20003f86270 */
[----:B------:R-:W-:Y:S01]  /*4130*/  IMAD.MOV.U32 R11, RZ, RZ, R2 ;  /* 0x000000ffff0b7224 */ /* 0x000fe200078e0002 */
[----:B------:R-:W-:Y:S01]  /*4140*/  IADD3 R3, R22, 0x7e, RZ ;  /* 0x0000007e16037810 */ /* 0x000fe20007ffe0ff */
[--C-:B------:R-:W-:Y:S01]  /*4150*/  @!P2 IMAD.IADD R8, R8, 0x1, -R12.reuse ;  /* 0x000000010808a824 */ /* 0x100fe200078e0a0c */
[----:B------:R-:W-:Y:S01]  /*4160*/  IADD3 R2, R22, 0x7c, RZ ;  /* 0x0000007c16027810 */ /* 0x000fe20007ffe0ff */
[----:B------:R-:W-:Y:S01]  /*4170*/  @!P5 IMAD.MOV R13, RZ, RZ, -R13 ;  /* 0x000000ffff0dd224 */ /* 0x000fe200078e0a0d */
[----:B------:R-:W-:Y:S01]  /*4180*/  ISETP.GE.AND P5, PT, R4, RZ, PT ;  /* 0x000000ff0400720c */ /* 0x000fe20003fa6270 */
[----:B------:R-:W-:Y:S01]  /*4190*/  @!P0 IMAD.MOV R11, RZ, RZ, -R11 ;  /* 0x000000ffff0b8224 */ /* 0x000fe200078e0a0b */
[----:B------:R-:W-:Y:S01]  /*41a0*/  ISETP.GT.U32.AND P2, PT, R12, R8, PT ;  /* 0x000000080c00720c */ /* 0x000fe20003f44070 */
[----:B------:R-:W-:Y:S01]  /*41b0*/  @!P3 IMAD.IADD R7, R7, 0x1, -R12 ;  /* 0x000000010707b824 */ /* 0x000fe200078e0a0c */
[----:B------:R-:W-:Y:S01]  /*41c0*/  IABS R4, R3 ;  /* 0x0000000300047213 */ /* 0x000fe20000000000 */
[----:B------:R-:W-:Y:S01]  /*41d0*/  STL [R1+0xac], R15 ;  /* 0x0000ac0f01007387 */ /* 0x000fe20000100800 */
[----:B------:R-:W-:Y:S01]  /*41e0*/  IMAD.MOV.U32 R9, RZ, RZ, R0 ;  /* 0x000000ffff097224 */ /* 0x000fe200078e0000 */
[----:B------:R-:W-:Y:S01]  /*41f0*/  IADD3 R0, R22, 0x7a, RZ ;  /* 0x0000007a16007810 */ /* 0x000fe20007ffe0ff */
[----:B------:R-:W-:Y:S01]  /*4200*/  IMAD.HI.U32 R10, R24, R14, RZ ;  /* 0x0000000e180a7227 */ /* 0x000fe200078e00ff */
[----:B------:R-:W-:Y:S01]  /*4210*/  STL [R1+0xb0], R13 ;  /* 0x0000b00d01007387 */ /* 0x000fe20000100800 */
[----:B------:R-:W-:-:S02]  /*4220*/  ISETP.GT.U32.AND P3, PT, R12, R7, PT ;  /* 0x000000070c00720c */ /* 0x000fc40003f64070 */
[----:B------:R-:W-:Y:S01]  /*4230*/  IMAD.HI.U32 R6, R24, R4, RZ ;  /* 0x0000000418067227 */ /* 0x000fe200078e00ff */
[----:B------:R0:W-:Y:S01]  /*4240*/  STL [R1+0xb4], R11 ;  /* 0x0000b40b01007387 */ /* 0x0001e20000100800 */
[----:B------:R-:W-:Y:S02]  /*4250*/  ISETP.GE.AND P0, PT, R3, RZ, PT ;  /* 0x000000ff0300720c */ /* 0x000fe40003f06270 */
[----:B------:R-:W-:Y:S01]  /*4260*/  @!P1 IMAD.MOV R9, RZ, RZ, -R9 ;  /* 0x000000ffff099224 */ /* 0x000fe200078e0a09 */
[----:B------:R-:W-:Y:S01]  /*4270*/  ISETP.GE.AND P1, PT, R2, RZ, PT ;  /* 0x000000ff0200720c */ /* 0x000fe20003f26270 */
[----:B------:R-:W-:Y:S01]  /*4280*/  IMAD.MOV R6, RZ, RZ, -R6 ;  /* 0x000000ffff067224 */ /* 0x000fe200078e0a06 */
[----:B------:R-:W-:Y:S01]  /*4290*/  IABS R3, R0 ;  /* 0x0000000000037213 */ /* 0x000fe20000000000 */
[----:B------:R-:W-:Y:S01]  /*42a0*/  @!P2 IMAD.IADD R8, R8, 0x1, -R12 ;  /* 0x000000010808a824 */ /* 0x000fe200078e0a0c */
[----:B------:R1:W-:Y:S01]  /*42b0*/  STL [R1+0x204], R9 ;  /* 0x0002040901007387 */ /* 0x0003e20000100800 */
[----:B------:R-:W-:Y:S01]  /*42c0*/  IMAD R4, R12, R6, R4 ;  /* 0x000000060c047224 */ /* 0x000fe200078e0204 */
[----:B0-----:R-:W-:Y:S01]  /*42d0*/  IABS R11, R2 ;  /* 0x00000002000b7213 */ /* 0x001fe20000000000 */
[----:B------:R-:W-:-:S02]  /*42e0*/  @!P3 IMAD.IADD R7, R7, 0x1, -R12 ;  /* 0x000000010707b824 */ /* 0x000fc400078e0a0c */
[----:B------:R-:W-:Y:S01]  /*42f0*/  IMAD.MOV.U32 R13, RZ, RZ, R8 ;  /* 0x000000ffff0d7224 */ /* 0x000fe200078e0008 */
[----:B------:R-:W-:Y:S01]  /*4300*/  ISETP.GT.U32.AND P3, PT, R12, R4, PT ;  /* 0x000000040c00720c */ /* 0x000fe20003f64070 */
[----:B------:R-:W-:Y:S01]  /*4310*/  IMAD.HI.U32 R2, R24, R11, RZ ;  /* 0x0000000b18027227 */ /* 0x000fe200078e00ff */
[----:B------:R-:W-:Y:S02]  /*4320*/  IADD3 R8, R22, 0x6e, RZ ;  /* 0x0000006e16087810 */ /* 0x000fe40007ffe0ff */
[----:B-1----:R-:W-:Y:S01]  /*4330*/  IABS R9, R5 ;  /* 0x0000000500097213 */ /* 0x002fe20000000000 */
[----:B------:R-:W-:Y:S02]  /*4340*/  IMAD.MOV R2, RZ, RZ, -R2 ;  /* 0x000000ffff027224 */ /* 0x000fe400078e0a02 */
[----:B------:R-:W-:Y:S02]  /*4350*/  @!P4 IMAD.MOV R13, RZ, RZ, -R13 ;  /* 0x000000ffff0dc224 */ /* 0x000fe400078e0a0d */
[----:B------:R-:W-:-:S02]  /*4360*/  IMAD R11, R12, R2, R11 ;  /* 0x000000020c0b7224 */ /* 0x000fc400078e020b */
[----:B------:R-:W-:Y:S01]  /*4370*/  IMAD.MOV R10, RZ, RZ, -R10 ;  /* 0x000000ffff0a7224 */ /* 0x000fe200078e0a0a */
[----:B------:R0:W-:Y:S01]  /*4380*/  STL [R1+0x1fc], R13 ;  /* 0x0001fc0d01007387 */ /* 0x0001e20000100800 */
[----:B------:R-:W-:Y:S01]  /*4390*/  @!P3 IMAD.IADD R4, R4, 0x1, -R12 ;  /* 0x000000010404b824 */ /* 0x000fe200078e0a0c */
[----:B------:R-:W-:Y:S01]  /*43a0*/  ISETP.GT.U32.AND P4, PT, R12, R11, PT ;  /* 0x0000000b0c00720c */ /* 0x000fe20003f84070 */
[----:B------:R-:W-:-:S03]  /*43b0*/  IMAD.HI.U32 R6, R24, R3, RZ ;  /* 0x0000000318067227 */ /* 0x000fc600078e00ff */
[----:B------:R-:W-:Y:S01]  /*43c0*/  ISETP.GT.U32.AND P3, PT, R12, R4, PT ;  /* 0x000000040c00720c */ /* 0x000fe20003f64070 */
[----:B------:R-:W-:Y:S01]  /*43d0*/  IMAD.HI.U32 R2, R24, R9, RZ ;  /* 0x0000000918027227 */ /* 0x000fe200078e00ff */
[----:B0-----:R-:W-:-:S03]  /*43e0*/  IADD3 R13, R22, 0x76, RZ ;  /* 0x00000076160d7810 */ /* 0x001fc60007ffe0ff */
[C---:B------:R-:W-:Y:S02]  /*43f0*/  IMAD R14, R12.reuse, R10, R14 ;  /* 0x0000000a0c0e7224 */ /* 0x040fe400078e020e */
[----:B------:R-:W-:Y:S01]  /*4400*/  IMAD.MOV.U32 R10, RZ, RZ, R7 ;  /* 0x000000ffff0a7224 */ /* 0x000fe200078e0007 */
[----:B------:R-:W-:Y:S01]  /*4410*/  IABS R7, R8 ;  /* 0x0000000800077213 */ /* 0x000fe20000000000 */
[----:B------:R-:W-:Y:S01]  /*4420*/  @!P4 IMAD.IADD R11, R11, 0x1, -R12 ;  /* 0x000000010b0bc824 */ /* 0x000fe200078e0a0c */
[C---:B------:R-:W-:Y:S01]  /*4430*/  ISETP.GT.U32.AND P2, PT, R12.reuse, R14, PT ;  /* 0x0000000e0c00720c */ /* 0x040fe20003f44070 */
[----:B------:R-:W-:Y:S02]  /*4440*/  IMAD.MOV R6, RZ, RZ, -R6 ;  /* 0x000000ffff067224 */ /* 0x000fe400078e0a06 */
[----:B------:R-:W-:Y:S01]  /*4450*/  IMAD.MOV R2, RZ, RZ, -R2 ;  /* 0x000000ffff027224 */ /* 0x000fe200078e0a02 */
[----:B------:R-:W-:Y:S01]  /*4460*/  ISETP.GT.U32.AND P4, PT, R12, R11, PT ;  /* 0x0000000b0c00720c */ /* 0x000fe20003f84070 */
[----:B------:R-:W-:Y:S01]  /*4470*/  @!P5 IMAD.MOV R10, RZ, RZ, -R10 ;  /* 0x000000ffff0ad224 */ /* 0x000fe200078e0a0a */
[----:B------:R-:W-:Y:S01]  /*4480*/  ISETP.GE.AND P5, PT, R0, RZ, PT ;  /* 0x000000ff0000720c */ /* 0x000fe20003fa6270 */
[C---:B------:R-:W-:Y:S01]  /*4490*/  IMAD R0, R12.reuse, R6, R3 ;  /* 0x000000060c007224 */ /* 0x040fe200078e0203 */
[----:B------:R-:W-:Y:S01]  /*44a0*/  IABS R6, R13 ;  /* 0x0000000d00067213 */ /* 0x000fe20000000000 */
[----:B------:R-:W-:Y:S01]  /*44b0*/  IMAD R9, R12, R2, R9 ;  /* 0x000000020c097224 */ /* 0x000fe200078e0209 */
[----:B------:R-:W-:Y:S01]  /*44c0*/  IADD3 R2, R22, 0x74, RZ ;  /* 0x0000007416027810 */ /* 0x000fe20007ffe0ff */
[--C-:B------:R-:W-:Y:S01]  /*44d0*/  @!P3 IMAD.IADD R4, R4, 0x1, -R12.reuse ;  /* 0x000000010404b824 */ /* 0x100fe200078e0a0c */
[----:B------:R0:W-:Y:S01]  /*44e0*/  STL [R1+0x200], R10 ;  /* 0x0002000a01007387 */ /* 0x0001e20000100800 */
[----:B------:R-:W-:Y:S01]  /*44f0*/  ISETP.GT.U32.AND P3, PT, R12, R0, PT ;  /* 0x000000000c00720c */ /* 0x000fe20003f64070 */
[----:B------:R-:W-:Y:S01]  /*4500*/  @!P2 IMAD.IADD R14, R14, 0x1, -R12 ;  /* 0x000000010e0ea824 */ /* 0x000fe200078e0a0c */
[----:B------:R-:W-:Y:S01]  /*4510*/  IABS R19, R2 ;  /* 0x0000000200137213 */ /* 0x000fe20000000000 */
[----:B------:R-:W-:Y:S01]  /*4520*/  IMAD.HI.U32 R20, R24, R17, RZ ;  /* 0x0000001118147227 */ /* 0x000fe200078e00ff */
[----:B------:R-:W-:-:S02]  /*4530*/  IADD3 R3, R22, 0x70, RZ ;  /* 0x0000007016037810 */ /* 0x000fc40007ffe0ff */
[C---:B------:R-:W-:Y:S01]  /*4540*/  ISETP.GT.U32.AND P2, PT, R12.reuse, R14, PT ;  /* 0x0000000e0c00720c */ /* 0x040fe20003f44070 */
[----:B------:R-:W-:Y:S01]  /*4550*/  @!P4 IMAD.IADD R11, R11, 0x1, -R12 ;  /* 0x000000010b0bc824 */ /* 0x000fe200078e0a0c */
[----:B------:R-:W-:Y:S01]  /*4560*/  ISETP.GT.U32.AND P4, PT, R12, R9, PT ;  /* 0x000000090c00720c */ /* 0x000fe20003f84070 */
[----:B0-----:R-:W-:-:S04]  /*4570*/  IMAD.HI.U32 R10, R24, R6, RZ ;  /* 0x00000006180a7227 */ /* 0x001fc800078e00ff */
[----:B------:R-:W-:Y:S02]  /*4580*/  IMAD.MOV R10, RZ, RZ, -R10 ;  /* 0x000000ffff0a7224 */ /* 0x000fe400078e0a0a */
[----:B------:R-:W-:-:S04]  /*4590*/  IMAD.HI.U32 R18, R24, R19, RZ ;  /* 0x0000001318127227 */ /* 0x000fc800078e00ff */
[----:B------:R-:W-:Y:S02]  /*45a0*/  IMAD R6, R12, R10, R6 ;  /* 0x0000000a0c067224 */ /* 0x000fe400078e0206 */
[----:B------:R-:W-:Y:S02]  /*45b0*/  IMAD.MOV R18, RZ, RZ, -R18 ;  /* 0x000000ffff127224 */ /* 0x000fe400078e0a12 */
[--C-:B------:R-:W-:Y:S01]  /*45c0*/  @!P3 IMAD.IADD R0, R0, 0x1, -R12.reuse ;  /* 0x000000010000b824 */ /* 0x100fe200078e0a0c */
[C---:B------:R-:W-:Y:S01]  /*45d0*/  ISETP.GT.U32.AND P3, PT, R12.reuse, R6, PT ;  /* 0x000000060c00720c */ /* 0x040fe20003f64070 */
[----:B------:R-:W-:Y:S02]  /*45e0*/  IMAD R18, R12, R18, R19 ;  /* 0x000000120c127224 */ /* 0x000fe400078e0213 */
[--C-:B------:R-:W-:Y:S02]  /*45f0*/  @!P4 IMAD.IADD R9, R9, 0x1, -R12.reuse ;  /* 0x000000010909c824 */ /* 0x100fe400078e0a0c */
[----:B------:R-:W-:Y:S01]  /*4600*/  @!P2 IMAD.IADD R14, R14, 0x1, -R12 ;  /* 0x000000010e0ea824 */ /* 0x000fe200078e0a0c */
[----:B------:R-:W-:Y:S01]  /*4610*/  ISETP.GT.U32.AND P4, PT, R12, R18, PT ;  /* 0x000000120c00720c */ /* 0x000fe20003f84070 */
[----:B------:R-:W-:Y:S01]  /*4620*/  IMAD.HI.U32 R10, R24, R7, RZ ;  /* 0x00000007180a7227 */ /* 0x000fe200078e00ff */
[----:B------:R-:W-:-:S02]  /*4630*/  ISETP.GE.AND P2, PT, R5, RZ, PT ;  /* 0x000000ff0500720c */ /* 0x000fc40003f46270 */
[----:B------:R-:W-:Y:S01]  /*4640*/  IABS R5, R3 ;  /* 0x0000000300057213 */ /* 0x000fe20000000000 */
[----:B------:R-:W-:Y:S02]  /*4650*/  IMAD.MOV R20, RZ, RZ, -R20 ;  /* 0x000000ffff147224 */ /* 0x000fe400078e0a14 */
[----:B------:R-:W-:Y:S01]  /*4660*/  @!P3 IMAD.IADD R6, R6, 0x1, -R12 ;  /* 0x000000010606b824 */ /* 0x000fe200078e0a0c */
[----:B------:R-:W-:Y:S01]  /*4670*/  ISETP.GT.U32.AND P3, PT, R12, R9, PT ;  /* 0x000000090c00720c */ /* 0x000fe20003f64070 */
[----:B------:R-:W-:Y:S01]  /*4680*/  IMAD.MOV.U32 R21, RZ, RZ, R14 ;  /* 0x000000ffff157224 */ /* 0x000fe200078e000e */
[----:B------:R-:W-:Y:S01]  /*4690*/  IADD3 R14, R22, 0x6a, RZ ;  /* 0x0000006a160e7810 */ /* 0x000fe20007ffe0ff */
[----:B------:R-:W-:-:S04]  /*46a0*/  IMAD.HI.U32 R15, R24, R5, RZ ;  /* 0x00000005180f7227 */ /* 0x000fc800078e00ff */
[----:B------:R-:W-:Y:S01]  /*46b0*/  @!P4 IMAD.IADD R18, R18, 0x1, -R12 ;  /* 0x000000011212c824 */ /* 0x000fe200078e0a0c */
[C---:B------:R-:W-:Y:S01]  /*46c0*/  ISETP.GT.U32.AND P4, PT, R12.reuse, R6, PT ;  /* 0x000000060c00720c */ /* 0x040fe20003f84070 */
[C---:B------:R-:W-:Y:S02]  /*46d0*/  IMAD R17, R12.reuse, R20, R17 ;  /* 0x000000140c117224 */ /* 0x040fe400078e0211 */
[----:B------:R-:W-:Y:S02]  /*46e0*/  IMAD.MOV R10, RZ, RZ, -R10 ;  /* 0x000000ffff0a7224 */ /* 0x000fe400078e0a0a */
[----:B------:R-:W-:Y:S01]  /*46f0*/  @!P6 IMAD.MOV R21, RZ, RZ, -R21 ;  /* 0x000000ffff15e224 */ /* 0x000fe200078e0a15 */
[C---:B------:R-:W-:Y:S01]  /*4700*/  ISETP.GT.U32.AND P6, PT, R12.reuse, R0, PT ;  /* 0x000000000c00720c */ /* 0x040fe20003fc4070 */
[----:B------:R-:W-:Y:S02]  /*4710*/  IMAD.MOV R15, RZ, RZ, -R15 ;  /* 0x000000ffff0f7224 */ /* 0x000fe400078e0a0f */
[C---:B------:R-:W-:Y:S01]  /*4720*/  IMAD R7, R12.reuse, R10, R7 ;  /* 0x0000000a0c077224 */ /* 0x040fe200078e0207 */
[----:B------:R0:W-:Y:S01]  /*4730*/  STL [R1+0xa8], R21 ;  /* 0x0000a81501007387 */ /* 0x0001e20000100800 */
[----:B------:R-:W-:Y:S01]  /*4740*/  @!P1 IMAD.MOV R11, RZ, RZ, -R11 ;  /* 0x000000ffff0b9224 */ /* 0x000fe200078e0a0b */
[C---:B------:R-:W-:Y:S01]  /*4750*/  ISETP.GT.U32.AND P1, PT, R12.reuse, R17, PT ;  /* 0x000000110c00720c */ /* 0x040fe20003f24070 */
[----:B------:R-:W-:Y:S01]  /*4760*/  IMAD.MOV.U32 R19, RZ, RZ, R4 ;  /* 0x000000ffff137224 */ /* 0x000fe200078e0004 */
[----:B------:R-:W-:Y:S01]  /*4770*/  IABS R4, R14 ;  /* 0x0000000e00047213 */ /* 0x000fe20000000000 */
[----:B------:R-:W-:Y:S01]  /*4780*/  IMAD R5, R12, R15, R5 ;  /* 0x0000000f0c057224 */ /* 0x000fe200078e0205 */
[----:B------:R-:W-:Y:S01]  /*4790*/  IADD3 R15, R22, 0x6c, RZ ;  /* 0x0000006c160f7810 */ /* 0x000fe20007ffe0ff */
[--C-:B------:R-:W-:Y:S01]  /*47a0*/  @!P4 IMAD.IADD R6, R6, 0x1, -R12.reuse ;  /* 0x000000010606c824 */ /* 0x100fe200078e0a0c */
[C---:B------:R-:W-:Y:S01]  /*47b0*/  ISETP.GT.U32.AND P4, PT, R12.reuse, R7, PT ;  /* 0x000000070c00720c */ /* 0x040fe20003f84070 */
[----:B------:R-:W-:Y:S01]  /*47c0*/  @!P0 IMAD.MOV R19, RZ, RZ, -R19 ;  /* 0x000000ffff138224 */ /* 0x000fe200078e0a13 */
[----:B------:R-:W-:Y:S01]  /*47d0*/  ISETP.GT.U32.AND P0, PT, R12, R18, PT ;  /* 0x000000120c00720c */ /* 0x000fe20003f04070 */
[--C-:B------:R-:W-:Y:S01]  /*47e0*/  @!P6 IMAD.IADD R0, R0, 0x1, -R12.reuse ;  /* 0x000000010000e824 */ /* 0x100fe200078e0a0c */
[----:B------:R-:W-:Y:S01]  /*47f0*/  IABS R10, R15 ;  /* 0x0000000f000a7213 */ /* 0x000fe20000000000 */
[--C-:B------:R-:W-:Y:S01]  /*4800*/  @!P3 IMAD.IADD R9, R9, 0x1, -R12.reuse ;  /* 0x000000010909b824 */ /* 0x100fe200078e0a0c */
[----:B------:R-:W-:Y:S01]  /*4810*/  ISETP.GT.U32.AND P6, PT, R12, R5, PT ;  /* 0x000000050c00720c */ /* 0x000fe20003fc4070 */
[----:B------:R-:W-:Y:S01]  /*4820*/  STL [R1+0xa4], R19 ;  /* 0x0000a41301007387 */ /* 0x000fe20000100800 */
[----:B------:R-:W-:Y:S01]  /*4830*/  ISETP.GE.AND P3, PT, R13, RZ, PT ;  /* 0x000000ff0d00720c */ /* 0x000fe20003f66270 */
[----:B------:R-:W-:Y:S01]  /*4840*/  @!P1 IMAD.IADD R17, R17, 0x1, -R12 ;  /* 0x0000000111119824 */ /* 0x000fe200078e0a0c */
[----:B------:R-:W-:Y:S01]  /*4850*/  ISETP.GE.AND P1, PT, R16, RZ, PT ;  /* 0x000000ff1000720c */ /* 0x000fe20003f26270 */
[----:B------:R1:W-:Y:S01]  /*4860*/  STL [R1+0xa0], R11 ;  /* 0x0000a00b01007387 */ /* 0x0003e20000100800 */
[----:B------:R-:W-:Y:S01]  /*4870*/  IMAD.HI.U32 R13, R24, R4, RZ ;  /* 0x00000004180d7227 */ /* 0x000fe200078e00ff */
[----:B0-----:R-:W-:-:S03]  /*4880*/  IABS R21, R26 ;  /* 0x0000001a00157213 */ /* 0x001fc60000000000 */
[--C-:B------:R-:W-:Y:S01]  /*4890*/  @!P4 IMAD.IADD R7, R7, 0x1, -R12.reuse ;  /* 0x000000010707c824 */ /* 0x100fe200078e0a0c */
[----:B------:R-:W-:Y:S01]  /*48a0*/  ISETP.GT.U32.AND P4, PT, R12, R17, PT ;  /* 0x000000110c00720c */ /* 0x000fe20003f84070 */
[----:B------:R-:W-:Y:S01]  /*48b0*/  @!P0 IMAD.IADD R18, R18, 0x1, -R12 ;  /* 0x0000000112128824 */ /* 0x000fe200078e0a0c */
[----:B------:R-:W-:Y:S01]  /*48c0*/  ISETP.GE.AND P0, PT, R2, RZ, PT ;  /* 0x000000ff0200720c */ /* 0x000fe20003f06270 */
[----:B------:R-:W-:Y:S01]  /*48d0*/  IMAD.MOV.U32 R20, RZ, RZ, R0 ;  /* 0x000000ffff147224 */ /* 0x000fe200078e0000 */
[----:B------:R-:W-:Y:S01]  /*48e0*/  IADD3 R0, R22, 0x68, RZ ;  /* 0x0000006816007810 */ /* 0x000fe20007ffe0ff */
[----:B-1----:R-:W-:Y:S01]  /*48f0*/  IMAD.HI.U32 R11, R24, R10, RZ ;  /* 0x0000000a180b7227 */ /* 0x002fe200078e00ff */
[----:B------:R-:W-:-:S03]  /*4900*/  IADD3 R2, R22, 0x66, RZ ;  /* 0x0000006616027810 */ /* 0x000fc60007ffe0ff */
[----:B------:R-:W-:Y:S02]  /*4910*/  IMAD.MOV R11, RZ, RZ, -R11 ;  /* 0x000000ffff0b7224 */ /* 0x000fe400078e0a0b */
[----:B------:R-:W-:Y:S02]  /*4920*/  IMAD.MOV R13, RZ, RZ, -R13 ;  /* 0x000000ffff0d7224 */ /* 0x000fe400078e0a0d */
[C---:B------:R-:W-:Y:S02]  /*4930*/  IMAD R10, R12.reuse, R11, R10 ;  /* 0x0000000b0c0a7224 */ /* 0x040fe400078e020a */
[----:B------:R-:W-:Y:S01]  /*4940*/  @!P6 IMAD.IADD R5, R5, 0x1, -R12 ;  /* 0x000000010505e824 */ /* 0x000fe200078e0a0c */
[----:B------:R-:W-:Y:S01]  /*4950*/  ISETP.GE.AND P6, PT, R3, RZ, PT ;  /* 0x000000ff0300720c */ /* 0x000fe20003fc6270 */
[----:B------:R-:W-:Y:S02]  /*4960*/  IMAD.MOV.U32 R19, RZ, RZ, R9 ;  /* 0x000000ffff137224 */ /* 0x000fe400078e0009 */
        /* <DEDUP_REMOVED lines=8> */
[----:B------:R-:W-:Y:S01]  /*49f0*/  IMAD.MOV.U32 R3, RZ, RZ, R18 ;  /* 0x000000ffff037224 */ /* 0x000fe200078e0012 */
[----:B------:R-:W-:Y:S01]  /*4a00*/  STL [R1+0x90], R20 ;  /* 0x0000901401007387 */ /* 0x000fe20000100800 */
[--C-:B------:R-:W-:Y:S01]  /*4a10*/  @!P4 IMAD.IADD R17, R17, 0x1, -R12.reuse ;  /* 0x000000011111c824 */ /* 0x100fe200078e0a0c */
[----:B------:R-:W-:Y:S01]  /*4a20*/  ISETP.GT.U32.AND P4, PT, R12, R4, PT ;  /* 0x000000040c00720c */ /* 0x000fe20003f84070 */
[----:B------:R-:W-:Y:S01]  /*4a30*/  @!P0 IMAD.MOV R3, RZ, RZ, -R3 ;  /* 0x000000ffff038224 */ /* 0x000fe200078e0a03 */
[----:B------:R-:W-:Y:S01]  /*4a40*/  STL [R1+0x8c], R19 ;  /* 0x00008c1301007387 */ /* 0x000fe20000100800 */
[----:B------:R-:W-:Y:S01]  /*4a50*/  ISETP.GE.AND P0, PT, R8, RZ, PT ;  /* 0x000000ff0800720c */ /* 0x000fe20003f06270 */
[--C-:B------:R-:W-:Y:S01]  /*4a60*/  @!P5 IMAD.IADD R7, R7, 0x1, -R12.reuse ;  /* 0x000000010707d824 */ /* 0x100fe200078e0a0c */
[----:B------:R-:W-:Y:S01]  /*4a70*/  IADD3 R8, R22, 0x64, RZ ;  /* 0x0000006416087810 */ /* 0x000fe20007ffe0ff */
[----:B------:R0:W-:Y:S01]  /*4a80*/  STL [R1+0x88], R6 ;  /* 0x0000880601007387 */ /* 0x0001e20000100800 */
[--C-:B------:R-:W-:Y:S01]  /*4a90*/  @!P3 IMAD.IADD R10, R10, 0x1, -R12.reuse ;  /* 0x000000010a0ab824 */ /* 0x100fe200078e0a0c */
[----:B------:R-:W-:Y:S01]  /*4aa0*/  ISETP.GE.AND P3, PT, R0, RZ, PT ;  /* 0x000000ff0000720c */ /* 0x000fe20003f66270 */
[----:B------:R-:W-:Y:S01]  /*4ab0*/  IMAD.MOV.U32 R11, RZ, RZ, R17 ;  /* 0x000000ffff0b7224 */ /* 0x000fe200078e0011 */
[----:B------:R1:W-:Y:S01]  /*4ac0*/  STL [R1+0x7c], R3 ;  /* 0x00007c0301007387 */ /* 0x0003e20000100800 */
[----:B------:R-:W-:Y:S01]  /*4ad0*/  @!P2 IMAD.IADD R5, R5, 0x1, -R12 ;  /* 0x000000010505a824 */ /* 0x000fe200078e0a0c */
[----:B------:R-:W-:Y:S01]  /*4ae0*/  ISETP.GE.AND P2, PT, R15, RZ, PT ;  /* 0x000000ff0f00720c */ /* 0x000fe20003f46270 */
[----:B------:R-:W-:Y:S01]  /*4af0*/  @!P1 IMAD.MOV R11, RZ, RZ, -R11 ;  /* 0x000000ffff0b9224 */ /* 0x000fe200078e0a0b */
[----:B------:R-:W-:Y:S01]  /*4b00*/  ISETP.GT.U32.AND P1, PT, R12, R10, PT ;  /* 0x0000000a0c00720c */ /* 0x000fe20003f24070 */
[----:B------:R-:W-:Y:S01]  /*4b10*/  IMAD.MOV.U32 R29, RZ, RZ, R7 ;  /* 0x000000ffff1d7224 */ /* 0x000fe200078e0007 */
[----:B------:R-:W-:Y:S01]  /*4b20*/  ISETP.GE.AND P5, PT, R14, RZ, PT ;  /* 0x000000ff0e00720c */ /* 0x000fe20003fa6270 */
[----:B0-----:R-:W-:Y:S01]  /*4b30*/  IMAD.HI.U32 R6, R24, R13, RZ ;  /* 0x0000000d18067227 */ /* 0x001fe200078e00ff */
[----:B------:R-:W-:Y:S01]  /*4b40*/  STL [R1+0x74], R11 ;  /* 0x0000740b01007387 */ /* 0x000fe20000100800 */
[----:B------:R-:W-:-:S02]  /*4b50*/  IADD3 R18, R22, 0x1e, RZ ;  /* 0x0000001e16127810 */ /* 0x000fc40007ffe0ff */
[----:B------:R-:W-:Y:S01]  /*4b60*/  IMAD.MOV R6, RZ, RZ, -R6 ;  /* 0x000000ffff067224 */ /* 0x000fe200078e0a06 */
[----:B-1----:R-:W-:Y:S01]  /*4b70*/  IABS R3, R2 ;  /* 0x0000000200037213 */ /* 0x002fe20000000000 */
[----:B------:R-:W-:Y:S01]  /*4b80*/  @!P4 IMAD.IADD R4, R4, 0x1, -R12 ;  /* 0x000000010404c824 */ /* 0x000fe200078e0a0c */
[----:B------:R-:W-:Y:S01]  /*4b90*/  ISETP.GE.AND P4, PT, R2, RZ, PT ;  /* 0x000000ff0200720c */ /* 0x000fe20003f86270 */
[----:B------:R-:W-:Y:S01]  /*4ba0*/  IMAD R13, R12, R6, R13 ;  /* 0x000000060c0d7224 */ /* 0x000fe200078e020d */
[----:B------:R-:W-:Y:S01]  /*4bb0*/  IADD3 R2, R22, 0x60, RZ ;  /* 0x0000006016027810 */ /* 0x000fe20007ffe0ff */
[----:B------:R-:W-:Y:S01]  /*4bc0*/  IMAD.MOV.U32 R9, RZ, RZ, R5 ;  /* 0x000000ffff097224 */ /* 0x000fe200078e0005 */
[----:B------:R-:W-:Y:S01]  /*4bd0*/  IABS R19, R25 ;  /* 0x0000001900137213 */ /* 0x000fe20000000000 */
[----:B------:R-:W-:Y:S01]  /*4be0*/  @!P0 IMAD.MOV R29, RZ, RZ, -R29 ;  /* 0x000000ffff1d8224 */ /* 0x000fe200078e0a1d */
[C---:B------:R-:W-:Y:S01]  /*4bf0*/  ISETP.GT.U32.AND P0, PT, R12.reuse, R13, PT ;  /* 0x0000000d0c00720c */ /* 0x040fe20003f04070 */
[----:B------:R-:W-:Y:S01]  /*4c00*/  @!P6 IMAD.MOV R9, RZ, RZ, -R9 ;  /* 0x000000ffff09e224 */ /* 0x000fe200078e0a09 */
[----:B------:R-:W-:Y:S01]  /*4c10*/  ISETP.GT.U32.AND P6, PT, R12, R4, PT ;  /* 0x000000040c00720c */ /* 0x000fe20003fc4070 */
[----:B------:R-:W-:Y:S01]  /*4c20*/  IMAD.HI.U32 R0, R24, R3, RZ ;  /* 0x0000000318007227 */ /* 0x000fe200078e00ff */
[----:B------:R-:W-:-:S02]  /*4c30*/  IABS R6, R2 ;  /* 0x0000000200067213 */ /* 0x000fc40000000000 */
[----:B------:R-:W-:Y:S01]  /*4c40*/  STL [R1+0x70], R9 ;  /* 0x0000700901007387 */ /* 0x000fe20000100800 */
[----:B------:R-:W-:Y:S01]  /*4c50*/  IMAD.MOV R0, RZ, RZ, -R0 ;  /* 0x000000ffff007224 */ /* 0x000fe200078e0a00 */
[----:B------:R-:W-:Y:S01]  /*4c60*/  IABS R17, R18 ;  /* 0x0000001200117213 */ /* 0x000fe20000000000 */
[----:B------:R-:W-:Y:S01]  /*4c70*/  @!P1 IMAD.IADD R10, R10, 0x1, -R12 ;  /* 0x000000010a0a9824 */ /* 0x000fe200078e0a0c */
[----:B------:R-:W-:Y:S01]  /*4c80*/  ISETP.GE.AND P1, PT, R8, RZ, PT ;  /* 0x000000ff0800720c */ /* 0x000fe20003f26270 */
[----:B------:R-:W-:Y:S01]  /*4c90*/  IMAD R14, R12, R0, R3 ;  /* 0x000000000c0e7224 */ /* 0x000fe200078e0203 */
[----:B------:R-:W-:Y:S01]  /*4ca0*/  IABS R8, R8 ;  /* 0x0000000800087213 */ /* 0x000fe20000000000 */
[----:B------:R-:W-:Y:S01]  /*4cb0*/  IMAD.MOV.U32 R28, RZ, RZ, R10 ;  /* 0x000000ffff1c7224 */ /* 0x000fe200078e000a */
[C---:B------:R-:W-:Y:S01]  /*4cc0*/  IADD3 R3, R22.reuse, 0x62, RZ ;  /* 0x0000006216037810 */ /* 0x040fe20007ffe0ff */
[--C-:B------:R-:W-:Y:S01]  /*4cd0*/  @!P0 IMAD.IADD R13, R13, 0x1, -R12.reuse ;  /* 0x000000010d0d8824 */ /* 0x100fe200078e0a0c */
[----:B------:R-:W-:Y:S01]  /*4ce0*/  IADD3 R10, R22, 0x5c, RZ ;  /* 0x0000005c160a7810 */ /* 0x000fe20007ffe0ff */
[----:B------:R-:W-:Y:S01]  /*4cf0*/  @!P6 IMAD.IADD R4, R4, 0x1, -R12 ;  /* 0x000000010404e824 */ /* 0x000fe200078e0a0c */
[C---:B------:R-:W-:Y:S01]  /*4d00*/  ISETP.GT.U32.AND P6, PT, R12.reuse, R14, PT ;  /* 0x0000000e0c00720c */ /* 0x040fe20003fc4070 */
[----:B------:R-:W-:Y:S01]  /*4d10*/  @!P2 IMAD.MOV R28, RZ, RZ, -R28 ;  /* 0x000000ffff1ca224 */ /* 0x000fe200078e0a1c */
[----:B------:R-:W-:Y:S01]  /*4d20*/  ISETP.GT.U32.AND P2, PT, R12, R13, PT ;  /* 0x0000000d0c00720c */ /* 0x000fe20003f44070 */
[----:B------:R-:W-:Y:S01]  /*4d30*/  IMAD.HI.U32 R7, R24, R8, RZ ;  /* 0x0000000818077227 */ /* 0x000fe200078e00ff */
[----:B------:R-:W-:Y:S01]  /*4d40*/  IABS R0, R3 ;  /* 0x0000000300007213 */ /* 0x000fe20000000000 */
[----:B------:R0:W-:Y:S01]  /*4d50*/  STL [R1+0x10d0], R29 ;  /* 0x0010d01d01007387 */ /* 0x0001e20000100800 */
[----:B------:R-:W-:Y:S01]  /*4d60*/  ISETP.GE.AND P0, PT, R3, RZ, PT ;  /* 0x000000ff0300720c */ /* 0x000fe20003f06270 */
[----:B------:R-:W-:-:S02]  /*4d70*/  IMAD.MOV R7, RZ, RZ, -R7 ;  /* 0x000000ffff077224 */ /* 0x000fc400078e0a07 */
[----:B------:R-:W-:Y:S01]  /*4d80*/  IMAD.HI.U32 R5, R24, R0, RZ ;  /* 0x0000000018057227 */ /* 0x000fe200078e00ff */
[----:B------:R1:W-:Y:S03]  /*4d90*/  STL [R1+0x10d4], R28 ;  /* 0x0010d41c01007387 */ /* 0x0003e60000100800 */
[----:B------:R-:W-:Y:S01]  /*4da0*/  IMAD R8, R12, R7, R8 ;  /* 0x000000070c087224 */ /* 0x000fe200078e0208 */
[----:B------:R-:W-:Y:S01]  /*4db0*/  IABS R7, R10 ;  /* 0x0000000a00077213 */ /* 0x000fe20000000000 */
[--C-:B------:R-:W-:Y:S01]  /*4dc0*/  @!P6 IMAD.IADD R14, R14, 0x1, -R12.reuse ;  /* 0x000000010e0ee824 */ /* 0x100fe200078e0a0c */
[----:B0-----:R-:W-:Y:S01]  /*4dd0*/  IADD3 R29, R22, 0x12, RZ ;  /* 0x00000012161d7810 */ /* 0x001fe20007ffe0ff */
[----:B------:R-:W-:Y:S01]  /*4de0*/  @!P2 IMAD.IADD R13, R13, 0x1, -R12 ;  /* 0x000000010d0da824 */ /* 0x000fe200078e0a0c */
[C---:B------:R-:W-:Y:S01]  /*4df0*/  ISETP.GT.U32.AND P2, PT, R12.reuse, R8, PT ;  /* 0x000000080c00720c */ /* 0x040fe20003f44070 */
[----:B------:R-:W-:Y:S01]  /*4e00*/  IMAD.MOV.U32 R9, RZ, RZ, R4 ;  /* 0x000000ffff097224 */ /* 0x000fe200078e0004 */
[----:B------:R-:W-:Y:S01]  /*4e10*/  ISETP.GT.U32.AND P6, PT, R12, R14, PT ;  /* 0x0000000e0c00720c */ /* 0x000fe20003fc4070 */
[----:B------:R-:W-:Y:S01]  /*4e20*/  IMAD.HI.U32 R3, R24, R6, RZ ;  /* 0x0000000618037227 */ /* 0x000fe200078e00ff */
[----:B------:R-:W-:-:S02]  /*4e30*/  IADD3 R4, R22, 0x5a, RZ ;  /* 0x0000005a16047810 */ /* 0x000fc40007ffe0ff */
[----:B-1----:R-:W-:Y:S01]  /*4e40*/  IADD3 R28, R22, 0x10, RZ ;  /* 0x00000010161c7810 */ /* 0x002fe20007ffe0ff */
[----:B------:R-:W-:Y:S01]  /*4e50*/  IMAD.MOV R5, RZ, RZ, -R5 ;  /* 0x000000ffff057224 */ /* 0x000fe200078e0a05 */
[----:B------:R-:W-:Y:S01]  /*4e60*/  IABS R11, R4 ;  /* 0x00000004000b7213 */ /* 0x000fe20000000000 */
[----:B------:R-:W-:Y:S01]  /*4e70*/  @!P5 IMAD.MOV R9, RZ, RZ, -R9 ;  /* 0x000000ffff09d224 */ /* 0x000fe200078e0a09 */
[----:B------:R-:W-:Y:S01]  /*4e80*/  ISETP.GE.AND P5, PT, R2, RZ, PT ;  /* 0x000000ff0200720c */ /* 0x000fe20003fa6270 */
[----:B------:R-:W-:Y:S01]  /*4e90*/  IMAD.MOV R3, RZ, RZ, -R3 ;  /* 0x000000ffff037224 */ /* 0x000fe200078e0a03 */
[----:B------:R-:W-:Y:S01]  /*4ea0*/  IADD3 R2, R22, 0x5e, RZ ;  /* 0x0000005e16027810 */ /* 0x000fe20007ffe0ff */
[----:B------:R-:W-:Y:S01]  /*4eb0*/  IMAD R0, R12, R5, R0 ;  /* 0x000000050c007224 */ /* 0x000fe200078e0200 */
[----:B------:R0:W-:Y:S01]  /*4ec0*/  STL [R1+0x68], R9 ;  /* 0x0000680901007387 */ /* 0x0001e20000100800 */
[----:B------:R-:W-:Y:S01]  /*4ed0*/  @!P2 IMAD.IADD R8, R8, 0x1, -R12 ;  /* 0x000000010808a824 */ /* 0x000fe200078e0a0c */
[----:B------:R-:W-:Y:S01]  /*4ee0*/  IABS R5, R2 ;  /* 0x0000000200057213 */ /* 0x000fe20000000000 */
[----:B------:R-:W-:Y:S01]  /*4ef0*/  IMAD R6, R12, R3, R6 ;  /* 0x000000030c067224 */ /* 0x000fe200078e0206 */
[----:B------:R-:W-:Y:S01]  /*4f00*/  IADD3 R3, R22, 0x58, RZ ;  /* 0x0000005816037810 */ /* 0x000fe20007ffe0ff */
[----:B------:R-:W-:Y:S01]  /*4f10*/  IMAD.MOV.U32 R15, RZ, RZ, R13 ;  /* 0x000000ffff0f7224 */ /* 0x000fe200078e000d */
[----:B------:R-:W-:Y:S01]  /*4f20*/  ISETP.GT.U32.AND P2, PT, R12, R8, PT ;  /* 0x000000080c00720c */ /* 0x000fe20003f44070 */
[----:B------:R-:W-:Y:S01]  /*4f30*/  @!P6 IMAD.IADD R14, R14, 0x1, -R12 ;  /* 0x000000010e0ee824 */ /* 0x000fe200078e0a0c */
[C---:B------:R-:W-:Y:S01]  /*4f40*/  ISETP.GT.U32.AND P6, PT, R12.reuse, R0, PT ;  /* 0x000000000c00720c */ /* 0x040fe20003fc4070 */
[----:B------:R-:W-:Y:S01]  /*4f50*/  IMAD.MOV.U32 R13, RZ, RZ, R7 ;  /* 0x000000ffff0d7224 */ /* 0x000fe200078e0007 */
[----:B0-----:R-:W-:Y:S01]  /*4f60*/  IABS R9, R3 ;  /* 0x0000000300097213 */ /* 0x001fe20000000000 */
[----:B------:R-:W-:Y:S01]  /*4f70*/  @!P3 IMAD.MOV R15, RZ, RZ, -R15 ;  /* 0x000000ffff0fb224 */ /* 0x000fe200078e0a0f */
[----:B------:R-:W-:Y:S01]  /*4f80*/  ISETP.GT.U32.AND P3, PT, R12, R6, PT ;  /* 0x000000060c00720c */ /* 0x000fe20003f64070 */
[----:B------:R-:W-:-:S03]  /*4f90*/  IMAD.HI.U32 R7, R24, R5, RZ ;  /* 0x0000000518077227 */ /* 0x000fc600078e00ff */
[----:B------:R-:W-:Y:S01]  /*4fa0*/  STL [R1+0x5c], R15 ;  /* 0x00005c0f01007387 */ /* 0x000fe20000100800 */
[----:B------:R-:W-:Y:S02]  /*4fb0*/  IMAD.MOV R7, RZ, RZ, -R7 ;  /* 0x000000ffff077224 */ /* 0x000fe400078e0a07 */
[----:B------:R-:W-:Y:S01]  /*4fc0*/  @!P4 IMAD.MOV R14, RZ, RZ, -R14 ;  /* 0x000000ffff0ec224 */ /* 0x000fe200078e0a0e */
[----:B------:R-:W-:Y:S01]  /*4fd0*/  ISETP.GE.AND P4, PT, R2, RZ, PT ;  /* 0x000000ff0200720c */ /* 0x000fe20003f86270 */
[----:B------:R-:W-:Y:S02]  /*4fe0*/  IMAD R2, R12, R7, R5 ;  /* 0x000000070c027224 */ /* 0x000fe400078e0205 */
[--C-:B------:R-:W-:Y:S01]  /*4ff0*/  @!P6 IMAD.IADD R0, R0, 0x1, -R12.reuse ;  /* 0x000000010000e824 */ /* 0x100fe200078e0a0c */
[----:B------:R0:W-:Y:S01]  /*5000*/  STL [R1+0x64], R14 ;  /* 0x0000640e01007387 */ /* 0x0001e20000100800 */
[--C-:B------:R-:W-:Y:S01]  /*5010*/  @!P2 IMAD.IADD R8, R8, 0x1, -R12.reuse ;  /* 0x000000010808a824 */ /* 0x100fe200078e0a0c */
[----:B------:R-:W-:Y:S01]  /*5020*/  ISETP.GT.U32.AND P2, PT, R12, R2, PT ;  /* 0x000000020c00720c */ /* 0x000fe20003f44070 */
[----:B------:R-:W-:Y:S01]  /*5030*/  @!P3 IMAD.IADD R6, R6, 0x1, -R12 ;  /* 0x000000010606b824 */ /* 0x000fe200078e0a0c */
[----:B------:R-:W-:Y:S01]  /*5040*/  ISETP.GT.U32.AND P6, PT, R12, R0, PT ;  /* 0x000000000c00720c */ /* 0x000fe20003fc4070 */
[----:B------:R-:W-:-:S03]  /*5050*/  IMAD.HI.U32 R5, R24, R11, RZ ;  /* 0x0000000b18057227 */ /* 0x000fc600078e00ff */
[----:B------:R-:W-:Y:S01]  /*5060*/  ISETP.GT.U32.AND P3, PT, R12, R6, PT ;  /* 0x000000060c00720c */ /* 0x000fe20003f64070 */
[----:B------:R-:W-:-:S04]  /*5070*/  IMAD.HI.U32 R7, R24, R9, RZ ;  /* 0x0000000918077227 */ /* 0x000fc800078e00ff */
[----:B0-----:R-:W-:-:S04]  /*5080*/  IMAD.HI.U32 R14, R24, R13, RZ ;  /* 0x0000000d180e7227 */ /* 0x001fc800078e00ff */
[----:B------:R-:W-:Y:S02]  /*5090*/  IMAD.MOV R14, RZ, RZ, -R14 ;  /* 0x000000ffff0e7224 */ /* 0x000fe400078e0a0e */
[--C-:B------:R-:W-:Y:S02]  /*50a0*/  @!P2 IMAD.IADD R2, R2, 0x1, -R12.reuse ;  /* 0x000000010202a824 */ /* 0x100fe400078e0a0c */
[----:B------:R-:W-:Y:S02]  /*50b0*/  IMAD.MOV R5, RZ, RZ, -R5 ;  /* 0x000000ffff057224 */ /* 0x000fe400078e0a05 */
[----:B------:R-:W-:Y:S01]  /*50c0*/  @!P6 IMAD.IADD R0, R0, 0x1, -R12 ;  /* 0x000000010000e824 */ /* 0x000fe200078e0a0c */
[----:B------:R-:W-:Y:S01]  /*50d0*/  ISETP.GE.AND P6, PT, R10, RZ, PT ;  /* 0x000000ff0a00720c */ /* 0x000fe20003fc6270 */
[C---:B------:R-:W-:Y:S01]  /*50e0*/  IMAD R10, R12.reuse, R14, R13 ;  /* 0x0000000e0c0a7224 */ /* 0x040fe200078e020d */
[----:B------:R-:W-:Y:S01]  /*50f0*/  ISETP.GT.U32.AND P2, PT, R12, R2, PT ;  /* 0x000000020c00720c */ /* 0x000fe20003f44070 */
[----:B------:R-:W-:-:S02]  /*5100*/  IMAD.MOV.U32 R15, RZ, RZ, R8 ;  /* 0x000000ffff0f7224 */ /* 0x000fc400078e0008 */
[----:B------:R-:W-:Y:S02]  /*5110*/  IMAD.MOV R7, RZ, RZ, -R7 ;  /* 0x000000ffff077224 */ /* 0x000fe400078e0a07 */
[----:B------:R-:W-:Y:S01]  /*5120*/  IMAD R11, R12, R5, R11 ;  /* 0x000000050c0b7224 */ /* 0x000fe200078e020b */
[----:B------:R-:W-:Y:S01]  /*5130*/  IADD3 R5, R22, 0x56, RZ ;  /* 0x0000005616057810 */ /* 0x000fe20007ffe0ff */
[----:B------:R-:W-:Y:S02]  /*5140*/  @!P3 IMAD.IADD R6, R6, 0x1, -R12 ;  /* 0x000000010606b824 */ /* 0x000fe400078e0a0c */
[----:B------:R-:W-:Y:S01]  /*5150*/  @!P1 IMAD.MOV R15, RZ, RZ, -R15 ;  /* 0x000000ffff0f9224 */ /* 0x000fe200078e0a0f */
[C---:B------:R-:W-:Y:S01]  /*5160*/  ISETP.GT.U32.AND P1, PT, R12.reuse, R10, PT ;  /* 0x0000000a0c00720c */ /* 0x040fe20003f24070 */
[C---:B------:R-:W-:Y:S01]  /*5170*/  IMAD R9, R12.reuse, R7, R9 ;  /* 0x000000070c097224 */ /* 0x040fe200078e0209 */
[C---:B------:R-:W-:Y:S01]  /*5180*/  ISETP.GT.U32.AND P3, PT, R12.reuse, R11, PT ;  /* 0x0000000b0c00720c */ /* 0x040fe20003f64070 */
[----:B------:R-:W-:Y:S01]  /*5190*/  IMAD.MOV.U32 R8, RZ, RZ, R6 ;  /* 0x000000ffff087224 */ /* 0x000fe200078e0006 */
[----:B------:R-:W-:Y:S01]  /*51a0*/  IABS R7, R5 ;  /* 0x0000000500077213 */ /* 0x000fe20000000000 */
[----:B------:R-:W-:Y:S01]  /*51b0*/  IMAD.MOV.U32 R13, RZ, RZ, R0 ;  /* 0x000000ffff0d7224 */ /* 0x000fe200078e0000 */
[----:B------:R-:W-:Y:S01]  /*51c0*/  STL [R1+0x60], R15 ;  /* 0x0000600f01007387 */ /* 0x000fe20000100800 */
[----:B------:R-:W-:Y:S01]  /*51d0*/  @!P5 IMAD.MOV R8, RZ, RZ, -R8 ;  /* 0x000000ffff08d224 */ /* 0x000fe200078e0a08 */
[----:B------:R-:W-:Y:S01]  /*51e0*/  ISETP.GT.U32.AND P5, PT, R12, R9, PT ;  /* 0x000000090c00720c */ /* 0x000fe20003fa4070 */
[----:B------:R-:W-:Y:S01]  /*51f0*/  @!P0 IMAD.MOV R13, RZ, RZ, -R13 ;  /* 0x000000ffff0d8224 */ /* 0x000fe200078e0a0d */
[----:B------:R-:W-:Y:S01]  /*5200*/  ISETP.GE.AND P0, PT, R4, RZ, PT ;  /* 0x000000ff0400720c */ /* 0x000fe20003f06270 */
[----:B------:R-:W-:Y:S01]  /*5210*/  IMAD.MOV.U32 R0, RZ, RZ, R7 ;  /* 0x000000ffff007224 */ /* 0x000fe200078e0007 */
[----:B------:R-:W-:Y:S01]  /*5220*/  IADD3 R4, R22, 0x54, RZ ;  /* 0x0000005416047810 */ /* 0x000fe20007ffe0ff */
[--C-:B------:R-:W-:Y:S01]  /*5230*/  @!P2 IMAD.IADD R2, R2, 0x1, -R12.reuse ;  /* 0x000000010202a824 */ /* 0x100fe200078e0a0c */
[----:B------:R-:W-:Y:S01]  /*5240*/  ISETP.GE.AND P2, PT, R3, RZ, PT ;  /* 0x000000ff0300720c */ /* 0x000fe20003f46270 */
[----:B------:R-:W-:Y:S01]  /*5250*/  IMAD.HI.U32 R6, R24, R0, RZ ;  /* 0x0000000018067227 */ /* 0x000fe200078e00ff */
[----:B------:R-:W-:Y:S01]  /*5260*/  IABS R3, R4 ;  /* 0x0000000400037213 */ /* 0x000fe20000000000 */
[----:B------:R-:W-:Y:S02]  /*5270*/  STL [R1+0x1f0], R13 ;  /* 0x0001f00d01007387 */ /* 0x000fe40000100800 */
[--C-:B------:R-:W-:Y:S01]  /*5280*/  @!P1 IMAD.IADD R10, R10, 0x1, -R12.reuse ;  /* 0x000000010a0a9824 */ /* 0x100fe200078e0a0c */
[----:B------:R-:W-:Y:S01]  /*5290*/  ISETP.GE.AND P1, PT, R5, RZ, PT ;  /* 0x000000ff0500720c */ /* 0x000fe20003f26270 */
[----:B------:R-:W-:Y:S01]  /*52a0*/  @!P3 IMAD.IADD R11, R11, 0x1, -R12 ;  /* 0x000000010b0bb824 */ /* 0x000fe200078e0a0c */
[----:B------:R0:W-:Y:S01]  /*52b0*/  STL [R1+0x1f4], R8 ;  /* 0x0001f40801007387 */ /* 0x0001e20000100800 */
[----:B------:R-:W-:Y:S01]  /*52c0*/  IMAD.MOV R5, RZ, RZ, -R6 ;  /* 0x000000ffff057224 */ /* 0x000fe200078e0a06 */
[----:B------:R-:W-:Y:S01]  /*52d0*/  ISETP.GT.U32.AND P3, PT, R12, R10, PT ;  /* 0x0000000a0c00720c */ /* 0x000fe20003f64070 */
[----:B------:R-:W-:-:S02]  /*52e0*/  IMAD.MOV.U32 R6, RZ, RZ, R3 ;  /* 0x000000ffff067224 */ /* 0x000fc400078e0003 */
[----:B------:R-:W-:Y:S01]  /*52f0*/  @!P5 IMAD.IADD R9, R9, 0x1, -R12 ;  /* 0x000000010909d824 */ /* 0x000fe200078e0a0c */
[----:B------:R-:W-:Y:S01]  /*5300*/  ISETP.GT.U32.AND P5, PT, R12, R11, PT ;  /* 0x0000000b0c00720c */ /* 0x000fe20003fa4070 */
[----:B------:R-:W-:Y:S01]  /*5310*/  IMAD.HI.U32 R3, R24, R6, RZ ;  /* 0x0000000618037227 */ /* 0x000fe200078e00ff */
[----:B0-----:R-:W-:-:S03]  /*5320*/  IADD3 R8, R22, 0x52, RZ ;  /* 0x0000005216087810 */ /* 0x001fc60007ffe0ff */
[----:B------:R-:W-:Y:S02]  /*5330*/  IMAD.MOV R3, RZ, RZ, -R3 ;  /* 0x000000ffff037224 */ /* 0x000fe400078e0a03 */
[----:B------:R-:W-:Y:S01]  /*5340*/  IMAD.MOV.U32 R7, RZ, RZ, R2 ;  /* 0x000000ffff077224 */ /* 0x000fe200078e0002 */
[----:B------:R-:W-:Y:S01]  /*5350*/  IADD3 R2, R22, 0x4e, RZ ;  /* 0x0000004e16027810 */ /* 0x000fe20007ffe0ff */
[C---:B------:R-:W-:Y:S02]  /*5360*/  IMAD R6, R12.reuse, R3, R6 ;  /* 0x000000030c067224 */ /* 0x040fe400078e0206 */
[----:B------:R-:W-:Y:S01]  /*5370*/  IMAD R0, R12, R5, R0 ;  /* 0x000000050c007224 */ /* 0x000fe200078e0200 */
[----:B------:R-:W-:Y:S01]  /*5380*/  IADD3 R5, R22, 0x50, RZ ;  /* 0x0000005016057810 */ /* 0x000fe20007ffe0ff */
[----:B------:R-:W-:Y:S01]  /*5390*/  @!P4 IMAD.MOV R7, RZ, RZ, -R7 ;  /* 0x000000ffff07c224 */ /* 0x000fe200078e0a07 */
[C---:B------:R-:W-:Y:S01]  /*53a0*/  ISETP.GT.U32.AND P4, PT, R12.reuse, R9, PT ;  /* 0x000000090c00720c */ /* 0x040fe20003f84070 */
[--C-:B------:R-:W-:Y:S01]  /*53b0*/  @!P5 IMAD.IADD R11, R11, 0x1, -R12.reuse ;  /* 0x000000010b0bd824 */ /* 0x100fe200078e0a0c */
[----:B------:R-:W-:Y:S01]  /*53c0*/  ISETP.GT.U32.AND P5, PT, R12, R6, PT ;  /* 0x000000060c00720c */ /* 0x000fe20003fa4070 */
[----:B------:R-:W-:Y:S01]  /*53d0*/  @!P3 IMAD.IADD R10, R10, 0x1, -R12 ;  /* 0x000000010a0ab824 */ /* 0x000fe200078e0a0c */
[----:B------:R-:W-:Y:S01]  /*53e0*/  ISETP.GT.U32.AND P3, PT, R12, R0, PT ;  /* 0x000000000c00720c */ /* 0x000fe20003f64070 */
[----:B------:R0:W-:Y:S01]  /*53f0*/  STL [R1+0x1f8], R7 ;  /* 0x0001f80701007387 */ /* 0x0001e20000100800 */
[----:B------:R-:W-:Y:S01]  /*5400*/  IABS R3, R5 ;  /* 0x0000000500037213 */ /* 0x000fe20000000000 */
[----:B------:R-:W-:Y:S01]  /*5410*/  IMAD.MOV.U32 R15, RZ, RZ, R10 ;  /* 0x000000ffff0f7224 */ /* 0x000fe200078e000a */
[----:B------:R-:W-:Y:S01]  /*5420*/  IABS R13, R2 ;  /* 0x00000002000d7213 */ /* 0x000fe20000000000 */
[----:B------:R-:W-:-:S02]  /*5430*/  @!P0 IMAD.MOV R11, RZ, RZ, -R11 ;  /* 0x000000ffff0b8224 */ /* 0x000fc400078e0a0b */
[----:B------:R-:W-:-:S04]  /*5440*/  IMAD.HI.U32 R14, R24, R3, RZ ;  /* 0x00000003180e7227 */ /* 0x000fc800078e00ff */
[--C-:B------:R-:W-:Y:S01]  /*5450*/  @!P4 IMAD.IADD R9, R9, 0x1, -R12.reuse ;  /* 0x000000010909c824 */ /* 0x100fe200078e0a0c */
[----:B------:R-:W-:Y:S01]  /*5460*/  ISETP.GE.AND P4, PT, R4, RZ, PT ;  /* 0x000000ff0400720c */ /* 0x000fe20003f86270 */
[--C-:B------:R-:W-:Y:S01]  /*5470*/  @!P5 IMAD.IADD R6, R6, 0x1, -R12.reuse ;  /* 0x000000010606d824 */ /* 0x100fe200078e0a0c */
[----:B0-----:R-:W-:Y:S01]  /*5480*/  IABS R7, R8 ;  /* 0x0000000800077213 */ /* 0x001fe20000000000 */
[----:B------:R-:W-:Y:S02]  /*5490*/  IMAD.MOV.U32 R4, RZ, RZ, R13 ;  /* 0x000000ffff047224 */ /* 0x000fe400078e000d */
[----:B------:R-:W-:Y:S01]  /*54a0*/  @!P3 IMAD.IADD R0, R0, 0x1, -R12 ;  /* 0x000000010000b824 */ /* 0x000fe200078e0a0c */
[----:B------:R-:W-:Y:S01]  /*54b0*/  ISETP.GE.AND P3, PT, R8, RZ, PT ;  /* 0x000000ff0800720c */ /* 0x000fe20003f66270 */
[----:B------:R-:W-:Y:S01]  /*54c0*/  @!P6 IMAD.MOV R15, RZ, RZ, -R15 ;  /* 0x000000ffff0fe224 */ /* 0x000fe200078e0a0f */
[----:B------:R-:W-:Y:S01]  /*54d0*/  ISETP.GT.U32.AND P6, PT, R12, R6, PT ;  /* 0x000000060c00720c */ /* 0x000fe20003fc4070 */
[----:B------:R-:W-:Y:S01]  /*54e0*/  IMAD.HI.U32 R8, R24, R4, RZ ;  /* 0x0000000418087227 */ /* 0x000fe200078e00ff */
[----:B------:R-:W-:-:S02]  /*54f0*/  ISETP.GT.U32.AND P5, PT, R12, R0, PT ;  /* 0x000000000c00720c */ /* 0x000fc40003fa4070 */
[----:B------:R-:W-:Y:S01]  /*5500*/  STL [R1+0x1ec], R15 ;  /* 0x0001ec0f01007387 */ /* 0x000fe20000100800 */
[----:B------:R-:W-:Y:S02]  /*5510*/  IMAD.MOV R10, RZ, RZ, -R14 ;  /* 0x000000ffff0a7224 */ /* 0x000fe400078e0a0e */
[----:B------:R-:W-:Y:S01]  /*5520*/  IMAD.MOV R8, RZ, RZ, -R8 ;  /* 0x000000ffff087224 */ /* 0x000fe200078e0a08 */
[----:B------:R0:W-:Y:S01]  /*5530*/  STL [R1+0x1d4], R11 ;  /* 0x0001d40b01007387 */ /* 0x0001e20000100800 */
[----:B------:R-:W-:Y:S02]  /*5540*/  IMAD R3, R12, R10, R3 ;  /* 0x0000000a0c037224 */ /* 0x000fe400078e0203 */
[----:B------:R-:W-:Y:S01]  /*5550*/  IMAD.MOV.U32 R14, RZ, RZ, R9 ;  /* 0x000000ffff0e7224 */ /* 0x000fe200078e0009 */
[----:B------:R-:W-:Y:S01]  /*5560*/  IADD3 R9, R22, 0x4c, RZ ;  /* 0x0000004c16097810 */ /* 0x000fe20007ffe0ff */
[----:B------:R-:W-:-:S03]  /*5570*/  IMAD.HI.U32 R13, R24, R7, RZ ;  /* 0x00000007180d7227 */ /* 0x000fc600078e00ff */
[----:B------:R-:W-:Y:S01]  /*5580*/  IABS R27, R9 ;  /* 0x00000009001b7213 */ /* 0x000fe20000000000 */
[----:B------:R-:W-:Y:S01]  /*5590*/  IMAD R4, R12, R8, R4 ;  /* 0x000000080c047224 */ /* 0x000fe200078e0204 */
[----:B0-----:R-:W-:Y:S01]  /*55a0*/  IADD3 R11, R22, 0x4a, RZ ;  /* 0x0000004a160b7810 */ /* 0x001fe20007ffe0ff */
[----:B------:R-:W-:Y:S01]  /*55b0*/  @!P2 IMAD.MOV R14, RZ, RZ, -R14 ;  /* 0x000000ffff0ea224 */ /* 0x000fe200078e0a0e */
[----:B------:R-:W-:Y:S01]  /*55c0*/  ISETP.GT.U32.AND P2, PT, R12, R3, PT ;  /* 0x000000030c00720c */ /* 0x000fe20003f44070 */
[----:B------:R-:W-:Y:S02]  /*55d0*/  IMAD.MOV R13, RZ, RZ, -R13 ;  /* 0x000000ffff0d7224 */ /* 0x000fe400078e0a0d */
[--C-:B------:R-:W-:Y:S01]  /*55e0*/  @!P6 IMAD.IADD R6, R6, 0x1, -R12.reuse ;  /* 0x000000010606e824 */ /* 0x100fe200078e0a0c */
[C---:B------:R-:W-:Y:S01]  /*55f0*/  ISETP.GT.U32.AND P6, PT, R12.reuse, R4, PT ;  /* 0x000000040c00720c */ /* 0x040fe20003fc4070 */
[----:B------:R-:W-:Y:S01]  /*5600*/  IMAD R7, R12, R13, R7 ;  /* 0x0000000d0c077224 */ /* 0x000fe200078e0207 */
[----:B------:R0:W-:Y:S01]  /*5610*/  STL [R1+0x1e0], R14 ;  /* 0x0001e00e01007387 */ /* 0x0001e20000100800 */
[----:B------:R-:W-:Y:S01]  /*5620*/  @!P5 IMAD.IADD R0, R0, 0x1, -R12 ;  /* 0x000000010000d824 */ /* 0x000fe200078e0a0c */
[----:B------:R-:W-:Y:S01]  /*5630*/  ISETP.GE.AND P5, PT, R5, RZ, PT ;  /* 0x000000ff0500720c */ /* 0x000fe20003fa6270 */
[----:B------:R-:W-:Y:S01]  /*5640*/  @!P4 IMAD.MOV R6, RZ, RZ, -R6 ;  /* 0x000000ffff06c224 */ /* 0x000fe200078e0a06 */
[----:B------:R-:W-:Y:S01]  /*5650*/  ISETP.GT.U32.AND P0, PT, R12, R7, PT ;  /* 0x000000070c00720c */ /* 0x000fe20003f04070 */
[----:B------:R-:W-:Y:S01]  /*5660*/  IMAD.MOV.U32 R8, RZ, RZ, R0 ;  /* 0x000000ffff087224 */ /* 0x000fe200078e0000 */
[----:B------:R-:W-:Y:S01]  /*5670*/  IADD3 R5, R22, 0x48, RZ ;  /* 0x0000004816057810 */ /* 0x000fe20007ffe0ff */
[----:B------:R-:W-:-:S02]  /*5680*/  @!P2 IMAD.IADD R3, R3, 0x1, -R12 ;  /* 0x000000010303a824 */ /* 0x000fc400078e0a0c */
[----:B------:R-:W-:Y:S01]  /*5690*/  @!P1 IMAD.MOV R8, RZ, RZ, -R8 ;  /* 0x000000ffff089224 */ /* 0x000fe200078e0a08 */
[----:B0-----:R-:W-:Y:S01]  /*56a0*/  IABS R14, R11 ;  /* 0x0000000b000e7213 */ /* 0x001fe20000000000 */
[--C-:B------:R-:W-:Y:S01]  /*56b0*/  @!P6 IMAD.IADD R4, R4, 0x1, -R12.reuse ;  /* 0x000000010404e824 */ /* 0x100fe200078e0a0c */
[----:B------:R-:W-:Y:S02]  /*56c0*/  ISETP.GT.U32.AND P6, PT, R12, R3, PT ;  /* 0x000000030c00720c */ /* 0x000fe40003fc4070 */
[----:B------:R0:W-:Y:S01]  /*56d0*/  STL [R1+0x1e8], R8 ;  /* 0x0001e80801007387 */ /* 0x0001e20000100800 */
[----:B------:R-:W-:Y:S01]  /*56e0*/  IMAD.HI.U32 R0, R24, R14, RZ ;  /* 0x0000000e18007227 */ /* 0x000fe200078e00ff */
[----:B------:R-:W-:Y:S02]  /*56f0*/  ISETP.GT.U32.AND P1, PT, R12, R4, PT ;  /* 0x000000040c00720c */ /* 0x000fe40003f24070 */
[----:B------:R1:W-:Y:S01]  /*5700*/  STL [R1+0x1cc], R6 ;  /* 0x0001cc0601007387 */ /* 0x0003e20000100800 */
[----:B------:R-:W-:Y:S01]  /*5710*/  @!P0 IMAD.IADD R7, R7, 0x1, -R12 ;  /* 0x0000000107078824 */ /* 0x000fe200078e0a0c */
[----:B------:R-:W-:Y:S01]  /*5720*/  ISETP.GE.AND P0, PT, R2, RZ, PT ;  /* 0x000000ff0200720c */ /* 0x000fe20003f06270 */
[----:B------:R-:W-:Y:S01]  /*5730*/  IMAD.MOV R0, RZ, RZ, -R0 ;  /* 0x000000ffff007224 */ /* 0x000fe200078e0a00 */
[----:B------:R-:W-:Y:S01]  /*5740*/  IABS R16, R5 ;  /* 0x0000000500107213 */ /* 0x000fe20000000000 */
[----:B------:R-:W-:Y:S01]  /*5750*/  IMAD.HI.U32 R2, R24, R27, RZ ;  /* 0x0000001b18027227 */ /* 0x000fe200078e00ff */
[----:B------:R-:W-:-:S02]  /*5760*/  ISETP.GT.U32.AND P2, PT, R12, R7, PT ;  /* 0x000000070c00720c */ /* 0x000fc40003f44070 */
[----:B0-----:R-:W-:Y:S01]  /*5770*/  IADD3 R8, R22, 0x46, RZ ;  /* 0x0000004616087810 */ /* 0x001fe20007ffe0ff */
[C---:B------:R-:W-:Y:S02]  /*5780*/  IMAD R14, R12.reuse, R0, R14 ;  /* 0x000000000c0e7224 */ /* 0x040fe400078e020e */
[----:B------:R-:W-:Y:S01]  /*5790*/  @!P6 IMAD.IADD R3, R3, 0x1, -R12 ;  /* 0x000000010303e824 */ /* 0x000fe200078e0a0c */
[----:B------:R-:W-:Y:S01]  /*57a0*/  IABS R0, R8 ;  /* 0x0000000800007213 */ /* 0x000fe20000000000 */
[----:B------:R-:W-:Y:S01]  /*57b0*/  IMAD.MOV R2, RZ, RZ, -R2 ;  /* 0x000000ffff027224 */ /* 0x000fe200078e0a02 */
[C---:B------:R-:W-:Y:S01]  /*57c0*/  ISETP.GT.U32.AND P6, PT, R12.reuse, R14, PT ;  /* 0x0000000e0c00720c */ /* 0x040fe20003fc4070 */
[----:B------:R-:W-:Y:S01]  /*57d0*/  @!P5 IMAD.MOV R3, RZ, RZ, -R3 ;  /* 0x000000ffff03d224 */ /* 0x000fe200078e0a03 */
[----:B------:R-:W-:Y:S01]  /*57e0*/  ISETP.GE.AND P5, PT, R5, RZ, PT ;  /* 0x000000ff0500720c */ /* 0x000fe20003fa6270 */
[----:B------:R-:W-:Y:S01]  /*57f0*/  IMAD R27, R12, R2, R27 ;  /* 0x000000020c1b7224 */ /* 0x000fe200078e021b */
[----:B------:R-:W-:Y:S01]  /*5800*/  IADD3 R2, R22, 0x44, RZ ;  /* 0x0000004416027810 */ /* 0x000fe20007ffe0ff */
[----:B------:R-:W-:-:S02]  /*5810*/  @!P2 IMAD.IADD R7, R7, 0x1, -R12 ;  /* 0x000000010707a824 */ /* 0x000fc400078e0a0c */
[----:B------:R-:W-:Y:S01]  /*5820*/  IMAD.HI.U32 R10, R24, R0, RZ ;  /* 0x00000000180a7227 */ /* 0x000fe200078e00ff */
[----:B------:R-:W-:-:S03]  /*5830*/  ISETP.GT.U32.AND P2, PT, R12, R27, PT ;  /* 0x0000001b0c00720c */ /* 0x000fc60003f44070 */
[----:B-1----:R-:W-:Y:S02]  /*5840*/  IMAD.MOV.U32 R6, RZ, RZ, R7 ;  /* 0x000000ffff067224 */ /* 0x002fe400078e0007 */
[----:B------:R-:W-:Y:S02]  /*5850*/  @!P6 IMAD.IADD R14, R14, 0x1, -R12 ;  /* 0x000000010e0ee824 */ /* 0x000fe400078e0a0c */
[----:B------:R-:W-:Y:S02]  /*5860*/  @!P3 IMAD.MOV R6, RZ, RZ, -R6 ;  /* 0x000000ffff06b224 */ /* 0x000fe400078e0a06 */
[----:B------:R-:W-:Y:S01]  /*5870*/  IMAD.MOV R10, RZ, RZ, -R10 ;  /* 0x000000ffff0a7224 */ /* 0x000fe200078e0a0a */
[----:B------:R-:W-:Y:S01]  /*5880*/  ISETP.GT.U32.AND P6, PT, R12, R14, PT ;  /* 0x0000000e0c00720c */ /* 0x000fe20003fc4070 */
[----:B------:R-:W-:Y:S01]  /*5890*/  IMAD.HI.U32 R13, R24, R16, RZ ;  /* 0x00000010180d7227 */ /* 0x000fe200078e00ff */
[----:B------:R-:W-:Y:S03]  /*58a0*/  STL [R1+0x1c4], R6 ;  /* 0x0001c40601007387 */ /* 0x000fe60000100800 */
[--C-:B------:R-:W-:Y:S01]  /*58b0*/  @!P2 IMAD.IADD R27, R27, 0x1, -R12.reuse ;  /* 0x000000011b1ba824 */ /* 0x100fe200078e0a0c */
[----:B------:R0:W-:Y:S01]  /*58c0*/  STL [R1+0x1bc], R3 ;  /* 0x0001bc0301007387 */ /* 0x0001e20000100800 */
[----:B------:R-:W-:Y:S01]  /*58d0*/  @!P1 IMAD.IADD R4, R4, 0x1, -R12 ;  /* 0x0000000104049824 */ /* 0x000fe200078e0a0c */
[----:B------:R-:W-:Y:S01]  /*58e0*/  ISETP.GE.AND P1, PT, R9, RZ, PT ;  /* 0x000000ff0900720c */ /* 0x000fe20003f26270 */
[----:B------:R-:W-:Y:S01]  /*58f0*/  IMAD.MOV R13, RZ, RZ, -R13 ;  /* 0x000000ffff0d7224 */ /* 0x000fe200078e0a0d */
[----:B------:R-:W-:Y:S01]  /*5900*/  ISETP.GT.U32.AND P4, PT, R12, R27, PT ;  /* 0x0000001b0c00720c */ /* 0x000fe20003f84070 */
[----:B------:R-:W-:Y:S01]  /*5910*/  @!P0 IMAD.MOV R4, RZ, RZ, -R4 ;  /* 0x000000ffff048224 */ /* 0x000fe200078e0a04 */
[----:B------:R-:W-:Y:S01]  /*5920*/  IABS R9, R2 ;  /* 0x0000000200097213 */ /* 0x000fe20000000000 */
[----:B------:R-:W-:Y:S01]  /*5930*/  @!P6 IMAD.IADD R14, R14, 0x1, -R12 ;  /* 0x000000010e0ee824 */ /* 0x000fe200078e0a0c */
[----:B------:R-:W-:Y:S01]  /*5940*/  ISETP.GE.AND P2, PT, R11, RZ, PT ;  /* 0x000000ff0b00720c */ /* 0x000fe20003f46270 */
[C---:B------:R-:W-:Y:S01]  /*5950*/  IMAD R16, R12.reuse, R13, R16 ;  /* 0x0000000d0c107224 */ /* 0x040fe200078e0210 */
[----:B------:R1:W-:Y:S01]  /*5960*/  STL [R1+0x1ac], R4 ;  /* 0x0001ac0401007387 */ /* 0x0003e20000100800 */
[----:B0-----:R-:W-:Y:S01]  /*5970*/  IMAD R3, R12, R10, R0 ;  /* 0x0000000a0c037224 */ /* 0x001fe200078e0200 */
[----:B------:R-:W-:Y:S01]  /*5980*/  ISETP.GE.AND P0, PT, R8, RZ, PT ;  /* 0x000000ff0800720c */ /* 0x000fe20003f06270 */
[----:B------:R-:W-:Y:S01]  /*5990*/  IMAD.HI.U32 R5, R24, R9, RZ ;  /* 0x0000000918057227 */ /* 0x000fe200078e00ff */
[----:B------:R-:W-:-:S02]  /*59a0*/  ISETP.GT.U32.AND P3, PT, R12, R16, PT ;  /* 0x000000100c00720c */ /* 0x000fc40003f64070 */
[----:B------:R-:W-:Y:S01]  /*59b0*/  ISETP.GT.U32.AND P6, PT, R12, R3, PT ;  /* 0x000000030c00720c */ /* 0x000fe20003fc4070 */
[----:B------:R-:W-:Y:S01]  /*59c0*/  @!P4 IMAD.IADD R27, R27, 0x1, -R12 ;  /* 0x000000011b1bc824 */ /* 0x000fe200078e0a0c */
[----:B------:R-:W-:Y:S01]  /*59d0*/  ISETP.GE.AND P4, PT, R2, RZ, PT ;  /* 0x000000ff0200720c */ /* 0x000fe20003f86270 */
[----:B------:R-:W-:Y:S01]  /*59e0*/  IMAD.MOV R5, RZ, RZ, -R5 ;  /* 0x000000ffff057224 */ /* 0x000fe200078e0a05 */
[C---:B-1----:R-:W-:Y:S01]  /*59f0*/  IADD3 R4, R22.reuse, 0x42, RZ ;  /* 0x0000004216047810 */ /* 0x042fe20007ffe0ff */
[----:B------:R-:W-:Y:S01]  /*5a00*/  @!P2 IMAD.MOV R14, RZ, RZ, -R14 ;  /* 0x000000ffff0ea224 */ /* 0x000fe200078e0a0e */
[----:B------:R-:W-:Y:S01]  /*5a10*/  IADD3 R8, R22, 0x3e, RZ ;  /* 0x0000003e16087810 */ /* 0x000fe20007ffe0ff */
[----:B------:R-:W-:Y:S01]  /*5a20*/  IMAD R0, R12, R5, R9 ;  /* 0x000000050c007224 */ /* 0x000fe200078e0209 */
[----:B------:R-:W-:Y:S01]  /*5a30*/  IABS R2, R4 ;  /* 0x0000000400027213 */ /* 0x000fe20000000000 */
[----:B------:R-:W-:Y:S01]  /*5a40*/  @!P1 IMAD.MOV R27, RZ, RZ, -R27 ;  /* 0x000000ffff1b9224 */ /* 0x000fe200078e0a1b */
[----:B------:R-:W-:Y:S01]  /*5a50*/  ISETP.GE.AND P1, PT, R4, RZ, PT ;  /* 0x000000ff0400720c */ /* 0x000fe20003f26270 */
[--C-:B------:R-:W-:Y:S01]  /*5a60*/  @!P3 IMAD.IADD R16, R16, 0x1, -R12.reuse ;  /* 0x000000011010b824 */ /* 0x100fe200078e0a0c */
[C---:B------:R-:W-:Y:S01]  /*5a70*/  ISETP.GT.U32.AND P2, PT, R12.reuse, R0, PT ;  /* 0x000000000c00720c */ /* 0x040fe20003f44070 */
[----:B------:R-:W-:Y:S01]  /*5a80*/  @!P6 IMAD.IADD R3, R3, 0x1, -R12 ;  /* 0x000000010303e824 */ /* 0x000fe200078e0a0c */
[----:B------:R-:W-:Y:S01]  /*5a90*/  IABS R4, R8 ;  /* 0x0000000800047213 */ /* 0x000fe20000000000 */
[----:B------:R-:W-:Y:S01]  /*5aa0*/  IMAD.MOV.U32 R9, RZ, RZ, R2 ;  /* 0x000000ffff097224 */ /* 0x000fe200078e0002 */
[C---:B------:R-:W-:Y:S01]  /*5ab0*/  ISETP.GT.U32.AND P3, PT, R12.reuse, R16, PT ;  /* 0x000000100c00720c */ /* 0x040fe20003f64070 */
[----:B------:R0:W-:Y:S01]  /*5ac0*/  STL [R1+0x10a8], R27 ;  /* 0x0010a81b01007387 */ /* 0x0001e20000100800 */
[----:B------:R-:W-:Y:S01]  /*5ad0*/  ISETP.GT.U32.AND P6, PT, R12, R3, PT ;  /* 0x000000030c00720c */ /* 0x000fe20003fc4070 */
[----:B------:R-:W-:Y:S01]  /*5ae0*/  IMAD.HI.U32 R5, R24, R9, RZ ;  /* 0x0000000918057227 */ /* 0x000fe200078e00ff */
[----:B------:R-:W-:Y:S01]  /*5af0*/  IADD3 R2, R22, 0x40, RZ ;  /* 0x0000004016027810 */ /* 0x000fe20007ffe0ff */
[----:B------:R-:W-:Y:S02]  /*5b00*/  STL [R1+0x10ac], R14 ;  /* 0x0010ac0e01007387 */ /* 0x000fe40000100800 */
[----:B------:R-:W-:Y:S01]  /*5b10*/  IMAD.MOV R5, RZ, RZ, -R5 ;  /* 0x000000ffff057224 */ /* 0x000fe200078e0a05 */
[----:B------:R-:W-:Y:S01]  /*5b20*/  IABS R6, R2 ;  /* 0x0000000200067213 */ /* 0x000fe20000000000 */
[----:B------:R-:W-:-:S02]  /*5b30*/  @!P2 IMAD.IADD R0, R0, 0x1, -R12 ;  /* 0x000000010000a824 */ /* 0x000fc400078e0a0c */
[----:B------:R-:W-:Y:S01]  /*5b40*/  IMAD R9, R12, R5, R9 ;  /* 0x000000050c097224 */ /* 0x000fe200078e0209 */
[----:B0-----:R-:W-:Y:S01]  /*5b50*/  IADD3 R27, R22, 0xe, RZ ;  /* 0x0000000e161b7810 */ /* 0x001fe20007ffe0ff */
[--C-:B------:R-:W-:Y:S01]  /*5b60*/  @!P3 IMAD.IADD R16, R16, 0x1, -R12.reuse ;  /* 0x000000011010b824 */ /* 0x100fe200078e0a0c */
[----:B------:R-:W-:Y:S01]  /*5b70*/  ISETP.GE.AND P3, PT, R2, RZ, PT ;  /* 0x000000ff0200720c */ /* 0x000fe20003f66270 */
[----:B------:R-:W-:Y:S01]  /*5b80*/  @!P6 IMAD.IADD R3, R3, 0x1, -R12 ;  /* 0x000000010303e824 */ /* 0x000fe200078e0a0c */
[----:B------:R-:W-:Y:S01]  /*5b90*/  ISETP.GT.U32.AND P6, PT, R12, R9, PT ;  /* 0x000000090c00720c */ /* 0x000fe20003fc4070 */
[----:B------:R-:W-:Y:S01]  /*5ba0*/  IMAD.HI.U32 R7, R24, R6, RZ ;  /* 0x0000000618077227 */ /* 0x000fe200078e00ff */
[----:B------:R-:W-:Y:S02]  /*5bb0*/  IADD3 R2, R22, 0x3c, RZ ;  /* 0x0000003c16027810 */ /* 0x000fe40007ffe0ff */
[C---:B------:R-:W-:Y:S01]  /*5bc0*/  ISETP.GT.U32.AND P2, PT, R12.reuse, R0, PT ;  /* 0x000000000c00720c */ /* 0x040fe20003f44070 */
[----:B------:R-:W-:Y:S01]  /*5bd0*/  IMAD.MOV R7, RZ, RZ, -R7 ;  /* 0x000000ffff077224 */ /* 0x000fe200078e0a07 */
[----:B------:R-:W-:Y:S01]  /*5be0*/  IABS R5, R2 ;  /* 0x0000000200057213 */ /* 0x000fe20000000000 */
[----:B------:R-:W-:Y:S01]  /*5bf0*/  IMAD.MOV.U32 R11, RZ, RZ, R3 ;  /* 0x000000ffff0b7224 */ /* 0x000fe200078e0003 */
[----:B------:R-:W-:Y:S01]  /*5c00*/  IABS R15, R27 ;  /* 0x0000001b000f7213 */ /* 0x000fe20000000000 */
[----:B------:R-:W-:Y:S01]  /*5c10*/  IMAD R6, R12, R7, R6 ;  /* 0x000000070c067224 */ /* 0x000fe200078e0206 */
[----:B------:R-:W-:Y:S01]  /*5c20*/  IADD3 R7, R22, 0x38, RZ ;  /* 0x0000003816077810 */ /* 0x000fe20007ffe0ff */
[----:B------:R-:W-:-:S02]  /*5c30*/  IMAD.MOV.U32 R3, RZ, RZ, R5 ;  /* 0x000000ffff037224 */ /* 0x000fc400078e0005 */
[----:B------:R-:W-:Y:S02]  /*5c40*/  @!P6 IMAD.IADD R9, R9, 0x1, -R12 ;  /* 0x000000010909e824 */ /* 0x000fe400078e0a0c */
[----:B------:R-:W-:Y:S01]  /*5c50*/  @!P0 IMAD.MOV R11, RZ, RZ, -R11 ;  /* 0x000000ffff0b8224 */ /* 0x000fe200078e0a0b */
[----:B------:R-:W-:Y:S01]  /*5c60*/  ISETP.GE.AND P0, PT, R2, RZ, PT ;  /* 0x000000ff0200720c */ /* 0x000fe20003f06270 */
[----:B------:R-:W-:Y:S01]  /*5c70*/  IMAD.HI.U32 R10, R24, R4, RZ ;  /* 0x00000004180a7227 */ /* 0x000fe200078e00ff */
[----:B------:R-:W-:-:S03]  /*5c80*/  ISETP.GT.U32.AND P6, PT, R12, R9, PT ;  /* 0x000000090c00720c */ /* 0x000fc60003fc4070 */
[----:B------:R-:W-:-:S04]  /*5c90*/  IMAD.HI.U32 R2, R24, R3, RZ ;  /* 0x0000000318027227 */ /* 0x000fc800078e00ff */
[----:B------:R-:W-:Y:S01]  /*5ca0*/  @!P2 IMAD.IADD R0, R0, 0x1, -R12 ;  /* 0x000000010000a824 */ /* 0x000fe200078e0a0c */
[C---:B------:R-:W-:Y:S01]  /*5cb0*/  ISETP.GT.U32.AND P2, PT, R12.reuse, R6, PT ;  /* 0x000000060c00720c */ /* 0x040fe20003f44070 */
[----:B------:R-:W-:Y:S02]  /*5cc0*/  IMAD.MOV R10, RZ, RZ, -R10 ;  /* 0x000000ffff0a7224 */ /* 0x000fe400078e0a0a */
[----:B------:R-:W-:Y:S02]  /*5cd0*/  IMAD.MOV R2, RZ, RZ, -R2 ;  /* 0x000000ffff027224 */ /* 0x000fe400078e0a02 */
[C---:B------:R-:W-:Y:S02]  /*5ce0*/  IMAD R4, R12.reuse, R10, R4 ;  /* 0x0000000a0c047224 */ /* 0x040fe400078e0204 */
[----:B------:R-:W-:Y:S01]  /*5cf0*/  IMAD.MOV.U32 R5, RZ, RZ, R0 ;  /* 0x000000ffff057224 */ /* 0x000fe200078e0000 */
[----:B------:R-:W-:Y:S01]  /*5d00*/  IABS R0, R7 ;  /* 0x0000000700007213 */ /* 0x000fe20000000000 */
[----:B------:R-:W-:Y:S01]  /*5d10*/  IMAD R3, R12, R2, R3 ;  /* 0x000000020c037224 */ /* 0x000fe200078e0203 */
[----:B------:R-:W-:Y:S01]  /*5d20*/  IADD3 R2, R22, 0x36, RZ ;  /* 0x0000003616027810 */ /* 0x000fe20007ffe0ff */
[----:B------:R-:W-:Y:S01]  /*5d30*/  @!P4 IMAD.MOV R5, RZ, RZ, -R5 ;  /* 0x000000ffff05c224 */ /* 0x000fe200078e0a05 */
[C---:B------:R-:W-:Y:S01]  /*5d40*/  ISETP.GT.U32.AND P4, PT, R12.reuse, R4, PT ;  /* 0x000000040c00720c */ /* 0x040fe20003f84070 */
[--C-:B------:R-:W-:Y:S01]  /*5d50*/  @!P6 IMAD.IADD R9, R9, 0x1, -R12.reuse ;  /* 0x000000010909e824 */ /* 0x100fe200078e0a0c */
[----:B------:R-:W-:Y:S01]  /*5d60*/  ISETP.GT.U32.AND P6, PT, R12, R3, PT ;  /* 0x000000030c00720c */ /* 0x000fe20003fc4070 */
[----:B------:R-:W-:-:S02]  /*5d70*/  @!P2 IMAD.IADD R6, R6, 0x1, -R12 ;  /* 0x000000010606a824 */ /* 0x000fc400078e0a0c */
[----:B------:R-:W-:Y:S01]  /*5d80*/  @!P5 IMAD.MOV R16, RZ, RZ, -R16 ;  /* 0x000000ffff10d224 */ /* 0x000fe200078e0a10 */
[----:B------:R-:W-:Y:S01]  /*5d90*/  ISETP.GE.AND P5, PT, R8, RZ, PT ;  /* 0x000000ff0800720c */ /* 0x000fe20003fa6270 */
[----:B------:R-:W-:Y:S01]  /*5da0*/  IMAD.MOV.U32 R13, RZ, RZ, R9 ;  /* 0x000000ffff0d7224 */ /* 0x000fe200078e0009 */
[----:B------:R-:W-:Y:S01]  /*5db0*/  ISETP.GT.U32.AND P2, PT, R12, R6, PT ;  /* 0x000000060c00720c */ /* 0x000fe20003f44070 */
[----:B------:R-:W-:Y:S01]  /*5dc0*/  IMAD.HI.U32 R9, R24, R0, RZ ;  /* 0x0000000018097227 */ /* 0x000fe200078e00ff */
[----:B------:R-:W-:Y:S01]  /*5dd0*/  STL [R1+0x10b0], R16 ;  /* 0x0010b01001007387 */ /* 0x000fe20000100800 */
[----:B------:R-:W-:Y:S02]  /*5de0*/  IABS R8, R2 ;  /* 0x0000000200087213 */ /* 0x000fe40000000000 */
[--C-:B------:R-:W-:Y:S01]  /*5df0*/  @!P4 IMAD.IADD R4, R4, 0x1, -R12.reuse ;  /* 0x000000010404c824 */ /* 0x100fe200078e0a0c */
[----:B------:R0:W-:Y:S01]  /*5e00*/  STL [R1+0x160], R11 ;  /* 0x0001600b01007387 */ /* 0x0001e20000100800 */
[----:B------:R-:W-:-:S02]  /*5e10*/  @!P6 IMAD.IADD R3, R3, 0x1, -R12 ;  /* 0x000000010303e824 */ /* 0x000fc400078e0a0c */
[----:B------:R-:W-:Y:S01]  /*5e20*/  @!P1 IMAD.MOV R13, RZ, RZ, -R13 ;  /* 0x000000ffff0d9224 */ /* 0x000fe200078e0a0d */
[----:B------:R1:W-:Y:S01]  /*5e30*/  STL [R1+0x178], R5 ;  /* 0x0001780501007387 */ /* 0x0003e20000100800 */
[C---:B------:R-:W-:Y:S01]  /*5e40*/  ISETP.GT.U32.AND P4, PT, R12.reuse, R4, PT ;  /* 0x000000040c00720c */ /* 0x040fe20003f84070 */
[----:B------:R-:W-:Y:S01]  /*5e50*/  IMAD.MOV R9, RZ, RZ, -R9 ;  /* 0x000000ffff097224 */ /* 0x000fe200078e0a09 */
[----:B------:R-:W-:Y:S01]  /*5e60*/  ISETP.GT.U32.AND P6, PT, R12, R3, PT ;  /* 0x000000030c00720c */ /* 0x000fe20003fc4070 */
[----:B------:R-:W-:Y:S01]  /*5e70*/  @!P2 IMAD.IADD R6, R6, 0x1, -R12 ;  /* 0x000000010606a824 */ /* 0x000fe200078e0a0c */
[----:B------:R-:W-:Y:S01]  /*5e80*/  ISETP.GE.AND P2, PT, R7, RZ, PT ;  /* 0x000000ff0700720c */ /* 0x000fe20003f46270 */
[----:B------:R-:W-:Y:S01]  /*5e90*/  IMAD R0, R12, R9, R0 ;  /* 0x000000090c007224 */ /* 0x000fe200078e0200 */
[C---:B0-----:R-:W-:Y:S01]  /*5ea0*/  IADD3 R11, R22.reuse, 0x3a, RZ ;  /* 0x0000003a160b7810 */ /* 0x041fe20007ffe0ff */
[----:B------:R-:W-:Y:S01]  /*5eb0*/  IMAD.MOV.U32 R14, RZ, RZ, R6 ;  /* 0x000000ffff0e7224 */ /* 0x000fe200078e0006 */
[----:B------:R0:W-:Y:S01]  /*5ec0*/  STL [R1+0x168], R13 ;  /* 0x0001680d01007387 */ /* 0x0001e20000100800 */
[----:B------:R-:W-:-:S02]  /*5ed0*/  IADD3 R16, R22, 0xc, RZ ;  /* 0x0000000c16107810 */ /* 0x000fc40007ffe0ff */
[----:B-1----:R-:W-:Y:S01]  /*5ee0*/  IABS R5, R11 ;  /* 0x0000000b00057213 */ /* 0x002fe20000000000 */
[----:B------:R-:W-:Y:S01]  /*5ef0*/  @!P3 IMAD.MOV R14, RZ, RZ, -R14 ;  /* 0x000000ffff0eb224 */ /* 0x000fe200078e0a0e */
[----:B------:R-:W-:Y:S01]  /*5f00*/  ISETP.GE.AND P1, PT, R11, RZ, PT ;  /* 0x000000ff0b00720c */ /* 0x000fe20003f26270 */
[----:B------:R-:W-:Y:S01]  /*5f10*/  IMAD.HI.U32 R11, R24, R8, RZ ;  /* 0x00000008180b7227 */ /* 0x000fe200078e00ff */
[----:B------:R-:W-:Y:S02]  /*5f20*/  ISETP.GT.U32.AND P3, PT, R12, R0, PT ;  /* 0x000000000c00720c */ /* 0x000fe40003f64070 */
[----:B------:R-:W-:Y:S01]  /*5f30*/  STL [R1+0x118], R14 ;  /* 0x0001180e01007387 */ /* 0x000fe20000100800 */
[----:B------:R-:W-:-:S04]  /*5f40*/  IMAD.HI.U32 R10, R24, R5, RZ ;  /* 0x00000005180a7227 */ /* 0x000fc800078e00ff */
[----:B------:R-:W-:Y:S02]  /*5f50*/  IMAD.MOV R10, RZ, RZ, -R10 ;  /* 0x000000ffff0a7224 */ /* 0x000fe400078e0a0a */
[----:B------:R-:W-:Y:S02]  /*5f60*/  IMAD.MOV R7, RZ, RZ, -R11 ;  /* 0x000000ffff077224 */ /* 0x000fe400078e0a0b */
[C---:B------:R-:W-:Y:S02]  /*5f70*/  IMAD R5, R12.reuse, R10, R5 ;  /* 0x0000000a0c057224 */ /* 0x040fe400078e0205 */
[----:B------:R-:W-:Y:S01]  /*5f80*/  IMAD R8, R12, R7, R8 ;  /* 0x000000070c087224 */ /* 0x000fe200078e0208 */
[----:B------:R-:W-:Y:S01]  /*5f90*/  IADD3 R7, R22, 0x32, RZ ;  /* 0x0000003216077810 */ /* 0x000fe20007ffe0ff */
[--C-:B------:R-:W-:Y:S01]  /*5fa0*/  @!P4 IMAD.IADD R4, R4, 0x1, -R12.reuse ;  /* 0x000000010404c824 */ /* 0x100fe200078e0a0c */
[C---:B------:R-:W-:Y:S01]  /*5fb0*/  ISETP.GT.U32.AND P4, PT, R12.reuse, R5, PT ;  /* 0x000000050c00720c */ /* 0x040fe20003f84070 */
[----:B------:R-:W-:Y:S01]  /*5fc0*/  @!P6 IMAD.IADD R3, R3, 0x1, -R12 ;  /* 0x000000010303e824 */ /* 0x000fe200078e0a0c */
[----:B------:R-:W-:Y:S01]  /*5fd0*/  ISETP.GT.U32.AND P6, PT, R12, R8, PT ;  /* 0x000000080c00720c */ /* 0x000fe20003fc4070 */
[----:B0-----:R-:W-:Y:S01]  /*5fe0*/  IMAD.MOV.U32 R13, RZ, RZ, R4 ;  /* 0x000000ffff0d7224 */ /* 0x001fe200078e0004 */
[----:B------:R-:W-:Y:S01]  /*5ff0*/  IADD3 R4, R22, 0x34, RZ ;  /* 0x0000003416047810 */ /* 0x000fe20007ffe0ff */
[----:B------:R-:W-:Y:S01]  /*6000*/  @!P3 IMAD.IADD R0, R0, 0x1, -R12 ;  /* 0x000000010000b824 */ /* 0x000fe200078e0a0c */
[----:B------:R-:W-:Y:S01]  /*6010*/  IABS R11, R7 ;  /* 0x00000007000b7213 */ /* 0x000fe20000000000 */
[----:B------:R-:W-:Y:S01]  /*6020*/  @!P5 IMAD.MOV R13, RZ, RZ, -R13 ;  /* 0x000000ffff0dd224 */ /* 0x000fe200078e0a0d */
[----:B------:R-:W-:Y:S01]  /*6030*/  ISETP.GE.AND P5, PT, R2, RZ, PT ;  /* 0x000000ff0200720c */ /* 0x000fe20003fa6270 */
[----:B------:R-:W-:-:S02]  /*6040*/  IMAD.MOV.U32 R6, RZ, RZ, R3 ;  /* 0x000000ffff067224 */ /* 0x000fc400078e0003 */
[----:B------:R-:W-:Y:S01]  /*6050*/  IMAD.HI.U32 R3, R24, R11, RZ ;  /* 0x0000000b18037227 */ /* 0x000fe200078e00ff */
[----:B------:R0:W-:Y:S03]  /*6060*/  STL [R1+0x134], R13 ;  /* 0x0001340d01007387 */ /* 0x0001e60000100800 */
[--C-:B------:R-:W-:Y:S01]  /*6070*/  @!P4 IMAD.IADD R5, R5, 0x1, -R12.reuse ;  /* 0x000000010505c824 */ /* 0x100fe200078e0a0c */
[----:B------:R-:W-:Y:S01]  /*6080*/  ISETP.GE.AND P4, PT, R4, RZ, PT ;  /* 0x000000ff0400720c */ /* 0x000fe20003f86270 */
[----:B------:R-:W-:Y:S01]  /*6090*/  @!P6 IMAD.IADD R8, R8, 0x1, -R12 ;  /* 0x000000010808e824 */ /* 0x000fe200078e0a0c */
[C---:B------:R-:W-:Y:S01]  /*60a0*/  ISETP.GT.U32.AND P6, PT, R12.reuse, R0, PT ;  /* 0x000000000c00720c */ /* 0x040fe20003fc4070 */
[----:B------:R-:W-:Y:S01]  /*60b0*/  IMAD.MOV R3, RZ, RZ, -R3 ;  /* 0x000000ffff037224 */ /* 0x000fe200078e0a03 */
[C---:B------:R-:W-:Y:S01]  /*60c0*/  ISETP.GT.U32.AND P3, PT, R12.reuse, R5, PT ;  /* 0x000000050c00720c */ /* 0x040fe20003f64070 */
[----:B------:R-:W-:Y:S01]  /*60d0*/  @!P0 IMAD.MOV R6, RZ, RZ, -R6 ;  /* 0x000000ffff068224 */ /* 0x000fe200078e0a06 */
[----:B0-----:R-:W-:Y:S01]  /*60e0*/  IABS R13, R4 ;  /* 0x00000004000d7213 */ /* 0x001fe20000000000 */
[C---:B------:R-:W-:Y:S01]  /*60f0*/  IMAD R11, R12.reuse, R3, R11 ;  /* 0x000000030c0b7224 */ /* 0x040fe200078e020b */
[----:B------:R-:W-:-:S02]  /*6100*/  ISETP.GT.U32.AND P0, PT, R12, R8, PT ;  /* 0x000000080c00720c */ /* 0x000fc40003f04070 */
[----:B------:R-:W-:Y:S01]  /*6110*/  IADD3 R4, R22, 0x30, RZ ;  /* 0x0000003016047810 */ /* 0x000fe20007ffe0ff */
[----:B------:R-:W-:Y:S01]  /*6120*/  IMAD.HI.U32 R2, R24, R13, RZ ;  /* 0x0000000d18027227 */ /* 0x000fe200078e00ff */
[----:B------:R0:W-:Y:S01]  /*6130*/  STL [R1+0x13c], R6 ;  /* 0x00013c0601007387 */ /* 0x0001e20000100800 */
[----:B------:R-:W-:Y:S02]  /*6140*/  IADD3 R3, R22, 0x2c, RZ ;  /* 0x0000002c16037810 */ /* 0x000fe40007ffe0ff */
[----:B------:R-:W-:Y:S01]  /*6150*/  IMAD.MOV R2, RZ, RZ, -R2 ;  /* 0x000000ffff027224 */ /* 0x000fe200078e0a02 */
[----:B------:R-:W-:Y:S01]  /*6160*/  IABS R10, R4 ;  /* 0x00000004000a7213 */ /* 0x000fe20000000000 */
[--C-:B------:R-:W-:Y:S01]  /*6170*/  @!P6 IMAD.IADD R0, R0, 0x1, -R12.reuse ;  /* 0x000000010000e824 */ /* 0x100fe200078e0a0c */
[C---:B------:R-:W-:Y:S01]  /*6180*/  ISETP.GT.U32.AND P6, PT, R12.reuse, R11, PT ;  /* 0x0000000b0c00720c */ /* 0x040fe20003fc4070 */
[----:B------:R-:W-:Y:S01]  /*6190*/  IMAD R13, R12, R2, R13 ;  /* 0x000000020c0d7224 */ /* 0x000fe200078e020d */
[----:B------:R-:W-:Y:S01]  /*61a0*/  IADD3 R2, R22, 0x2e, RZ ;  /* 0x0000002e16027810 */ /* 0x000fe20007ffe0ff */
[----:B------:R-:W-:-:S02]  /*61b0*/  @!P3 IMAD.IADD R5, R5, 0x1, -R12 ;  /* 0x000000010505b824 */ /* 0x000fc400078e0a0c */
[----:B0-----:R-:W-:Y:S01]  /*61c0*/  IMAD.HI.U32 R6, R24, R10, RZ ;  /* 0x0000000a18067227 */ /* 0x001fe200078e00ff */
[----:B------:R-:W-:Y:S02]  /*61d0*/  ISETP.GT.U32.AND P3, PT, R12, R13, PT ;  /* 0x0000000d0c00720c */ /* 0x000fe40003f64070 */
[----:B------:R-:W-:Y:S01]  /*61e0*/  IABS R9, R2 ;  /* 0x0000000200097213 */ /* 0x000fe20000000000 */
[----:B------:R-:W-:Y:S01]  /*61f0*/  @!P0 IMAD.IADD R8, R8, 0x1, -R12 ;  /* 0x0000000108088824 */ /* 0x000fe200078e0a0c */
[----:B------:R-:W-:Y:S01]  /*6200*/  ISETP.GE.AND P0, PT, R7, RZ, PT ;  /* 0x000000ff0700720c */ /* 0x000fe20003f06270 */
[----:B------:R-:W-:Y:S01]  /*6210*/  IMAD.MOV R6, RZ, RZ, -R6 ;  /* 0x000000ffff067224 */ /* 0x000fe200078e0a06 */
[----:B------:R-:W-:Y:S01]  /*6220*/  IABS R7, R3 ;  /* 0x0000000300077213 */ /* 0x000fe20000000000 */
[----:B------:R-:W-:Y:S02]  /*6230*/  @!P6 IMAD.IADD R11, R11, 0x1, -R12 ;  /* 0x000000010b0be824 */ /* 0x000fe400078e0a0c */
[----:B------:R-:W-:-:S02]  /*6240*/  IMAD.MOV.U32 R14, RZ, RZ, R5 ;  /* 0x000000ffff0e7224 */ /* 0x000fc400078e0005 */
[----:B------:R-:W-:Y:S01]  /*6250*/  IMAD.MOV.U32 R5, RZ, RZ, R9 ;  /* 0x000000ffff057224 */ /* 0x000fe200078e0009 */
[----:B------:R-:W-:Y:S01]  /*6260*/  ISETP.GT.U32.AND P6, PT, R12, R11, PT ;  /* 0x0000000b0c00720c */ /* 0x000fe20003fc4070 */
[----:B------:R-:W-:Y:S01]  /*6270*/  @!P3 IMAD.IADD R13, R13, 0x1, -R12 ;  /* 0x000000010d0db824 */ /* 0x000fe200078e0a0c */
[----:B------:R-:W-:Y:S01]  /*6280*/  ISETP.GE.AND P3, PT, R4, RZ, PT ;  /* 0x000000ff0400720c */ /* 0x000fe20003f66270 */
[----:B------:R-:W-:Y:S01]  /*6290*/  IMAD R10, R12, R6, R10 ;  /* 0x000000060c0a7224 */ /* 0x000fe200078e020a */
[----:B------:R-:W-:Y:S01]  /*62a0*/  IADD3 R9, R22, 0x2a, RZ ;  /* 0x0000002a16097810 */ /* 0x000fe20007ffe0ff */
[----:B------:R-:W-:Y:S02]  /*62b0*/  IMAD.MOV.U32 R4, RZ, RZ, R7 ;  /* 0x000000ffff047224 */ /* 0x000fe400078e0007 */
[----:B------:R-:W-:-:S04]  /*62c0*/  IMAD.HI.U32 R7, R24, R5, RZ ;  /* 0x0000000518077227 */ /* 0x000fc800078e00ff */
[----:B------:R-:W-:Y:S01]  /*62d0*/  @!P2 IMAD.MOV R0, RZ, RZ, -R0 ;  /* 0x000000ffff00a224 */ /* 0x000fe200078e0a00 */
[C---:B------:R-:W-:Y:S01]  /*62e0*/  ISETP.GT.U32.AND P2, PT, R12.reuse, R10, PT ;  /* 0x0000000a0c00720c */ /* 0x040fe20003f44070 */
[----:B------:R-:W-:Y:S02]  /*62f0*/  IMAD.MOV R7, RZ, RZ, -R7 ;  /* 0x000000ffff077224 */ /* 0x000fe400078e0a07 */
[----:B------:R-:W-:Y:S01]  /*6300*/  @!P1 IMAD.MOV R14, RZ, RZ, -R14 ;  /* 0x000000ffff0e9224 */ /* 0x000fe200078e0a0e */
[C---:B------:R-:W-:Y:S01]  /*6310*/  ISETP.GT.U32.AND P1, PT, R12.reuse, R13, PT ;  /* 0x0000000d0c00720c */ /* 0x040fe20003f24070 */
[----:B------:R-:W-:Y:S02]  /*6320*/  IMAD R5, R12, R7, R5 ;  /* 0x000000070c057224 */ /* 0x000fe400078e0205 */
[----:B------:R-:W-:Y:S01]  /*6330*/  @!P6 IMAD.IADD R11, R11, 0x1, -R12 ;  /* 0x000000010b0be824 */ /* 0x000fe200078e0a0c */
[----:B------:R0:W-:Y:S01]  /*6340*/  STL [R1+0x11c], R14 ;  /* 0x00011c0e01007387 */ /* 0x0001e20000100800 */
[----:B------:R-:W-:Y:S01]  /*6350*/  IMAD.HI.U32 R6, R24, R4, RZ ;  /* 0x0000000418067227 */ /* 0x000fe200078e00ff */
[----:B------:R-:W-:-:S02]  /*6360*/  ISETP.GT.U32.AND P6, PT, R12, R5, PT ;  /* 0x000000050c00720c */ /* 0x000fc40003fc4070 */
[----:B------:R1:W-:Y:S01]  /*6370*/  STL [R1+0x108c], R0 ;  /* 0x00108c0001007387 */ /* 0x0003e20000100800 */
[----:B------:R-:W-:Y:S02]  /*6380*/  @!P2 IMAD.IADD R10, R10, 0x1, -R12 ;  /* 0x000000010a0aa824 */ /* 0x000fe400078e0a0c */
[----:B------:R-:W-:Y:S02]  /*6390*/  IMAD.MOV R6, RZ, RZ, -R6 ;  /* 0x000000ffff067224 */ /* 0x000fe400078e0a06 */
[----:B------:R-:W-:Y:S01]  /*63a0*/  @!P1 IMAD.IADD R13, R13, 0x1, -R12 ;  /* 0x000000010d0d9824 */ /* 0x000fe200078e0a0c */
[C---:B------:R-:W-:Y:S01]  /*63b0*/  ISETP.GT.U32.AND P2, PT, R12.reuse, R10, PT ;  /* 0x0000000a0c00720c */ /* 0x040fe20003f44070 */
[----:B------:R-:W-:Y:S01]  /*63c0*/  IMAD R4, R12, R6, R4 ;  /* 0x000000060c047224 */ /* 0x000fe200078e0204 */
[----:B------:R-:W-:Y:S01]  /*63d0*/  ISETP.GE.AND P1, PT, R3, RZ, PT ;  /* 0x000000ff0300720c */ /* 0x000fe20003f26270 */
[----:B0-----:R-:W-:Y:S01]  /*63e0*/  IMAD.MOV.U32 R14, RZ, RZ, R13 ;  /* 0x000000ffff0e7224 */ /* 0x001fe200078e000d */
[C---:B------:R-:W-:Y:S01]  /*63f0*/  IADD3 R3, R22.reuse, 0x28, RZ ;  /* 0x0000002816037810 */ /* 0x040fe20007ffe0ff */
[----:B-1----:R-:W-:Y:S01]  /*6400*/  IMAD.MOV.U32 R0, RZ, RZ, R11 ;  /* 0x000000ffff007224 */ /* 0x002fe200078e000b */
[----:B------:R-:W-:Y:S01]  /*6410*/  IADD3 R6, R22, 0x26, RZ ;  /* 0x0000002616067810 */ /* 0x000fe20007ffe0ff */
[----:B------:R-:W-:Y:S01]  /*6420*/  @!P6 IMAD.IADD R5, R5, 0x1, -R12 ;  /* 0x000000010505e824 */ /* 0x000fe200078e0a0c */
[----:B------:R-:W-:Y:S01]  /*6430*/  IABS R7, R3 ;  /* 0x0000000300077213 */ /* 0x000fe20000000000 */
[----:B------:R-:W-:Y:S01]  /*6440*/  @!P5 IMAD.MOV R8, RZ, RZ, -R8 ;  /* 0x000000ffff08d224 */ /* 0x000fe200078e0a08 */
[----:B------:R-:W-:Y:S01]  /*6450*/  ISETP.GE.AND P5, PT, R2, RZ, PT ;  /* 0x000000ff0200720c */ /* 0x000fe20003fa6270 */
[----:B------:R-:W-:Y:S01]  /*6460*/  @!P0 IMAD.MOV R0, RZ, RZ, -R0 ;  /* 0x000000ffff008224 */ /* 0x000fe200078e0a00 */
[C---:B------:R-:W-:Y:S01]  /*6470*/  ISETP.GT.U32.AND P0, PT, R12.reuse, R5, PT ;  /* 0x000000050c00720c */ /* 0x040fe20003f04070 */
[----:B------:R-:W-:Y:S01]  /*6480*/  @!P4 IMAD.MOV R14, RZ, RZ, -R14 ;  /* 0x000000ffff0ec224 */ /* 0x000fe200078e0a0e */
[----:B------:R-:W-:Y:S01]  /*6490*/  ISETP.GT.U32.AND P4, PT, R12, R4, PT ;  /* 0x000000040c00720c */ /* 0x000fe20003f84070 */
[----:B------:R-:W-:Y:S01]  /*64a0*/  @!P2 IMAD.IADD R10, R10, 0x1, -R12 ;  /* 0x000000010a0aa824 */ /* 0x000fe200078e0a0c */
[----:B------:R0:W-:Y:S01]  /*64b0*/  STL [R1+0xd4], R8 ;  /* 0x0000d40801007387 */ /* 0x0001e20000100800 */
[----:B------:R-:W-:-:S02]  /*64c0*/  IABS R2, R9 ;  /* 0x0000000900027213 */ /* 0x000fc40000000000 */
[----:B------:R-:W-:Y:S01]  /*64d0*/  ISETP.GE.AND P6, PT, R9, RZ, PT ;  /* 0x000000ff0900720c */ /* 0x000fe20003fc6270 */
[----:B------:R-:W-:Y:S01]  /*64e0*/  STL [R1+0x6c], R14 ;  /* 0x00006c0e01007387 */ /* 0x000fe20000100800 */
[----:B------:R-:W-:Y:S01]  /*64f0*/  IMAD.HI.U32 R9, R24, R7, RZ ;  /* 0x0000000718097227 */ /* 0x000fe200078e00ff */
[----:B------:R-:W-:Y:S02]  /*6500*/  ISETP.GE.AND P2, PT, R3, RZ, PT ;  /* 0x000000ff0300720c */ /* 0x000fe40003f46270 */
[----:B------:R1:W-:Y:S01]  /*6510*/  STL [R1+0xcc], R0 ;  /* 0x0000cc0001007387 */ /* 0x0003e20000100800 */
[----:B------:R-:W-:Y:S01]  /*6520*/  IMAD.MOV R9, RZ, RZ, -R9 ;  /* 0x000000ffff097224 */ /* 0x000fe200078e0a09 */
[----:B0-----:R-:W-:Y:S01]  /*6530*/  IABS R8, R6 ;  /* 0x0000000600087213 */ /* 0x001fe20000000000 */
[--C-:B------:R-:W-:Y:S02]  /*6540*/  @!P0 IMAD.IADD R5, R5, 0x1, -R12.reuse ;  /* 0x0000000105058824 */ /* 0x100fe400078e0a0c */
[----:B------:R-:W-:-:S02]  /*6550*/  @!P4 IMAD.IADD R4, R4, 0x1, -R12 ;  /* 0x000000010404c824 */ /* 0x000fc400078e0a0c */
[----:B------:R-:W-:-:S03]  /*6560*/  IMAD.HI.U32 R11, R24, R2, RZ ;  /* 0x00000002180b7227 */ /* 0x000fc600078e00ff */
[----:B------:R-:W-:Y:S01]  /*6570*/  ISETP.GT.U32.AND P4, PT, R12, R4, PT ;  /* 0x000000040c00720c */ /* 0x000fe20003f84070 */
[----:B-1----:R-:W-:Y:S02]  /*6580*/  IMAD.MOV.U32 R0, RZ, RZ, R10 ;  /* 0x000000ffff007224 */ /* 0x002fe400078e000a */
[----:B------:R-:W-:Y:S02]  /*6590*/  IMAD.MOV R11, RZ, RZ, -R11 ;  /* 0x000000ffff0b7224 */ /* 0x000fe400078e0a0b */
[----:B------:R-:W-:Y:S01]  /*65a0*/  @!P3 IMAD.MOV R0, RZ, RZ, -R0 ;  /* 0x000000ffff00b224 */ /* 0x000fe200078e0a00 */
[----:B------:R-:W-:Y:S01]  /*65b0*/  ISETP.GE.AND P3, PT, R6, RZ, PT ;  /* 0x000000ff0600720c */ /* 0x000fe20003f66270 */
[----:B------:R-:W-:Y:S01]  /*65c0*/  IMAD R6, R12, R9, R7 ;  /* 0x000000090c067224 */ /* 0x000fe200078e0207 */
[----:B------:R-:W-:Y:S01]  /*65d0*/  IADD3 R9, R22, 0x24, RZ ;  /* 0x0000002416097810 */ /* 0x000fe20007ffe0ff */
[----:B------:R-:W-:Y:S01]  /*65e0*/  IMAD R2, R12, R11, R2 ;  /* 0x0000000b0c027224 */ /* 0x000fe200078e0202 */
[----:B------:R0:W-:Y:S01]  /*65f0*/  STL [R1+0x80], R0 ;  /* 0x0000800001007387 */ /* 0x0001e20000100800 */
[----:B------:R-:W-:-:S03]  /*6600*/  IMAD.HI.U32 R3, R24, R8, RZ ;  /* 0x0000000818037227 */ /* 0x000fc600078e00ff */
[----:B------:R-:W-:Y:S01]  /*6610*/  ISETP.GT.U32.AND P0, PT, R12, R2, PT ;  /* 0x000000020c00720c */ /* 0x000fe20003f04070 */
[----:B------:R-:W-:Y:S01]  /*6620*/  @!P4 IMAD.IADD R4, R4, 0x1, -R12 ;  /* 0x000000010404c824 */ /* 0x000fe200078e0a0c */
[----:B------:R-:W-:Y:S01]  /*6630*/  ISETP.GE.AND P4, PT, R9, RZ, PT ;  /* 0x000000ff0900720c */ /* 0x000fe20003f86270 */
[----:B------:R-:W-:Y:S01]  /*6640*/  IMAD.MOV R3, RZ, RZ, -R3 ;  /* 0x000000ffff037224 */ /* 0x000fe200078e0a03 */
[----:B------:R-:W-:Y:S01]  /*6650*/  IABS R9, R9 ;  /* 0x0000000900097213 */ /* 0x000fe20000000000 */
[----:B0-----:R-:W-:Y:S01]  /*6660*/  IMAD.MOV.U32 R0, RZ, RZ, R5 ;  /* 0x000000ffff007224 */ /* 0x001fe200078e0005 */
[----:B------:R-:W-:Y:S01]  /*6670*/  IADD3 R5, R22, 0x20, RZ ;  /* 0x0000002016057810 */ /* 0x000fe20007ffe0ff */
[----:B------:R-:W-:Y:S01]  /*6680*/  IMAD R8, R12, R3, R8 ;  /* 0x000000030c087224 */ /* 0x000fe200078e0208 */
[----:B------:R-:W-:Y:S01]  /*6690*/  IADD3 R3, R22, 0x22, RZ ;  /* 0x0000002216037810 */ /* 0x000fe20007ffe0ff */
[----:B------:R-:W-:Y:S01]  /*66a0*/  @!P5 IMAD.MOV R0, RZ, RZ, -R0 ;  /* 0x000000ffff00d224 */ /* 0x000fe200078e0a00 */
[----:B------:R-:W-:Y:S01]  /*66b0*/  ISETP.GT.U32.AND P5, PT, R12, R6, PT ;  /* 0x000000060c00720c */ /* 0x000fe20003fa4070 */
[----:B------:R-:W-:Y:S01]  /*66c0*/  IMAD.HI.U32 R10, R24, R9, RZ ;  /* 0x00000009180a7227 */ /* 0x000fe200078e00ff */
[----:B------:R-:W-:-:S02]  /*66d0*/  IABS R13, R5 ;  /* 0x00000005000d7213 */ /* 0x000fc40000000000 */
[----:B------:R0:W-:Y:S01]  /*66e0*/  STL [R1+0x84], R0 ;  /* 0x0000840001007387 */ /* 0x0001e20000100800 */
[----:B------:R-:W-:Y:S01]  /*66f0*/  @!P0 IMAD.IADD R2, R2, 0x1, -R12 ;  /* 0x0000000102028824 */ /* 0x000fe200078e0a0c */
[----:B------:R-:W-:Y:S01]  /*6700*/  IABS R11, R3 ;  /* 0x00000003000b7213 */ /* 0x000fe20000000000 */
[----:B------:R-:W-:-:S03]  /*6710*/  IMAD.MOV R10, RZ, RZ, -R10 ;  /* 0x000000ffff0a7224 */ /* 0x000fc600078e0a0a */
[C---:B------:R-:W-:Y:S01]  /*6720*/  ISETP.GT.U32.AND P0, PT, R12.reuse, R2, PT ;  /* 0x000000020c00720c */ /* 0x040fe20003f04070 */
[----:B------:R-:W-:Y:S02]  /*6730*/  IMAD R9, R12, R10, R9 ;  /* 0x0000000a0c097224 */ /* 0x000fe400078e0209 */
[----:B------:R-:W-:Y:S02]  /*6740*/  @!P5 IMAD.IADD R6, R6, 0x1, -R12 ;  /* 0x000000010606d824 */ /* 0x000fe400078e0a0c */
[----:B0-----:R-:W-:Y:S02]  /*6750*/  IMAD.MOV.U32 R0, RZ, RZ, R4 ;  /* 0x000000ffff007224 */ /* 0x001fe400078e0004 */
[----:B------:R-:W-:Y:S01]  /*6760*/  IMAD.HI.U32 R4, R24, R13, RZ ;  /* 0x0000000d18047227 */ /* 0x000fe200078e00ff */
[----:B------:R-:W-:-:S03]  /*6770*/  ISETP.GT.U32.AND P5, PT, R12, R6, PT ;  /* 0x000000060c00720c */ /* 0x000fc60003fa4070 */
[----:B------:R-:W-:Y:S01]  /*6780*/  @!P1 IMAD.MOV R0, RZ, RZ, -R0 ;  /* 0x000000ffff009224 */ /* 0x000fe200078e0a00 */
[----:B------:R-:W-:Y:S01]  /*6790*/  ISETP.GT.U32.AND P1, PT, R12, R8, PT ;  /* 0x000000080c00720c */ /* 0x000fe20003f24070 */
[----:B------:R-:W-:Y:S01]  /*67a0*/  @!P0 IMAD.IADD R2, R2, 0x1, -R12 ;  /* 0x0000000102028824 */ /* 0x000fe200078e0a0c */
[----:B------:R-:W-:Y:S01]  /*67b0*/  ISETP.GE.AND P0, PT, R3, RZ, PT ;  /* 0x000000ff0300720c */ /* 0x000fe20003f06270 */
[----:B------:R-:W-:Y:S01]  /*67c0*/  IMAD.HI.U32 R7, R24, R11, RZ ;  /* 0x0000000b18077227 */ /* 0x000fe200078e00ff */
[----:B------:R0:W-:Y:S03]  /*67d0*/  STL [R1+0x78], R0 ;  /* 0x0000780001007387 */ /* 0x0001e60000100800 */
[----:B------:R-:W-:Y:S01]  /*67e0*/  IMAD.MOV.U32 R14, RZ, RZ, R2 ;  /* 0x000000ffff0e7224 */ /* 0x000fe200078e0002 */
[----:B------:R-:W-:Y:S01]  /*67f0*/  IADD3 R2, R22, 0x16, RZ ;  /* 0x0000001616027810 */ /* 0x000fe20007ffe0ff */
[----:B------:R-:W-:Y:S01]  /*6800*/  @!P5 IMAD.IADD R6, R6, 0x1, -R12 ;  /* 0x000000010606d824 */ /* 0x000fe200078e0a0c */
[----:B------:R-:W-:Y:S01]  /*6810*/  ISETP.GT.U32.AND P5, PT, R12, R9, PT ;  /* 0x000000090c00720c */ /* 0x000fe20003fa4070 */
[----:B------:R-:W-:-:S02]  /*6820*/  @!P6 IMAD.MOV R14, RZ, RZ, -R14 ;  /* 0x000000ffff0ee224 */ /* 0x000fc400078e0a0e */
[----:B------:R-:W-:Y:S01]  /*6830*/  @!P1 IMAD.IADD R8, R8, 0x1, -R12 ;  /* 0x0000000108089824 */ /* 0x000fe200078e0a0c */
[----:B------:R-:W-:Y:S01]  /*6840*/  ISETP.GE.AND P1, PT, R5, RZ, PT ;  /* 0x000000ff0500720c */ /* 0x000fe20003f26270 */
[----:B------:R-:W-:Y:S01]  /*6850*/  IMAD.MOV R4, RZ, RZ, -R4 ;  /* 0x000000ffff047224 */ /* 0x000fe200078e0a04 */
[----:B0-----:R-:W-:Y:S01]  /*6860*/  IADD3 R0, R22, 0x1a, RZ ;  /* 0x0000001a16007810 */ /* 0x001fe20007ffe0ff */
[----:B------:R-:W-:Y:S01]  /*6870*/  IMAD.MOV R7, RZ, RZ, -R7 ;  /* 0x000000ffff077224 */ /* 0x000fe200078e0a07 */
[----:B------:R0:W-:Y:S01]  /*6880*/  STL [R1+0x30], R14 ;  /* 0x0000300e01007387 */ /* 0x0001e20000100800 */
[C---:B------:R-:W-:Y:S01]  /*6890*/  IMAD R13, R12.reuse, R4, R13 ;  /* 0x000000040c0d7224 */ /* 0x040fe200078e020d */
[----:B------:R-:W-:Y:S01]  /*68a0*/  IABS R20, R0 ;  /* 0x0000000000147213 */ /* 0x000fe20000000000 */
[C---:B------:R-:W-:Y:S01]  /*68b0*/  IMAD R11, R12.reuse, R7, R11 ;  /* 0x000000070c0b7224 */ /* 0x040fe200078e020b */
[----:B------:R1:W-:Y:S01]  /*68c0*/  STL [R1+0x58], R2 ;  /* 0x0000580201007387 */ /* 0x0003e20000100800 */
[----:B------:R-:W-:Y:S01]  /*68d0*/  @!P5 IMAD.IADD R9, R9, 0x1, -R12 ;  /* 0x000000010909d824 */ /* 0x000fe200078e0a0c */
[----:B------:R-:W-:Y:S01]  /*68e0*/  ISETP.GT.U32.AND P5, PT, R12, R8, PT ;  /* 0x000000080c00720c */ /* 0x000fe20003fa4070 */
[----:B------:R-:W-:Y:S01]  /*68f0*/  IMAD.HI.U32 R5, R24, R19, RZ ;  /* 0x0000001318057227 */ /* 0x000fe200078e00ff */
[----:B------:R-:W-:Y:S02]  /*6900*/  STL [R1+0x10ec], R23 ;  /* 0x0010ec1701007387 */ /* 0x000fe40000100800 */
[----:B------:R-:W-:Y:S01]  /*6910*/  ISETP.GT.U32.AND P6, PT, R12, R9, PT ;  /* 0x000000090c00720c */ /* 0x000fe20003fc4070 */
[----:B------:R-:W-:Y:S01]  /*6920*/  IMAD.HI.U32 R3, R24, R17, RZ ;  /* 0x0000001118037227 */ /* 0x000fe200078e00ff */
[----:B------:R-:W-:Y:S01]  /*6930*/  STL [R1+0x10f0], R29 ;  /* 0x0010f01d01007387 */ /* 0x000fe20000100800 */
[----:B0-----:R-:W-:-:S02]  /*6940*/  IADD3 R14, R22, 0xa, RZ ;  /* 0x0000000a160e7810 */ /* 0x001fc40007ffe0ff */
[----:B------:R-:W-:Y:S01]  /*6950*/  IMAD.MOV R5, RZ, RZ, -R5 ;  /* 0x000000ffff057224 */ /* 0x000fe200078e0a05 */
[----:B-1----:R-:W-:Y:S01]  /*6960*/  IABS R2, R2 ;  /* 0x0000000200027213 */ /* 0x002fe20000000000 */
[----:B------:R-:W-:Y:S01]  /*6970*/  IMAD.MOV R3, RZ, RZ, -R3 ;  /* 0x000000ffff037224 */ /* 0x000fe200078e0a03 */
[----:B------:R-:W-:Y:S01]  /*6980*/  STL [R1+0x10f4], R28 ;  /* 0x0010f41c01007387 */ /* 0x000fe20000100800 */
[--C-:B------:R-:W-:Y:S01]  /*6990*/  @!P5 IMAD.IADD R8, R8, 0x1, -R12.reuse ;  /* 0x000000010808d824 */ /* 0x100fe200078e0a0c */
[C---:B------:R-:W-:Y:S01]  /*69a0*/  ISETP.GT.U32.AND P5, PT, R12.reuse, R11, PT ;  /* 0x0000000b0c00720c */ /* 0x040fe20003fa4070 */
[C---:B------:R-:W-:Y:S02]  /*69b0*/  IMAD R19, R12.reuse, R5, R19 ;  /* 0x000000050c137224 */ /* 0x040fe400078e0213 */
[----:B------:R-:W-:Y:S01]  /*69c0*/  @!P6 IMAD.IADD R9, R9, 0x1, -R12 ;  /* 0x000000010909e824 */ /* 0x000fe200078e0a0c */
[C---:B------:R-:W-:Y:S01]  /*69d0*/  ISETP.GT.U32.AND P6, PT, R12.reuse, R13, PT ;  /* 0x0000000d0c00720c */ /* 0x040fe20003fc4070 */
[----:B------:R-:W-:-:S02]  /*69e0*/  IMAD R17, R12, R3, R17 ;  /* 0x000000030c117224 */ /* 0x000fc400078e0211 */
[----:B------:R-:W-:-:S04]  /*69f0*/  IMAD.HI.U32 R4, R24, R20, RZ ;  /* 0x0000001418047227 */ /* 0x000fc800078e00ff */
[----:B------:R-:W-:Y:S02]  /*6a00*/  IMAD.MOV R4, RZ, RZ, -R4 ;  /* 0x000000ffff047224 */ /* 0x000fe400078e0a04 */
[----:B------:R-:W-:Y:S01]  /*6a10*/  @!P5 IMAD.IADD R11, R11, 0x1, -R12 ;  /* 0x000000010b0bd824 */ /* 0x000fe200078e0a0c */
[----:B------:R-:W-:Y:S01]  /*6a20*/  ISETP.GT.U32.AND P5, PT, R12, R17, PT ;  /* 0x000000110c00720c */ /* 0x000fe20003fa4070 */
[----:B------:R-:W-:-:S04]  /*6a30*/  IMAD.HI.U32 R3, R24, R21, RZ ;  /* 0x0000001518037227 */ /* 0x000fc800078e00ff */
[----:B------:R-:W-:Y:S01]  /*6a40*/  @!P6 IMAD.IADD R13, R13, 0x1, -R12 ;  /* 0x000000010d0de824 */ /* 0x000fe200078e0a0c */
[C---:B------:R-:W-:Y:S01]  /*6a50*/  ISETP.GT.U32.AND P6, PT, R12.reuse, R19, PT ;  /* 0x000000130c00720c */ /* 0x040fe20003fc4070 */
[----:B------:R-:W-:Y:S01]  /*6a60*/  IMAD R20, R12, R4, R20 ;  /* 0x000000040c147224 */ /* 0x000fe200078e0214 */
[----:B------:R-:W-:Y:S01]  /*6a70*/  IABS R4, R23 ;  /* 0x0000001700047213 */ /* 0x000fe20000000000 */
[----:B------:R-:W-:Y:S02]  /*6a80*/  IMAD.MOV R3, RZ, RZ, -R3 ;  /* 0x000000ffff037224 */ /* 0x000fe400078e0a03 */
[----:B------:R-:W-:-:S04]  /*6a90*/  IMAD.HI.U32 R7, R24, R2, RZ ;  /* 0x0000000218077227 */ /* 0x000fc800078e00ff */
[C---:B------:R-:W-:Y:S02]  /*6aa0*/  IMAD R21, R12.reuse, R3, R21 ;  /* 0x000000030c157224 */ /* 0x040fe400078e0215 */
[--C-:B------:R-:W-:Y:S01]  /*6ab0*/  @!P5 IMAD.IADD R17, R17, 0x1, -R12.reuse ;  /* 0x000000011111d824 */ /* 0x100fe200078e0a0c */
[C---:B------:R-:W-:Y:S01]  /*6ac0*/  ISETP.GT.U32.AND P5, PT, R12.reuse, R20, PT ;  /* 0x000000140c00720c */ /* 0x040fe20003fa4070 */
[----:B------:R-:W-:Y:S02]  /*6ad0*/  @!P6 IMAD.IADD R19, R19, 0x1, -R12 ;  /* 0x000000011313e824 */ /* 0x000fe400078e0a0c */
[----:B------:R-:W-:Y:S01]  /*6ae0*/  IMAD.MOV.U32 R3, RZ, RZ, R4 ;  /* 0x000000ffff037224 */ /* 0x000fe200078e0004 */
[C---:B------:R-:W-:Y:S01]  /*6af0*/  ISETP.GT.U32.AND P6, PT, R12.reuse, R17, PT ;  /* 0x000000110c00720c */ /* 0x040fe20003fc4070 */
[----:B------:R-:W-:Y:S01]  /*6b00*/  @!P4 IMAD.MOV R9, RZ, RZ, -R9 ;  /* 0x000000ffff09c224 */ /* 0x000fe200078e0a09 */
[----:B------:R-:W-:Y:S01]  /*6b10*/  ISETP.GT.U32.AND P4, PT, R12, R19, PT ;  /* 0x000000130c00720c */ /* 0x000fe20003f84070 */
[----:B------:R-:W-:Y:S01]  /*6b20*/  IMAD.MOV R7, RZ, RZ, -R7 ;  /* 0x000000ffff077224 */ /* 0x000fe200078e0a07 */
[----:B------:R-:W-:Y:S01]  /*6b30*/  IABS R4, R29 ;  /* 0x0000001d00047213 */ /* 0x000fe20000000000 */
[----:B------:R-:W-:-:S04]  /*6b40*/  IMAD.HI.U32 R5, R24, R3, RZ ;  /* 0x0000000318057227 */ /* 0x000fc800078e00ff */
[----:B------:R-:W-:Y:S01]  /*6b50*/  IMAD R2, R12, R7, R2 ;  /* 0x000000070c027224 */ /* 0x000fe200078e0202 */
[----:B------:R-:W-:Y:S01]  /*6b60*/  IABS R7, R28 ;  /* 0x0000001c00077213 */ /* 0x000fe20000000000 */
[----:B------:R-:W-:Y:S02]  /*6b70*/  IMAD.MOV R5, RZ, RZ, -R5 ;  /* 0x000000ffff057224 */ /* 0x000fe400078e0a05 */
[----:B------:R-:W-:-:S04]  /*6b80*/  IMAD.HI.U32 R10, R24, R4, RZ ;  /* 0x00000004180a7227 */ /* 0x000fc800078e00ff */
[C---:B------:R-:W-:Y:S02]  /*6b90*/  IMAD R3, R12.reuse, R5, R3 ;  /* 0x000000050c037224 */ /* 0x040fe400078e0203 */
[----:B------:R-:W-:Y:S02]  /*6ba0*/  IMAD.MOV.U32 R5, RZ, RZ, R7 ;  /* 0x000000ffff057224 */ /* 0x000fe400078e0007 */
[----:B------:R-:W-:Y:S02]  /*6bb0*/  IMAD.MOV.U32 R7, RZ, RZ, R15 ;  /* 0x000000ffff077224 */ /* 0x000fe400078e000f */
[----:B------:R-:W-:Y:S01]  /*6bc0*/  @!P2 IMAD.MOV R6, RZ, RZ, -R6 ;  /* 0x000000ffff06a224 */ /* 0x000fe200078e0a06 */
[----:B------:R-:W-:Y:S01]  /*6bd0*/  ISETP.GT.U32.AND P2, PT, R12, R11, PT ;  /* 0x0000000b0c00720c */ /* 0x000fe20003f44070 */
[----:B------:R-:W-:Y:S02]  /*6be0*/  IMAD.MOV R10, RZ, RZ, -R10 ;  /* 0x000000ffff0a7224 */ /* 0x000fe400078e0a0a */
[----:B------:R-:W-:Y:S01]  /*6bf0*/  @!P4 IMAD.IADD R19, R19, 0x1, -R12 ;  /* 0x000000011313c824 */ /* 0x000fe200078e0a0c */
[----:B------:R-:W-:Y:S01]  /*6c00*/  ISETP.GE.AND P4, PT, R18, RZ, PT ;  /* 0x000000ff1200720c */ /* 0x000fe20003f86270 */
[----:B------:R-:W-:Y:S01]  /*6c10*/  @!P3 IMAD.MOV R8, RZ, RZ, -R8 ;  /* 0x000000ffff08b224 */ /* 0x000fe200078e0a08 */
[----:B------:R0:W-:Y:S01]  /*6c20*/  STL [R1+0x1090], R6 ;  /* 0x0010900601007387 */ /* 0x0001e20000100800 */
[----:B------:R-:W-:Y:S01]  /*6c30*/  @!P6 IMAD.IADD R17, R17, 0x1, -R12 ;  /* 0x000000011111e824 */ /* 0x000fe200078e0a0c */
[----:B------:R-:W-:Y:S01]  /*6c40*/  ISETP.GT.U32.AND P6, PT, R12, R3, PT ;  /* 0x000000030c00720c */ /* 0x000fe20003fc4070 */
[----:B------:R-:W-:Y:S01]  /*6c50*/  IMAD.HI.U32 R15, R24, R5, RZ ;  /* 0x00000005180f7227 */ /* 0x000fe200078e00ff */
[----:B------:R-:W-:Y:S01]  /*6c60*/  STL [R1+0x1094], R8 ;  /* 0x0010940801007387 */ /* 0x000fe20000100800 */
[----:B------:R-:W-:-:S02]  /*6c70*/  ISETP.GT.U32.AND P3, PT, R12, R13, PT ;  /* 0x0000000d0c00720c */ /* 0x000fc40003f64070 */
[----:B------:R-:W-:Y:S01]  /*6c80*/  IMAD.HI.U32 R18, R24, R7, RZ ;  /* 0x0000000718127227 */ /* 0x000fe200078e00ff */
[----:B------:R1:W-:Y:S01]  /*6c90*/  STL [R1+0x1098], R9 ;  /* 0x0010980901007387 */ /* 0x0003e20000100800 */
[----:B0-----:R-:W-:Y:S02]  /*6ca0*/  IADD3 R6, R22, 0x6, RZ ;  /* 0x0000000616067810 */ /* 0x001fe40007ffe0ff */
[----:B------:R-:W-:Y:S02]  /*6cb0*/  IMAD R4, R12, R10, R4 ;  /* 0x0000000a0c047224 */ /* 0x000fe400078e0204 */
[----:B------:R-:W-:Y:S02]  /*6cc0*/  IMAD.MOV R10, RZ, RZ, -R15 ;  /* 0x000000ffff0a7224 */ /* 0x000fe400078e0a0f */
[----:B------:R-:W-:Y:S02]  /*6cd0*/  IMAD.MOV R15, RZ, RZ, -R18 ;  /* 0x000000ffff0f7224 */ /* 0x000fe400078e0a12 */
[--C-:B------:R-:W-:Y:S01]  /*6ce0*/  @!P6 IMAD.IADD R3, R3, 0x1, -R12.reuse ;  /* 0x000000010303e824 */ /* 0x100fe200078e0a0c */
[----:B-1----:R-:W-:Y:S01]  /*6cf0*/  IADD3 R9, R22, 0x8, RZ ;  /* 0x0000000816097810 */ /* 0x002fe20007ffe0ff */
[C---:B------:R-:W-:Y:S01]  /*6d00*/  IMAD R7, R12.reuse, R15, R7 ;  /* 0x0000000f0c077224 */ /* 0x040fe200078e0207 */
[----:B------:R-:W-:Y:S01]  /*6d10*/  IABS R15, R14 ;  /* 0x0000000e000f7213 */ /* 0x000fe20000000000 */
[----:B------:R-:W-:Y:S01]  /*6d20*/  @!P2 IMAD.IADD R11, R11, 0x1, -R12 ;  /* 0x000000010b0ba824 */ /* 0x000fe200078e0a0c */
[----:B------:R-:W-:Y:S01]  /*6d30*/  IABS R18, R9 ;  /* 0x0000000900127213 */ /* 0x000fe20000000000 */
[----:B------:R-:W-:Y:S01]  /*6d40*/  IMAD R5, R12, R10, R5 ;  /* 0x0000000a0c057224 */ /* 0x000fe200078e0205 */
[----:B------:R-:W-:Y:S01]  /*6d50*/  ISETP.GE.AND P6, PT, R26, RZ, PT ;  /* 0x000000ff1a00720c */ /* 0x000fe20003fc6270 */
[----:B------:R-:W-:Y:S01]  /*6d60*/  IMAD.HI.U32 R28, R24, R15, RZ ;  /* 0x0000000f181c7227 */ /* 0x000fe200078e00ff */
[----:B------:R-:W-:-:S02]  /*6d70*/  IABS R26, R6 ;  /* 0x00000006001a7213 */ /* 0x000fc40000000000 */
[----:B------:R-:W-:Y:S01]  /*6d80*/  ISETP.GT.U32.AND P2, PT, R12, R21, PT ;  /* 0x000000150c00720c */ /* 0x000fe20003f44070 */
[----:B------:R-:W-:Y:S01]  /*6d90*/  IMAD.HI.U32 R29, R24, R18, RZ ;  /* 0x00000012181d7227 */ /* 0x000fe200078e00ff */
[----:B------:R-:W-:-:S03]  /*6da0*/  IABS R10, R16 ;  /* 0x00000010000a7213 */ /* 0x000fc60000000000 */
[----:B------:R-:W-:Y:S02]  /*6db0*/  IMAD.MOV R28, RZ, RZ, -R28 ;  /* 0x000000ffff1c7224 */ /* 0x000fe400078e0a1c */
[----:B------:R-:W-:Y:S02]  /*6dc0*/  IMAD.MOV R29, RZ, RZ, -R29 ;  /* 0x000000ffff1d7224 */ /* 0x000fe400078e0a1d */
[----:B------:R-:W-:-:S04]  /*6dd0*/  IMAD.HI.U32 R23, R24, R26, RZ ;  /* 0x0000001a18177227 */ /* 0x000fc800078e00ff */
[C---:B------:R-:W-:Y:S02]  /*6de0*/  IMAD R15, R12.reuse, R28, R15 ;  /* 0x0000001c0c0f7224 */ /* 0x040fe400078e020f */
[----:B------:R-:W-:Y:S01]  /*6df0*/  IMAD.MOV R23, RZ, RZ, -R23 ;  /* 0x000000ffff177224 */ /* 0x000fe200078e0a17 */
[----:B------:R-:W2:Y:S01]  /*6e00*/  LDL.LU R28, [R1+0x10f4] ;  /* 0x0010f400011c7983 */ /* 0x000ea20000300800 */
[C---:B------:R-:W-:Y:S02]  /*6e10*/  IMAD R18, R12.reuse, R29, R18 ;  /* 0x0000001d0c127224 */ /* 0x040fe400078e0212 */
[----:B------:R-:W-:Y:S01]  /*6e20*/  @!P0 IMAD.MOV R11, RZ, RZ, -R11 ;  /* 0x000000ffff0b8224 */ /* 0x000fe200078e0a0b */
[----:B------:R-:W3:Y:S01]  /*6e30*/  LDL.LU R29, [R1+0x10f0] ;  /* 0x0010f000011d7983 */ /* 0x000ee20000300800 */
[C---:B------:R-:W-:Y:S02]  /*6e40*/  IMAD R26, R12.reuse, R23, R26 ;  /* 0x000000170c1a7224 */ /* 0x040fe400078e021a */
[--C-:B------:R-:W-:Y:S01]  /*6e50*/  @!P2 IMAD.IADD R21, R21, 0x1, -R12.reuse ;  /* 0x000000011515a824 */ /* 0x100fe200078e0a0c */
[----:B------:R-:W4:Y:S01]  /*6e60*/  LDL.LU R23, [R1+0x10ec] ;  /* 0x0010ec0001177983 */ /* 0x000f220000300800 */
[C---:B------:R-:W-:Y:S01]  /*6e70*/  ISETP.GT.U32.AND P2, PT, R12.reuse, R4, PT ;  /* 0x000000040c00720c */ /* 0x040fe20003f44070 */
[--C-:B------:R-:W-:Y:S01]  /*6e80*/  @!P3 IMAD.IADD R13, R13, 0x1, -R12.reuse ;  /* 0x000000010d0db824 */ /* 0x100fe200078e0a0c */
[----:B------:R-:W-:Y:S01]  /*6e90*/  ISETP.GT.U32.AND P3, PT, R12, R2, PT ;  /* 0x000000020c00720c */ /* 0x000fe20003f64070 */
[----:B------:R0:W-:Y:S01]  /*6ea0*/  STL [R1+0x109c], R11 ;  /* 0x00109c0b01007387 */ /* 0x0001e20000100800 */
[----:B------:R-:W-:-:S05]  /*6eb0*/  @!P5 IMAD.IADD R20, R20, 0x1, -R12 ;  /* 0x000000011414d824 */ /* 0x000fca00078e0a0c */
[----:B------:R-:W-:Y:S01]  /*6ec0*/  ISETP.GT.U32.AND P5, PT, R12, R20, PT ;  /* 0x000000140c00720c */ /* 0x000fe20003fa4070 */
[----:B0-----:R-:W4:Y:S03]  /*6ed0*/  LDL.LU R11, [R1+0x58] ;  /* 0x00005800010b7983 */ /* 0x001f260000300800 */
[--C-:B------:R-:W-:Y:S01]  /*6ee0*/  @!P2 IMAD.IADD R4, R4, 0x1, -R12.reuse ;  /* 0x000000010404a824 */ /* 0x100fe200078e0a0c */
[----:B------:R-:W-:Y:S01]  /*6ef0*/  ISETP.GT.U32.AND P2, PT, R12, R5, PT ;  /* 0x000000050c00720c */ /* 0x000fe20003f44070 */
[----:B------:R-:W-:Y:S01]  /*6f00*/  @!P3 IMAD.IADD R2, R2, 0x1, -R12 ;  /* 0x000000010202b824 */ /* 0x000fe200078e0a0c */
[----:B------:R-:W-:Y:S01]  /*6f10*/  ISETP.GE.AND P3, PT, R0, RZ, PT ;  /* 0x000000ff0000720c */ /* 0x000fe20003f66270 */
[----:B------:R-:W-:Y:S01]  /*6f20*/  @!P1 IMAD.MOV R13, RZ, RZ, -R13 ;  /* 0x000000ffff0d9224 */ /* 0x000fe200078e0a0d */
[----:B------:R-:W-:-:S04]  /*6f30*/  IADD3 R0, R22, 0x4, RZ ;  /* 0x0000000416007810 */ /* 0x000fc80007ffe0ff */
[----:B------:R-:W-:-:S05]  /*6f40*/  @!P5 IMAD.IADD R20, R20, 0x1, -R12 ;  /* 0x000000011414d824 */ /* 0x000fca00078e0a0c */
[----:B------:R-:W-:Y:S01]  /*6f50*/  @!P2 IMAD.IADD R5, R5, 0x1, -R12 ;  /* 0x000000010505a824 */ /* 0x000fe200078e0a0c */
[C---:B------:R-:W-:Y:S02]  /*6f60*/  ISETP.GT.U32.AND P2, PT, R12.reuse, R7, PT ;  /* 0x000000070c00720c */ /* 0x040fe40003f44070 */
[----:B------:R-:W-:Y:S02]  /*6f70*/  ISETP.GT.U32.AND P1, PT, R12, R2, PT ;  /* 0x000000020c00720c */ /* 0x000fe40003f24070 */
[----:B------:R-:W-:Y:S01]  /*6f80*/  ISETP.GE.AND P5, PT, R25, RZ, PT ;  /* 0x000000ff1900720c */ /* 0x000fe20003fa6270 */
[----:B------:R-:W-:Y:S01]  /*6f90*/  IMAD.HI.U32 R25, R24, R10, RZ ;  /* 0x0000000a18197227 */ /* 0x000fe200078e00ff */
[----:B------:R-:W-:Y:S02]  /*6fa0*/  ISETP.GT.U32.AND P0, PT, R12, R21, PT ;  /* 0x000000150c00720c */ /* 0x000fe40003f04070 */
[----:B------:R-:W-:Y:S01]  /*6fb0*/  IABS R8, R0 ;  /* 0x0000000000087213 */ /* 0x000fe20000000000 */
[----:B------:R-:W-:-:S04]  /*6fc0*/  IMAD.MOV R25, RZ, RZ, -R25 ;  /* 0x000000ffff197224 */ /* 0x000fc800078e0a19 */
[--C-:B------:R-:W-:Y:S01]  /*6fd0*/  @!P2 IMAD.IADD R7, R7, 0x1, -R12.reuse ;  /* 0x000000010707a824 */ /* 0x100fe200078e0a0c */
[C---:B------:R-:W-:Y:S01]  /*6fe0*/  ISETP.GT.U32.AND P2, PT, R12.reuse, R3, PT ;  /* 0x000000030c00720c */ /* 0x040fe20003f44070 */
[----:B------:R-:W-:Y:S01]  /*6ff0*/  @!P4 IMAD.MOV R17, RZ, RZ, -R17 ;  /* 0x000000ffff11c224 */ /* 0x000fe200078e0a11 */
[----:B------:R-:W-:Y:S01]  /*7000*/  ISETP.GT.U32.AND P4, PT, R12, R4, PT ;  /* 0x000000040c00720c */ /* 0x000fe20003f84070 */
[----:B------:R-:W-:Y:S01]  /*7010*/  @!P1 IMAD.IADD R2, R2, 0x1, -R12 ;  /* 0x0000000102029824 */ /* 0x000fe200078e0a0c */
[C---:B------:R-:W-:Y:S01]  /*7020*/  ISETP.GT.U32.AND P1, PT, R12.reuse, R15, PT ;  /* 0x0000000f0c00720c */ /* 0x040fe20003f24070 */
[----:B------:R-:W-:Y:S01]  /*7030*/  @!P3 IMAD.MOV R20, RZ, RZ, -R20 ;  /* 0x000000ffff14b224 */ /* 0x000fe200078e0a14 */
[C---:B------:R-:W-:Y:S01]  /*7040*/  ISETP.GT.U32.AND P3, PT, R12.reuse, R7, PT ;  /* 0x000000070c00720c */ /* 0x040fe20003f64070 */
[----:B------:R-:W-:Y:S02]  /*7050*/  IMAD R10, R12, R25, R10 ;  /* 0x000000190c0a7224 */ /* 0x000fe400078e020a */
[----:B------:R-:W-:-:S04]  /*7060*/  IMAD.HI.U32 R25, R24, R8, RZ ;  /* 0x0000000818197227 */ /* 0x000fc800078e00ff */
[--C-:B------:R-:W-:Y:S01]  /*7070*/  @!P2 IMAD.IADD R3, R3, 0x1, -R12.reuse ;  /* 0x000000010303a824 */ /* 0x100fe200078e0a0c */
[C---:B------:R-:W-:Y:S01]  /*7080*/  ISETP.GT.U32.AND P2, PT, R12.reuse, R18, PT ;  /* 0x000000120c00720c */ /* 0x040fe20003f44070 */
[----:B------:R-:W-:Y:S01]  /*7090*/  @!P5 IMAD.MOV R19, RZ, RZ, -R19 ;  /* 0x000000ffff13d224 */ /* 0x000fe200078e0a13 */
[C---:B------:R-:W-:Y:S01]  /*70a0*/  ISETP.GT.U32.AND P5, PT, R12.reuse, R5, PT ;  /* 0x000000050c00720c */ /* 0x040fe20003fa4070 */
[----:B------:R-:W-:Y:S02]  /*70b0*/  IMAD.MOV R25, RZ, RZ, -R25 ;  /* 0x000000ffff197224 */ /* 0x000fe400078e0a19 */
[----:B------:R-:W-:Y:S01]  /*70c0*/  @!P0 IMAD.IADD R21, R21, 0x1, -R12 ;  /* 0x0000000115158824 */ /* 0x000fe200078e0a0c */
[C---:B------:R-:W-:Y:S01]  /*70d0*/  ISETP.GT.U32.AND P0, PT, R12.reuse, R10, PT ;  /* 0x0000000a0c00720c */ /* 0x040fe20003f04070 */
[----:B------:R-:W-:Y:S02]  /*70e0*/  IMAD R25, R12, R25, R8 ;  /* 0x000000190c197224 */ /* 0x000fe400078e0208 */
[--C-:B------:R-:W-:Y:S01]  /*70f0*/  @!P4 IMAD.IADD R4, R4, 0x1, -R12.reuse ;  /* 0x000000010404c824 */ /* 0x100fe200078e0a0c */
[----:B------:R-:W-:Y:S01]  /*7100*/  ISETP.GT.U32.AND P4, PT, R12, R26, PT ;  /* 0x0000001a0c00720c */ /* 0x000fe20003f84070 */
[----:B------:R-:W-:-:S02]  /*7110*/  @!P1 IMAD.IADD R15, R15, 0x1, -R12 ;  /* 0x000000010f0f9824 */ /* 0x000fc400078e0a0c */
[--C-:B------:R-:W-:Y:S01]  /*7120*/  @!P3 IMAD.IADD R7, R7, 0x1, -R12.reuse ;  /* 0x000000010707b824 */ /* 0x100fe200078e0a0c */
[----:B------:R-:W-:Y:S01]  /*7130*/  ISETP.GT.U32.AND P3, PT, R12, R25, PT ;  /* 0x000000190c00720c */ /* 0x000fe20003f64070 */
[--C-:B------:R-:W-:Y:S01]  /*7140*/  @!P2 IMAD.IADD R18, R18, 0x1, -R12.reuse ;  /* 0x000000011212a824 */ /* 0x100fe200078e0a0c */
[----:B------:R-:W-:Y:S01]  /*7150*/  IADD3 R8, R22, 0x2, RZ ;  /* 0x0000000216087810 */ /* 0x000fe20007ffe0ff */
[--C-:B------:R-:W-:Y:S02]  /*7160*/  @!P5 IMAD.IADD R5, R5, 0x1, -R12.reuse ;  /* 0x000000010505d824 */ /* 0x100fe400078e0a0c */
[----:B------:R-:W-:Y:S01]  /*7170*/  @!P0 IMAD.IADD R10, R10, 0x1, -R12 ;  /* 0x000000010a0a8824 */ /* 0x000fe200078e0a0c */
[----:B------:R-:W-:-:S03]  /*7180*/  IABS R22, R8 ;  /* 0x0000000800167213 */ /* 0x000fc60000000000 */
[--C-:B------:R-:W-:Y:S02]  /*7190*/  @!P4 IMAD.IADD R26, R26, 0x1, -R12.reuse ;  /* 0x000000011a1ac824 */ /* 0x100fe400078e0a0c */
[----:B------:R-:W-:Y:S01]  /*71a0*/  IMAD.HI.U32 R24, R24, R22, RZ ;  /* 0x0000001618187227 */ /* 0x000fe200078e00ff */
[----:B------:R-:W-:Y:S03]  /*71b0*/  STL [R1+0x10a0], R13 ;  /* 0x0010a00d01007387 */ /* 0x000fe60000100800 */
[----:B------:R-:W-:Y:S01]  /*71c0*/  @!P3 IMAD.IADD R25, R25, 0x1, -R12 ;  /* 0x000000011919b824 */ /* 0x000fe200078e0a0c */
[----:B------:R-:W-:Y:S01]  /*71d0*/  STL [R1+0x10a4], R17 ;  /* 0x0010a41101007387 */ /* 0x000fe20000100800 */
[----:B------:R-:W-:Y:S02]  /*71e0*/  @!P6 IMAD.MOV R21, RZ, RZ, -R21 ;  /* 0x000000ffff15e224 */ /* 0x000fe400078e0a15 */
[----:B------:R-:W-:Y:S01]  /*71f0*/  IMAD.MOV R24, RZ, RZ, -R24 ;  /* 0x000000ffff187224 */ /* 0x000fe200078e0a18 */
[----:B------:R-:W-:Y:S04]  /*7200*/  STL [R1+0x10b4], R19 ;  /* 0x0010b41301007387 */ /* 0x000fe80000100800 */
[----:B------:R-:W-:Y:S01]  /*7210*/  STL [R1+0x10b8], R20 ;  /* 0x0010b81401007387 */ /* 0x000fe20000100800 */
[----:B------:R-:W-:Y:S01]  /*7220*/  IMAD R24, R12, R24, R22 ;  /* 0x000000180c187224 */ /* 0x000fe200078e0216 */
[----:B------:R-:W-:-:S02]  /*7230*/  ISETP.GE.AND P4, PT, R27, RZ, PT ;  /* 0x000000ff1b00720c */ /* 0x000fc40003f86270 */
[----:B------:R-:W-:-:S11]  /*7240*/  ISETP.GT.U32.AND P3, PT, R12, R10, PT ;  /* 0x0000000a0c00720c */ /* 0x000fd60003f64070 */
[----:B------:R-:W-:Y:S02]  /*7250*/  @!P4 IMAD.MOV R7, RZ, RZ, -R7 ;  /* 0x000000ffff07c224 */ /* 0x000fe400078e0a07 */
[----:B------:R-:W-:Y:S01]  /*7260*/  @!P3 IMAD.IADD R10, R10, 0x1, -R12 ;  /* 0x000000010a0ab824 */ /* 0x000fe200078e0a0c */
[----:B------:R-:W-:Y:S02]  /*7270*/  ISETP.GE.AND P3, PT, R9, RZ, PT ;  /* 0x000000ff0900720c */ /* 0x000fe40003f66270 */
[----:B---3--:R-:W-:Y:S02]  /*7280*/  ISETP.GE.AND P1, PT, R29, RZ, PT ;  /* 0x000000ff1d00720c */ /* 0x008fe40003f26270 */
[----:B------:R-:W0:Y:S01]  /*7290*/  S2R R29, SR_TID.X ;  /* 0x00000000001d7919 */ /* 0x000e220000002100 */
[----:B--2---:R-:W-:-:S03]  /*72a0*/  ISETP.GE.AND P2, PT, R28, RZ, PT ;  /* 0x000000ff1c00720c */ /* 0x004fc60003f46270 */
[----:B------:R-:W1:Y:S01]  /*72b0*/  S2R R28, SR_TID.X ;  /* 0x00000000001c7919 */ /* 0x000e620000002100 */
[----:B----4-:R-:W-:-:S03]  /*72c0*/  ISETP.GE.AND P0, PT, R23, RZ, PT ;  /* 0x000000ff1700720c */ /* 0x010fc60003f06270 */
[----:B------:R-:W2:Y:S01]  /*72d0*/  LDL.LU R23, [R1+0x10e8] ;  /* 0x0010e80001177983 */ /* 0x000ea20000300800 */
[----:B------:R-:W-:Y:S02]  /*72e0*/  ISETP.GE.AND P5, PT, R11, RZ, PT ;  /* 0x000000ff0b00720c */ /* 0x000fe40003fa6270 */
[----:B------:R-:W-:Y:S01]  /*72f0*/  @!P1 IMAD.MOV R4, RZ, RZ, -R4 ;  /* 0x000000ffff049224 */ /* 0x000fe200078e0a04 */
[C---:B------:R-:W-:Y:S02]  /*7300*/  ISETP.GT.U32.AND P1, PT, R12.reuse, R26, PT ;  /* 0x0000001a0c00720c */ /* 0x040fe40003f24070 */
[----:B------:R-:W-:Y:S01]  /*7310*/  @!P2 IMAD.MOV R5, RZ, RZ, -R5 ;  /* 0x000000ffff05a224 */ /* 0x000fe200078e0a05 */
[----:B------:R-:W-:-:S03]  /*7320*/  ISETP.GT.U32.AND P2, PT, R12, R25, PT ;  /* 0x000000190c00720c */ /* 0x000fc60003f44070 */
[----:B------:R-:W-:Y:S01]  /*7330*/  @!P0 IMAD.MOV R3, RZ, RZ, -R3 ;  /* 0x000000ffff038224 */ /* 0x000fe200078e0a03 */
[----:B------:R-:W-:Y:S01]  /*7340*/  ISETP.GT.U32.AND P0, PT, R12, R18, PT ;  /* 0x000000120c00720c */ /* 0x000fe20003f04070 */
[----:B------:R-:W-:Y:S01]  /*7350*/  STL [R1+0x10bc], R21 ;  /* 0x0010bc1501007387 */ /* 0x000fe20000100800 */
[----:B0-----:R-:W-:Y:S01]  /*7360*/  LOP3.LUT R22, R29, 0x7, RZ, 0xc0, !PT ;  /* 0x000000071d167812 */ /* 0x001fe200078ec0ff */
[----:B------:R-:W-:-:S05]  /*7370*/  @!P5 IMAD.MOV R2, RZ, RZ, -R2 ;  /* 0x000000ffff02d224 */ /* 0x000fca00078e0a02 */
[----:B------:R0:W-:Y:S01]  /*7380*/  STL [R1+0x10c0], R2 ;  /* 0x0010c00201007387 */ /* 0x0001e20000100800 */
[----:B------:R-:W-:-:S03]  /*7390*/  @!P1 IMAD.IADD R26, R26, 0x1, -R12 ;  /* 0x000000011a1a9824 */ /* 0x000fc600078e0a0c */
[----:B------:R3:W-:Y:S01]  /*73a0*/  STL [R1+0x10c4], R3 ;  /* 0x0010c40301007387 */ /* 0x0007e20000100800 */
[----:B-1----:R-:W-:Y:S01]  /*73b0*/  LOP3.LUT R28, R28, 0x80, RZ, 0xc0, !PT ;  /* 0x000000801c1c7812 */ /* 0x002fe200078ec0ff */
[C---:B0-----:R-:W-:Y:S02]  /*73c0*/  IMAD.SHL.U32 R2, R29.reuse, 0x40, RZ ;  /* 0x000000401d027824 */ /* 0x041fe400078e00ff */
[----:B------:R0:W-:Y:S01]  /*73d0*/  STL [R1+0x10c8], R4 ;  /* 0x0010c80401007387 */ /* 0x0001e20000100800 */
[C---:B---3--:R-:W-:Y:S02]  /*73e0*/  IMAD.SHL.U32 R3, R29.reuse, 0x2, RZ ;  /* 0x000000021d037824 */ /* 0x048fe400078e00ff */
[----:B------:R-:W-:Y:S01]  /*73f0*/  LOP3.LUT R2, R2, 0x1800, RZ, 0xc0, !PT ;  /* 0x0000180002027812 */ /* 0x000fe200078ec0ff */
[----:B------:R1:W-:Y:S01]  /*7400*/  STL [R1+0x10cc], R5 ;  /* 0x0010cc0501007387 */ /* 0x0003e20000100800 */
[----:B------:R-:W-:Y:S01]  /*7410*/  ISETP.GE.AND P1, PT, R0, RZ, PT ;  /* 0x000000ff0000720c */ /* 0x000fe20003f26270 */
[----:B0-----:R-:W-:Y:S01]  /*7420*/  IMAD.SHL.U32 R4, R22, 0x10, RZ ;  /* 0x0000001016047824 */ /* 0x001fe200078e00ff */
[----:B------:R-:W-:Y:S01]  /*7430*/  LOP3.LUT R0, R29, 0x7f, RZ, 0xc0, !PT ;  /* 0x0000007f1d007812 */ /* 0x000fe200078ec0ff */
[----:B------:R-:W-:Y:S01]  /*7440*/  @!P2 IMAD.IADD R25, R25, 0x1, -R12 ;  /* 0x000000011919a824 */ /* 0x000fe200078e0a0c */
[----:B------:R-:W-:-:S02]  /*7450*/  ISETP.NE.U32.AND P2, PT, R28, RZ, PT ;  /* 0x000000ff1c00720c */ /* 0x000fc40003f45070 */
[----:B-1----:R-:W-:Y:S01]  /*7460*/  LOP3.LUT R5, R3, 0x10, RZ, 0xc0, !PT ;  /* 0x0000001003057812 */ /* 0x002fe200078ec0ff */
[----:B------:R-:W-:Y:S01]  /*7470*/  @!P0 IMAD.IADD R18, R18, 0x1, -R12 ;  /* 0x0000000112128824 */ /* 0x000fe200078e0a0c */
[----:B------:R-:W-:Y:S01]  /*7480*/  LOP3.LUT R4, R4, 0x30, R3, 0x78, !PT ;  /* 0x0000003004047812 */ /* 0x000fe200078e7803 */
[----:B------:R-:W-:Y:S01]  /*7490*/  IMAD R3, R22, 0x100, R2 ;  /* 0x0000010016037824 */ /* 0x000fe200078e0202 */
[----:B------:R-:W-:Y:S01]  /*74a0*/  ISETP.GE.AND P0, PT, R6, RZ, PT ;  /* 0x000000ff0600720c */ /* 0x000fe20003f06270 */
[----:B------:R-:W-:Y:S01]  /*74b0*/  IMAD R2, R22, 0x210, RZ ;  /* 0x0000021016027824 */ /* 0x000fe200078e02ff */
[----:B------:R-:W-:Y:S01]  /*74c0*/  LEA.HI R22, R28, R5, RZ, 0x1e ;  /* 0x000000051c167211 */ /* 0x000fe200078ff0ff */
[----:B------:R-:W-:Y:S01]  /*74d0*/  IMAD.SHL.U32 R6, R0, 0x2, RZ ;  /* 0x0000000200067824 */ /* 0x000fe200078e00ff */
[----:B------:R-:W-:Y:S01]  /*74e0*/  SEL R5, RZ, 0x110, !P2 ;  /* 0x00000110ff057807 */ /* 0x000fe20005000000 */
[----:B------:R-:W-:-:S03]  /*74f0*/  IMAD.IADD R4, R3, 0x1, R4 ;  /* 0x0000000103047824 */ /* 0x000fc600078e0204 */
[----:B------:R-:W-:Y:S01]  /*7500*/  LOP3.LUT R5, R5, R6, RZ, 0x3c, !PT ;  /* 0x0000000605057212 */ /* 0x000fe200078e3cff */
[----:B------:R-:W-:Y:S04]  /*7510*/  STL [R1+0x10d8], R7 ;  /* 0x0010d80701007387 */ /* 0x000fe80000100800 */
[----:B------:R-:W-:Y:S04]  /*7520*/  STL [R1+0x580], R5 ;  /* 0x0005800501007387 */ /* 0x000fe80000100800 */
[----:B------:R0:W-:Y:S04]  /*7530*/  STL [R1+0x588], R4 ;  /* 0x0005880401007387 */ /* 0x0001e80000100800 */
[----:B------:R-:W0:Y:S04]  /*7540*/  LDL.LU R13, [R1+0x50] ;  /* 0x00005000010d7983 */ /* 0x000e280000300800 */
[----:B------:R-:W3:Y:S04]  /*7550*/  LDL.LU R11, [R1+0x28] ;  /* 0x00002800010b7983 */ /* 0x000ee80000300800 */
[----:B------:R-:W4:Y:S04]  /*7560*/  LDL.LU R28, [R1+0x24] ;  /* 0x00002400011c7983 */ /* 0x000f280000300800 */
[----:B------:R-:W4:Y:S01]  /*7570*/  LDL.LU R9, [R1+0x1c] ;  /* 0x00001c0001097983 */ /* 0x000f220000300800 */
[----:B------:R-:W-:-:S03]  /*7580*/  ISETP.GE.AND P2, PT, R8, RZ, PT ;  /* 0x000000ff0800720c */ /* 0x000fc60003f46270 */
[----:B------:R-:W4:Y:S01]  /*7590*/  LDL.LU R8, [R1+0xc] ;  /* 0x00000c0001087983 */ /* 0x000f220000300800 */
[----:B------:R-:W-:Y:S01]  /*75a0*/  LOP3.LUT R22, R2, R22, RZ, 0x3c, !PT ;  /* 0x0000001602167212 */ /* 0x000fe200078e3cff */
[----:B------:R-:W-:Y:S02]  /*75b0*/  IMAD.SHL.U32 R2, R29, 0x100, RZ ;  /* 0x000001001d027824 */ /* 0x000fe400078e00ff */
[----:B------:R-:W4:Y:S01]  /*75c0*/  LDL.LU R29, [R1+0x12c] ;  /* 0x00012c00011d7983 */ /* 0x000f220000300800 */
[----:B------:R-:W-:Y:S02]  /*75d0*/  ISETP.GT.U32.AND P5, PT, R12, R15, PT ;  /* 0x0000000f0c00720c */ /* 0x000fe40003fa4070 */
[----:B------:R-:W-:Y:S02]  /*75e0*/  ISETP.GE.AND P6, PT, R16, RZ, PT ;  /* 0x000000ff1000720c */ /* 0x000fe40003fc6270 */
[----:B------:R-:W-:-:S09]  /*75f0*/  LOP3.LUT R3, R22, 0x1000, R2, 0xf8, !PT ;  /* 0x0000100016037812 */ /* 0x000fd200078ef802 */
[----:B------:R-:W-:Y:S01]  /*7600*/  @!P5 IMAD.IADD R15, R15, 0x1, -R12 ;  /* 0x000000010f0fd824 */ /* 0x000fe200078e0a0c */
[----:B------:R-:W-:Y:S01]  /*7610*/  ISETP.GT.U32.AND P5, PT, R12, R24, PT ;  /* 0x000000180c00720c */ /* 0x000fe20003fa4070 */
[----:B------:R-:W-:Y:S02]  /*7620*/  IMAD R2, R0, c[0x0][0x18c], RZ ;  /* 0x0000630000027a24 */ /* 0x000fe400078e02ff */
[----:B------:R-:W4:Y:S01]  /*7630*/  LDL.LU R0, [R1+0x144] ;  /* 0x0001440001007983 */ /* 0x000f220000300800 */
[----:B------:R-:W-:Y:S01]  /*7640*/  @!P6 IMAD.MOV R10, RZ, RZ, -R10 ;  /* 0x000000ffff0ae224 */ /* 0x000fe200078e0a0a */
[----:B------:R-:W-:-:S08]  /*7650*/  ISETP.GE.AND P4, PT, R14, RZ, PT ;  /* 0x000000ff0e00720c */ /* 0x000fd00003f86270 */
[----:B------:R-:W-:Y:S01]  /*7660*/  @!P5 IMAD.IADD R24, R24, 0x1, -R12 ;  /* 0x000000011818d824 */ /* 0x000fe200078e0a0c */
[----:B------:R-:W-:Y:S04]  /*7670*/  STL [R1+0x10dc], R10 ;  /* 0x0010dc0a01007387 */ /* 0x000fe80000100800 */
[----:B------:R-:W-:Y:S01]  /*7680*/  ISETP.GT.U32.AND P5, PT, R12, R24, PT ;  /* 0x000000180c00720c */ /* 0x000fe20003fa4070 */
[----:B------:R-:W4:Y:S04]  /*7690*/  LDL.LU R6, [R1+0x148] ;  /* 0x0001480001067983 */ /* 0x000f280000300800 */
[----:B------:R-:W4:Y:S04]  /*76a0*/  LDL.LU R16, [R1+0x154] ;  /* 0x0001540001107983 */ /* 0x000f280000300800 */
[----:B------:R-:W4:Y:S01]  /*76b0*/  LDL.LU R14, [R1+0x158] ;  /* 0x00015800010e7983 */ /* 0x000f220000300800 */
[----:B------:R-:W-:-:S03]  /*76c0*/  LOP3.LUT R22, RZ, c[0x0][0x17c], RZ, 0x33, !PT ;  /* 0x00005f00ff167a12 */ /* 0x000fc600078e33ff */
[----:B------:R-:W-:Y:S01]  /*76d0*/  @!P5 IMAD.IADD R24, R24, 0x1, -R12 ;  /* 0x000000011818d824 */ /* 0x000fe200078e0a0c */
[----:B------:R-:W-:Y:S01]  /*76e0*/  ISETP.NE.AND P5, PT, RZ, c[0x0][0x17c], PT ;  /* 0x00005f00ff007a0c */ /* 0x000fe20003fa5270 */
[----:B------:R-:W4:Y:S01]  /*76f0*/  LDL.LU R27, [R1+0x15c] ;  /* 0x00015c00011b7983 */ /* 0x000f220000300800 */
[----:B------:R-:W-:Y:S01]  /*7700*/  LEA R12, P6, R2, c[0x0][0x168], 0x1 ;  /* 0x00005a00020c7a11 */ /* 0x000fe200078c08ff */
[----:B------:R-:W-:Y:S02]  /*7710*/  @!P4 IMAD.MOV R15, RZ, RZ, -R15 ;  /* 0x000000ffff0fc224 */ /* 0x000fe400078e0a0f */
[----:B------:R-:W-:Y:S02]  /*7720*/  @!P3 IMAD.MOV R18, RZ, RZ, -R18 ;  /* 0x000000ffff12b224 */ /* 0x000fe400078e0a12 */
[----:B------:R-:W-:Y:S04]  /*7730*/  STL [R1+0xffc], R12 ;  /* 0x000ffc0c01007387 */ /* 0x000fe80000100800 */
[----:B------:R-:W-:Y:S04]  /*7740*/  STL [R1+0x10e0], R15 ;  /* 0x0010e00f01007387 */ /* 0x000fe80000100800 */
[----:B------:R-:W-:Y:S01]  /*7750*/  STL [R1+0x10e4], R18 ;  /* 0x0010e41201007387 */ /* 0x000fe20000100800 */
[----:B--2---:R-:W-:-:S05]  /*7760*/  SEL R2, R22, R23, !P5 ;  /* 0x0000001716027207 */ /* 0x004fca0006800000 */
[----:B------:R4:W-:Y:S01]  /*7770*/  STL [R1+0x1d8], R2 ;  /* 0x0001d80201007387 */ /* 0x0009e20000100800 */
[C---:B0-----:R-:W-:Y:S02]  /*7780*/  SEL R4, R22.reuse, R13, !P5 ;  /* 0x0000000d16047207 */ /* 0x041fe40006800000 */
[----:B---3--:R-:W-:-:S03]  /*7790*/  SEL R3, R22, R11, !P5 ;  /* 0x0000000b16037207 */ /* 0x008fc60006800000 */
[----:B------:R0:W-:Y:S01]  /*77a0*/  STL [R1+0x1e4], R4 ;  /* 0x0001e40401007387 */ /* 0x0001e20000100800 */
[----:B----4-:R-:W-:-:S03]  /*77b0*/  SEL R2, R22, R28, !P5 ;  /* 0x0000001c16027207 */ /* 0x010fc60006800000 */
[----:B------:R-:W2:Y:S01]  /*77c0*/  LDL.LU R28, [R1+0x18c] ;  /* 0x00018c00011c7983 */ /* 0x000ea20000300800 */
[----:B0-----:R-:W-:-:S03]  /*77d0*/  SEL R4, R22, R9, !P5 ;  /* 0x0000000916047207 */ /* 0x001fc60006800000 */
[----:B------:R0:W-:Y:S04]  /*77e0*/  STL [R1+0x1dc], R3 ;  /* 0x0001dc0301007387 */ /* 0x0001e80000100800 */
[----:B------:R1:W-:Y:S04]  /*77f0*/  STL [R1+0x1d0], R2 ;  /* 0x0001d00201007387 */ /* 0x0003e80000100800 */
[----:B------:R3:W-:Y:S01]  /*7800*/  STL [R1+0x1c8], R4 ;  /* 0x0001c80401007387 */ /* 0x0007e20000100800 */
[----:B0-----:R-:W-:-:S03]  /*7810*/  SEL R3, R22, R8, !P5 ;  /* 0x0000000816037207 */ /* 0x001fc60006800000 */
[----:B------:R-:W4:Y:S01]  /*7820*/  LDL.LU R23, [R1+0x164] ;  /* 0x0001640001177983 */ /* 0x000f220000300800 */
[----:B-1----:R-:W-:-:S03]  /*7830*/  SEL R2, R22, R29, !P5 ;  /* 0x0000001d16027207 */ /* 0x002fc60006800000 */
[----:B------:R0:W-:Y:S04]  /*7840*/  STL [R1+0x1c0], R3 ;  /* 0x0001c00301007387 */ /* 0x0001e80000100800 */
[----:B------:R-:W4:Y:S04]  /*7850*/  LDL.LU R18, [R1+0x184] ;  /* 0x0001840001127983 */ /* 0x000f280000300800 */
[----:B------:R1:W-:Y:S04]  /*7860*/  STL [R1+0x1b8], R2 ;  /* 0x0001b80201007387 */ /* 0x0003e80000100800 */
[----:B------:R-:W4:Y:S04]  /*7870*/  LDL.LU R15, [R1+0x188] ;  /* 0x00018800010f7983 */ /* 0x000f280000300800 */
[----:B------:R-:W4:Y:S01]  /*7880*/  LDL.LU R29, [R1+0x17c] ;  /* 0x00017c00011d7983 */ /* 0x000f220000300800 */
[----:B------:R-:W-:-:S03]  /*7890*/  SEL R0, R22, R0, !P5 ;  /* 0x0000000016007207 */ /* 0x000fc60006800000 */
[----:B------:R-:W4:Y:S04]  /*78a0*/  LDL.LU R12, [R1+0x180] ;  /* 0x00018000010c7983 */ /* 0x000f280000300800 */
[----:B------:R-:W4:Y:S04]  /*78b0*/  LDL.LU R10, [R1+0x170] ;  /* 0x00017000010a7983 */ /* 0x000f280000300800 */
[----:B------:R1:W-:Y:S01]  /*78c0*/  STL [R1+0x1b4], R0 ;  /* 0x0001b40001007387 */ /* 0x0003e20000100800 */
[----:B---3--:R-:W-:-:S03]  /*78d0*/  SEL R4, R22, R6, !P5 ;  /* 0x0000000616047207 */ /* 0x008fc60006800000 */
[----:B------:R-:W3:Y:S04]  /*78e0*/  LDL.LU R7, [R1+0x174] ;  /* 0x0001740001077983 */ /* 0x000ee80000300800 */
[----:B------:R-:W3:Y:S01]  /*78f0*/  LDL.LU R5, [R1+0x16c] ;  /* 0x00016c0001057983 */ /* 0x000ee20000300800 */
[----:B0-----:R-:W-:-:S03]  /*7900*/  SEL R3, R22, R16, !P5 ;  /* 0x0000001016037207 */ /* 0x001fc60006800000 */
[----:B------:R-:W3:Y:S01]  /*7910*/  LDL.LU R13, [R1+0x150] ;  /* 0x00015000010d7983 */ /* 0x000ee20000300800 */
[----:B-1----:R-:W-:-:S03]  /*7920*/  SEL R2, R22, R14, !P5 ;  /* 0x0000000e16027207 */ /* 0x002fc60006800000 */
[----:B------:R-:W3:Y:S04]  /*7930*/  LDL.LU R11, [R1+0x14c] ;  /* 0x00014c00010b7983 */ /* 0x000ee80000300800 */
[----:B------:R-:W3:Y:S04]  /*7940*/  LDL.LU R0, [R1+0x140] ;  /* 0x0001400001007983 */ /* 0x000ee80000300800 */
[----:B------:R0:W-:Y:S01]  /*7950*/  STL [R1+0x1b0], R4 ;  /* 0x0001b00401007387 */ /* 0x0001e20000100800 */
[----:B------:R-:W-:-:S03]  /*7960*/  SEL R6, R22, R27, !P5 ;  /* 0x0000001b16067207 */ /* 0x000fc60006800000 */
[----:B0-----:R-:W3:Y:S04]  /*7970*/  LDL.LU R4, [R1+0x138] ;  /* 0x0001380001047983 */ /* 0x001ee80000300800 */
[----:B------:R0:W-:Y:S04]  /*7980*/  STL [R1+0x1a8], R3 ;  /* 0x0001a80301007387 */ /* 0x0001e80000100800 */
[----:B0-----:R-:W3:Y:S04]  /*7990*/  LDL.LU R3, [R1+0x130] ;  /* 0x0001300001037983 */ /* 0x001ee80000300800 */
[----:B------:R0:W-:Y:S04]  /*79a0*/  STL [R1+0x1a4], R2 ;  /* 0x0001a40201007387 */ /* 0x0001e80000100800 */
[----:B0-----:R-:W3:Y:S04]  /*79b0*/  LDL.LU R2, [R1+0x8] ;  /* 0x0000080001027983 */ /* 0x001ee80000300800 */
[----:B------:R-:W3:Y:S04]  /*79c0*/  LDL.LU R16, [R1+0x4] ;  /* 0x0000040001107983 */ /* 0x000ee80000300800 */
[----:B------:R-:W3:Y:S04]  /*79d0*/  LDL.LU R21, [R1] ;  /* 0x0000000001157983 */ /* 0x000ee80000300800 */
[----:B------:R-:W3:Y:S04]  /*79e0*/  LDL.LU R20, [R1+0x108] ;  /* 0x0001080001147983 */ /* 0x000ee80000300800 */
[----:B------:R0:W-:Y:S04]  /*79f0*/  STL [R1+0x1a0], R6 ;  /* 0x0001a00601007387 */ /* 0x0001e80000100800 */
[----:B------:R-:W3:Y:S04]  /*7a00*/  LDL.LU R19, [R1+0x10c] ;  /* 0x00010c0001137983 */ /* 0x000ee80000300800 */
[----:B------:R-:W3:Y:S04]  /*7a10*/  LDL.LU R17, [R1+0x110] ;  /* 0x0001100001117983 */ /* 0x000ee80000300800 */
[----:B------:R-:W3:Y:S04]  /*7a20*/  LDL.LU R9, [R1+0x114] ;  /* 0x0001140001097983 */ /* 0x000ee80000300800 */
[----:B------:R-:W3:Y:S04]  /*7a30*/  LDL.LU R8, [R1+0x128] ;  /* 0x0001280001087983 */ /* 0x000ee80000300800 */
[----:B------:R-:W3:Y:S04]  /*7a40*/  LDL.LU R14, [R1+0x124] ;  /* 0x00012400010e7983 */ /* 0x000ee80000300800 */
[----:B0-----:R-:W3:Y:S04]  /*7a50*/  LDL.LU R6, [R1+0x120] ;  /* 0x0001200001067983 */ /* 0x001ee80000300800 */
[----:B------:R-:W3:Y:S01]  /*7a60*/  LDL.LU R27, [R1+0xf4] ;  /* 0x0000f400011b7983 */ /* 0x000ee20000300800 */
[----:B--2---:R-:W-:-:S05]  /*7a70*/  SEL R28, R22, R28, !P5 ;  /* 0x0000001c161c7207 */ /* 0x004fca0006800000 */
[----:B------:R0:W-:Y:S04]  /*7a80*/  STL [R1+0x19c], R28 ;  /* 0x00019c1c01007387 */ /* 0x0001e80000100800 */
[----:B0-----:R-:W2:Y:S01]  /*7a90*/  LDL.LU R28, [R1+0xf8] ;  /* 0x0000f800011c7983 */ /* 0x001ea20000300800 */
[----:B----4-:R-:W-:-:S05]  /*7aa0*/  SEL R23, R22, R23, !P5 ;  /* 0x0000001716177207 */ /* 0x010fca0006800000 */
[----:B------:R0:W-:Y:S02]  /*7ab0*/  STL [R1+0x198], R23 ;  /* 0x0001981701007387 */ /* 0x0001e40000100800 */
[C---:B0-----:R-:W-:Y:S02]  /*7ac0*/  SEL R23, R22.reuse, R18, !P5 ;  /* 0x0000001216177207 */ /* 0x041fe40006800000 */
[C---:B------:R-:W-:Y:S02]  /*7ad0*/  SEL R18, R22.reuse, R15, !P5 ;  /* 0x0000000f16127207 */ /* 0x040fe40006800000 */
[C---:B------:R-:W-:Y:S01]  /*7ae0*/  SEL R15, R22.reuse, R29, !P5 ;  /* 0x0000001d160f7207 */ /* 0x040fe20006800000 */
[----:B------:R-:W-:Y:S04]  /*7af0*/  STL [R1+0x194], R23 ;  /* 0x0001941701007387 */ /* 0x000fe80000100800 */
[----:B------:R-:W4:Y:S04]  /*7b00*/  LDL.LU R29, [R1+0xfc] ;  /* 0x0000fc00011d7983 */ /* 0x000f280000300800 */
[----:B------:R0:W-:Y:S04]  /*7b10*/  STL [R1+0x190], R18 ;  /* 0x0001901201007387 */ /* 0x0001e80000100800 */
[----:B------:R1:W-:Y:S01]  /*7b20*/  STL [R1+0x18c], R15 ;  /* 0x00018c0f01007387 */ /* 0x0003e20000100800 */
[----:B0-----:R-:W-:-:S02]  /*7b30*/  SEL R18, R22, R12, !P5 ;  /* 0x0000000c16127207 */ /* 0x001fc40006800000 */
[C---:B---3--:R-:W-:Y:S02]  /*7b40*/  SEL R12, R22.reuse, R7, !P5 ;  /* 0x00000007160c7207 */ /* 0x048fe40006800000 */
[C---:B-1----:R-:W-:Y:S02]  /*7b50*/  SEL R15, R22.reuse, R10, !P5 ;  /* 0x0000000a160f7207 */ /* 0x042fe40006800000 */
[C---:B------:R-:W-:Y:S01]  /*7b60*/  SEL R10, R22.reuse, R5, !P5 ;  /* 0x00000005160a7207 */ /* 0x040fe20006800000 */
[----:B------:R-:W-:Y:S01]  /*7b70*/  STL [R1+0x188], R18 ;  /* 0x0001881201007387 */ /* 0x000fe20000100800 */
[C---:B------:R-:W-:Y:S02]  /*7b80*/  SEL R7, R22.reuse, R13, !P5 ;  /* 0x0000000d16077207 */ /* 0x040fe40006800000 */
[C---:B------:R-:W-:Y:S01]  /*7b90*/  SEL R5, R22.reuse, R11, !P5 ;  /* 0x0000000b16057207 */ /* 0x040fe20006800000 */
[----:B------:R-:W-:Y:S04]  /*7ba0*/  STL [R1+0x184], R15 ;  /* 0x0001840f01007387 */ /* 0x000fe80000100800 */
[----:B------:R-:W-:Y:S01]  /*7bb0*/  STL [R1+0x180], R12 ;  /* 0x0001800c01007387 */ /* 0x000fe20000100800 */
[----:B------:R-:W-:-:S03]  /*7bc0*/  SEL R0, R22, R0, !P5 ;  /* 0x0000000016007207 */ /* 0x000fc60006800000 */
[----:B------:R-:W-:Y:S04]  /*7bd0*/  STL [R1+0x17c], R10 ;  /* 0x00017c0a01007387 */ /* 0x000fe80000100800 */
[----:B------:R-:W-:Y:S04]  /*7be0*/  STL [R1+0x174], R7 ;  /* 0x0001740701007387 */ /* 0x000fe80000100800 */
[----:B------:R-:W3:Y:S04]  /*7bf0*/  LDL.LU R13, [R1+0x100] ;  /* 0x00010000010d7983 */ /* 0x000ee80000300800 */
[----:B------:R0:W-:Y:S04]  /*7c00*/  STL [R1+0x170], R5 ;  /* 0x0001700501007387 */ /* 0x0001e80000100800 */
[----:B------:R-:W3:Y:S01]  /*7c10*/  LDL.LU R11, [R1+0x104] ;  /* 0x00010400010b7983 */ /* 0x000ee20000300800 */
[----:B0-----:R-:W-:-:S02]  /*7c20*/  SEL R5, R22, R4, !P5 ;  /* 0x0000000416057207 */ /* 0x001fc40006800000 */
[C---:B------:R-:W-:Y:S01]  /*7c30*/  SEL R4, R22.reuse, R3, !P5 ;  /* 0x0000000316047207 */ /* 0x040fe20006800000 */
[----:B------:R0:W-:Y:S04]  /*7c40*/  STL [R1+0x16c], R0 ;  /* 0x00016c0001007387 */ /* 0x0001e80000100800 */
[----:B0-----:R-:W3:Y:S01]  /*7c50*/  LDL.LU R0, [R1+0x94] ;  /* 0x0000940001007983 */ /* 0x001ee20000300800 */
[----:B------:R-:W-:-:S03]  /*7c60*/  SEL R2, R22, R2, !P5 ;  /* 0x0000000216027207 */ /* 0x000fc60006800000 */
[----:B------:R-:W-:Y:S01]  /*7c70*/  STL [R1+0x164], R5 ;  /* 0x0001640501007387 */ /* 0x000fe20000100800 */
[----:B------:R-:W-:-:S03]  /*7c80*/  SEL R3, R22, R16, !P5 ;  /* 0x0000001016037207 */ /* 0x000fc60006800000 */
[----:B------:R0:W-:Y:S04]  /*7c90*/  STL [R1+0x15c], R4 ;  /* 0x00015c0401007387 */ /* 0x0001e80000100800 */
[----:B------:R-:W3:Y:S04]  /*7ca0*/  LDL.LU R16, [R1+0x98] ;  /* 0x0000980001107983 */ /* 0x000ee80000300800 */
[----:B------:R1:W-:Y:S01]  /*7cb0*/  STL [R1+0x158], R2 ;  /* 0x0001580201007387 */ /* 0x0003e20000100800 */
[----:B0-----:R-:W-:-:S03]  /*7cc0*/  SEL R4, R22, R20, !P5 ;  /* 0x0000001416047207 */ /* 0x001fc60006800000 */
[----:B------:R0:W-:Y:S01]  /*7cd0*/  STL [R1+0x154], R3 ;  /* 0x0001540301007387 */ /* 0x0001e20000100800 */
[C---:B-1----:R-:W-:Y:S02]  /*7ce0*/  SEL R2, R22.reuse, R21, !P5 ;  /* 0x0000001516027207 */ /* 0x042fe40006800000 */
[----:B0-----:R-:W-:-:S03]  /*7cf0*/  SEL R3, R22, R19, !P5 ;  /* 0x0000001316037207 */ /* 0x001fc60006800000 */
[----:B------:R0:W-:Y:S04]  /*7d00*/  STL [R1+0x150], R2 ;  /* 0x0001500201007387 */ /* 0x0001e80000100800 */
[----:B------:R1:W-:Y:S01]  /*7d10*/  STL [R1+0x14c], R4 ;  /* 0x00014c0401007387 */ /* 0x0003e20000100800 */
[----:B0-----:R-:W-:-:S03]  /*7d20*/  SEL R2, R22, R17, !P5 ;  /* 0x0000001116027207 */ /* 0x001fc60006800000 */
[----:B------:R0:W-:Y:S01]  /*7d30*/  STL [R1+0x148], R3 ;  /* 0x0001480301007387 */ /* 0x0001e20000100800 */
[----:B-1----:R-:W-:-:S03]  /*7d40*/  SEL R4, R22, R9, !P5 ;  /* 0x0000000916047207 */ /* 0x002fc60006800000 */
[----:B------:R1:W-:Y:S01]  /*7d50*/  STL [R1+0x144], R2 ;  /* 0x0001440201007387 */ /* 0x0003e20000100800 */
[----:B0-----:R-:W-:-:S03]  /*7d60*/  SEL R3, R22, R8, !P5 ;  /* 0x0000000816037207 */ /* 0x001fc60006800000 */
[----:B------:R0:W-:Y:S01]  /*7d70*/  STL [R1+0x140], R4 ;  /* 0x0001400401007387 */ /* 0x0001e20000100800 */
[----:B-1----:R-:W-:-:S03]  /*7d80*/  SEL R2, R22, R14, !P5 ;  /* 0x0000000e16027207 */ /* 0x002fc60006800000 */
[----:B------:R-:W3:Y:S04]  /*7d90*/  LDL.LU R14, [R1+0x9c] ;  /* 0x00009c00010e7983 */ /* 0x000ee80000300800 */
[----:B------:R1:W-:Y:S01]  /*7da0*/  STL [R1+0x138], R3 ;  /* 0x0001380301007387 */ /* 0x0003e20000100800 */
[----:B0-----:R-:W-:-:S03]  /*7db0*/  SEL R4, R22, R6, !P5 ;  /* 0x0000000616047207 */ /* 0x001fc60006800000 */
[----:B------:R2:W-:Y:S01]  /*7dc0*/  STL [R1+0x130], R2 ;  /* 0x0001300201007387 */ /* 0x0005e20000100800 */
[----:B-1----:R-:W-:-:S03]  /*7dd0*/  SEL R3, R22, R27, !P5 ;  /* 0x0000001b16037207 */ /* 0x002fc60006800000 */
[----:B------:R-:W-:Y:S04]  /*7de0*/  STL [R1+0x12c], R4 ;  /* 0x00012c0401007387 */ /* 0x000fe80000100800 */
[----:B------:R-:W3:Y:S04]  /*7df0*/  LDL.LU R18, [R1+0xb8] ;  /* 0x0000b80001127983 */ /* 0x000ee80000300800 */
[----:B------:R-:W-:Y:S04]  /*7e00*/  STL [R1+0x128], R3 ;  /* 0x0001280301007387 */ /* 0x000fe80000100800 */
[----:B------:R-:W3:Y:S01]  /*7e10*/  LDL.LU R15, [R1+0xe8] ;  /* 0x0000e800010f7983 */ /* 0x000ee20000300800 */
[----:B--2---:R-:W-:-:S05]  /*7e20*/  SEL R2, R22, R28, !P5 ;  /* 0x0000001c16027207 */ /* 0x004fca0006800000 */
[----:B------:R4:W-:Y:S04]  /*7e30*/  STL [R1+0x124], R2 ;  /* 0x0001240201007387 */ /* 0x0009e80000100800 */
[----:B------:R-:W2:Y:S04]  /*7e40*/  LDL.LU R10, [R1+0xf0] ;  /* 0x0000f000010a7983 */ /* 0x000ea80000300800 */
[----:B------:R-:W2:Y:S04]  /*7e50*/  LDL.LU R27, [R1+0xec] ;  /* 0x0000ec00011b7983 */ /* 0x000ea80000300800 */
[----:B------:R-:W2:Y:S04]  /*7e60*/  LDL.LU R7, [R1+0xc8] ;  /* 0x0000c80001077983 */ /* 0x000ea80000300800 */
[----:B------:R-:W2:Y:S01]  /*7e70*/  LDL.LU R28, [R1+0xd0] ;  /* 0x0000d000011c7983 */ /* 0x000ea20000300800 */
[----:B----4-:R-:W-:-:S05]  /*7e80*/  SEL R2, R22, R29, !P5 ;  /* 0x0000001d16027207 */ /* 0x010fca0006800000 */
[----:B------:R0:W-:Y:S04]  /*7e90*/  STL [R1+0x120], R2 ;  /* 0x0001200201007387 */ /* 0x0001e80000100800 */
[----:B------:R-:W4:Y:S04]  /*7ea0*/  LDL.LU R29, [R1+0xe4] ;  /* 0x0000e400011d7983 */ /* 0x000f280000300800 */
[----:B------:R-:W4:Y:S04]  /*7eb0*/  LDL.LU R23, [R1+0xe0] ;  /* 0x0000e00001177983 */ /* 0x000f280000300800 */
[----:B------:R-:W4:Y:S04]  /*7ec0*/  LDL.LU R9, [R1+0xdc] ;  /* 0x0000dc0001097983 */ /* 0x000f280000300800 */
[----:B------:R-:W4:Y:S04]  /*7ed0*/  LDL.LU R8, [R1+0x208] ;  /* 0x0002080001087983 */ /* 0x000f280000300800 */
[----:B------:R-:W4:Y:S01]  /*7ee0*/  LDL.LU R6, [R1+0xd8] ;  /* 0x0000d80001067983 */ /* 0x000f220000300800 */
[----:B---3--:R-:W-:-:S05]  /*7ef0*/  SEL R3, R22, R13, !P5 ;  /* 0x0000000d16037207 */ /* 0x008fca0006800000 */
[----:B------:R-:W-:Y:S01]  /*7f00*/  STL [R1+0x114], R3 ;  /* 0x0001140301007387 */ /* 0x000fe20000100800 */
[----:B0-----:R-:W-:-:S03]  /*7f10*/  SEL R2, R22, R11, !P5 ;  /* 0x0000000b16027207 */ /* 0x001fc60006800000 */
[----:B------:R-:W3:Y:S04]  /*7f20*/  LDL.LU R12, [R1+0xc4] ;  /* 0x0000c400010c7983 */ /* 0x000ee80000300800 */
[----:B------:R-:W-:Y:S04]  /*7f30*/  STL [R1+0x110], R2 ;  /* 0x0001100201007387 */ /* 0x000fe80000100800 */
[----:B------:R-:W3:Y:S01]  /*7f40*/  LDL.LU R5, [R1+0xc0] ;  /* 0x0000c00001057983 */ /* 0x000ee20000300800 */
[----:B------:R-:W-:-:S05]  /*7f50*/  SEL R0, R22, R0, !P5 ;  /* 0x0000000016007207 */ /* 0x000fca0006800000 */
[----:B------:R0:W-:Y:S04]  /*7f60*/  STL [R1+0x10c], R0 ;  /* 0x00010c0001007387 */ /* 0x0001e80000100800 */
[----:B------:R-:W3:Y:S01]  /*7f70*/  LDL.LU R4, [R1+0xbc] ;  /* 0x0000bc0001047983 */ /* 0x000ee20000300800 */
[----:B------:R-:W-:-:S03]  /*7f80*/  SEL R11, R22, R16, !P5 ;  /* 0x00000010160b7207 */ /* 0x000fc60006800000 */
[----:B0-----:R-:W3:Y:S04]  /*7f90*/  LDL.LU R0, [R1+0xac] ;  /* 0x0000ac0001007983 */ /* 0x001ee80000300800 */
[----:B------:R-:W3:Y:S04]  /*7fa0*/  LDL.LU R3, [R1+0xb0] ;  /* 0x0000b00001037983 */ /* 0x000ee80000300800 */
        /* <DEDUP_REMOVED lines=9> */
[----:B------:R-:W-:-:S05]  /*8040*/  SEL R14, R22, R14, !P5 ;  /* 0x0000000e160e7207 */ /* 0x000fca0006800000 */
[----:B------:R0:W-:Y:S04]  /*8050*/  STL [R1+0x104], R14 ;  /* 0x0001040e01007387 */ /* 0x0001e80000100800 */
[----:B0-----:R-:W3:Y:S01]  /*8060*/  LDL.LU R14, [R1+0x8c] ;  /* 0x00008c00010e7983 */ /* 0x001ee20000300800 */
[----:B------:R-:W-:-:S05]  /*8070*/  SEL R18, R22, R18, !P5 ;  /* 0x0000001216127207 */ /* 0x000fca0006800000 */
[----:B------:R0:W-:Y:S01]  /*8080*/  STL [R1+0x100], R18 ;  /* 0x0001001201007387 */ /* 0x0001e20000100800 */
[----:B------:R-:W-:-:S03]  /*8090*/  SEL R15, R22, R15, !P5 ;  /* 0x0000000f160f7207 */ /* 0x000fc60006800000 */
[----:B0-----:R-:W3:Y:S04]  /*80a0*/  LDL.LU R18, [R1+0x10e4] ;  /* 0x0010e40001127983 */ /* 0x001ee80000300800 */
[----:B------:R0:W-:Y:S04]  /*80b0*/  STL [R1+0xfc], R15 ;  /* 0x0000fc0f01007387 */ /* 0x0001e80000100800 */
[----:B0-----:R-:W3:Y:S01]  /*80c0*/  LDL.LU R15, [R1+0x10e0] ;  /* 0x0010e000010f7983 */ /* 0x001ee20000300800 */
[C---:B--2---:R-:W-:Y:S02]  /*80d0*/  SEL R10, R22.reuse, R10, !P5 ;  /* 0x0000000a160a7207 */ /* 0x044fe40006800000 */
[----:B------:R-:W-:-:S03]  /*80e0*/  SEL R27, R22, R27, !P5 ;  /* 0x0000001b161b7207 */ /* 0x000fc60006800000 */
[----:B------:R0:W-:Y:S01]  /*80f0*/  STL [R1+0xf8], R10 ;  /* 0x0000f80a01007387 */ /* 0x0001e20000100800 */
[C---:B------:R-:W-:Y:S02]  /*8100*/  SEL R7, R22.reuse, R7, !P5 ;  /* 0x0000000716077207 */ /* 0x040fe40006800000 */
[C---:B------:R-:W-:Y:S01]  /*8110*/  SEL R28, R22.reuse, R28, !P5 ;  /* 0x0000001c161c7207 */ /* 0x040fe20006800000 */
[----:B0-----:R-:W2:Y:S04]  /*8120*/  LDL.LU R10, [R1+0x10dc] ;  /* 0x0010dc00010a7983 */ /* 0x001ea80000300800 */
[----:B------:R0:W-:Y:S01]  /*8130*/  STL [R1+0xf4], R27 ;  /* 0x0000f41b01007387 */ /* 0x0001e20000100800 */
[----:B----4-:R-:W-:-:S03]  /*8140*/  SEL R29, R22, R29, !P5 ;  /* 0x0000001d161d7207 */ /* 0x010fc60006800000 */
[----:B0-----:R-:W4:Y:S01]  /*8150*/  LDL.LU R27, [R1+0x88] ;  /* 0x00008800011b7983 */ /* 0x001f220000300800 */
[----:B------:R-:W-:-:S03]  /*8160*/  SEL R23, R22, R23, !P5 ;  /* 0x0000001716177207 */ /* 0x000fc60006800000 */
[----:B------:R0:W-:Y:S01]  /*8170*/  STL [R1+0xf0], R7 ;  /* 0x0000f00701007387 */ /* 0x0001e20000100800 */
[C---:B------:R-:W-:Y:S02]  /*8180*/  SEL R9, R22.reuse, R9, !P5 ;  /* 0x0000000916097207 */ /* 0x040fe40006800000 */
[C---:B------:R-:W-:Y:S01]  /*8190*/  SEL R8, R22.reuse, R8, !P5 ;  /* 0x0000000816087207 */ /* 0x040fe20006800000 */
[----:B0-----:R-:W2:Y:S04]  /*81a0*/  LDL.LU R7, [R1+0x10d8] ;  /* 0x0010d80001077983 */ /* 0x001ea80000300800 */
[----:B------:R0:W-:Y:S01]  /*81b0*/  STL [R1+0xec], R28 ;  /* 0x0000ec1c01007387 */ /* 0x0001e20000100800 */
[----:B------:R-:W-:-:S03]  /*81c0*/  SEL R6, R22, R6, !P5 ;  /* 0x0000000616067207 */ /* 0x000fc60006800000 */
[----:B0-----:R-:W2:Y:S04]  /*81d0*/  LDL.LU R28, [R1+0x10d4] ;  /* 0x0010d400011c7983 */ /* 0x001ea80000300800 */
[----:B------:R0:W-:Y:S04]  /*81e0*/  STL [R1+0xe8], R29 ;  /* 0x0000e81d01007387 */ /* 0x0001e80000100800 */
[----:B0-----:R-:W2:Y:S04]  /*81f0*/  LDL.LU R29, [R1+0x10d0] ;  /* 0x0010d000011d7983 */ /* 0x001ea80000300800 */
[----:B------:R-:W-:Y:S04]  /*8200*/  STL [R1+0xe4], R23 ;  /* 0x0000e41701007387 */ /* 0x000fe80000100800 */
[----:B------:R0:W-:Y:S04]  /*8210*/  STL [R1+0xe0], R9 ;  /* 0x0000e00901007387 */ /* 0x0001e80000100800 */
[----:B0-----:R-:W2:Y:S04]  /*8220*/  LDL.LU R9, [R1+0x7c] ;  /* 0x00007c0001097983 */ /* 0x001ea80000300800 */
[----:B------:R0:W-:Y:S04]  /*8230*/  STL [R1+0xdc], R8 ;  /* 0x0000dc0801007387 */ /* 0x0001e80000100800 */
[----:B0-----:R-:W2:Y:S04]  /*8240*/  LDL.LU R8, [R1+0x74] ;  /* 0x0000740001087983 */ /* 0x001ea80000300800 */
[----:B------:R0:W-:Y:S04]  /*8250*/  STL [R1+0xd8], R6 ;  /* 0x0000d80601007387 */ /* 0x0001e80000100800 */
[----:B0-----:R-:W2:Y:S01]  /*8260*/  LDL.LU R6, [R1+0x70] ;  /* 0x0000700001067983 */ /* 0x001ea20000300800 */
[----:B---3--:R-:W-:-:S02]  /*8270*/  SEL R23, R22, R12, !P5 ;  /* 0x0000000c16177207 */ /* 0x008fc40006800000 */
[C---:B------:R-:W-:Y:S02]  /*8280*/  SEL R12, R22.reuse, R5, !P5 ;  /* 0x00000005160c7207 */ /* 0x040fe40006800000 */
[C---:B------:R-:W-:Y:S01]  /*8290*/  SEL R5, R22.reuse, R4, !P5 ;  /* 0x0000000416057207 */ /* 0x040fe20006800000 */
[----:B------:R-:W-:Y:S01]  /*82a0*/  STL [R1+0xd0], R23 ;  /* 0x0000d01701007387 */ /* 0x000fe20000100800 */
[----:B------:R-:W-:-:S03]  /*82b0*/  SEL R4, R22, R0, !P5 ;  /* 0x0000000016047207 */ /* 0x000fc60006800000 */
[----:B------:R-:W-:Y:S04]  /*82c0*/  STL [R1+0xc8], R12 ;  /* 0x0000c80c01007387 */ /* 0x000fe80000100800 */
[----:B------:R-:W3:Y:S04]  /*82d0*/  LDL.LU R0, [R1+0x68] ;  /* 0x0000680001007983 */ /* 0x000ee80000300800 */
[----:B------:R0:W-:Y:S04]  /*82e0*/  STL [R1+0xc4], R5 ;  /* 0x0000c40501007387 */ /* 0x0001e80000100800 */
[----:B------:R1:W-:Y:S01]  /*82f0*/  STL [R1+0xc0], R4 ;  /* 0x0000c00401007387 */ /* 0x0003e20000100800 */
[----:B0-----:R-:W-:-:S02]  /*8300*/  SEL R5, R22, R3, !P5 ;  /* 0x0000000316057207 */ /* 0x001fc40006800000 */
[C---:B------:R-:W-:Y:S02]  /*8310*/  SEL R3, R22.reuse, R21, !P5 ;  /* 0x0000001516037207 */ /* 0x040fe40006800000 */
[C---:B-1----:R-:W-:Y:S01]  /*8320*/  SEL R4, R22.reuse, R2, !P5 ;  /* 0x0000000216047207 */ /* 0x042fe20006800000 */
[----:B------:R-:W-:Y:S01]  /*8330*/  STL [R1+0xbc], R5 ;  /* 0x0000bc0501007387 */ /* 0x000fe20000100800 */
[----:B------:R-:W-:-:S03]  /*8340*/  SEL R2, R22, R20, !P5 ;  /* 0x0000001416027207 */ /* 0x000fc60006800000 */
[----:B------:R0:W-:Y:S04]  /*8350*/  STL [R1+0xb8], R4 ;  /* 0x0000b80401007387 */ /* 0x0001e80000100800 */
[----:B------:R1:W-:Y:S01]  /*8360*/  STL [R1+0xb4], R3 ;  /* 0x0000b40301007387 */ /* 0x0003e20000100800 */
[----:B0-----:R-:W-:-:S03]  /*8370*/  SEL R4, R22, R19, !P5 ;  /* 0x0000001316047207 */ /* 0x001fc60006800000 */
[----:B------:R0:W-:Y:S01]  /*8380*/  STL [R1+0xb0], R2 ;  /* 0x0000b00201007387 */ /* 0x0001e20000100800 */
[----:B-1----:R-:W-:-:S03]  /*8390*/  SEL R3, R22, R17, !P5 ;  /* 0x0000001116037207 */ /* 0x002fc60006800000 */
[----:B------:R1:W-:Y:S04]  /*83a0*/  STL [R1+0xac], R4 ;  /* 0x0000ac0401007387 */ /* 0x0003e80000100800 */
[----:B------:R-:W3:Y:S01]  /*83b0*/  LDL.LU R12, [R1+0x5c] ;  /* 0x00005c00010c7983 */ /* 0x000ee20000300800 */
        /* <DEDUP_REMOVED lines=8> */
[----:B------:R1:W-:Y:S04]  /*8440*/  STL [R1+0x9c], R3 ;  /* 0x00009c0301007387 */ /* 0x0003e80000100800 */
[----:B0-----:R-:W3:Y:S04]  /*8450*/  LDL.LU R4, [R1+0x1f4] ;  /* 0x0001f40001047983 */ /* 0x001ee80000300800 */
[----:B------:R0:W-:Y:S04]  /*8460*/  STL [R1+0x98], R2 ;  /* 0x0000980201007387 */ /* 0x0001e80000100800 */
[----:B-1----:R-:W3:Y:S04]  /*8470*/  LDL.LU R3, [R1+0x1f8] ;  /* 0x0001f80001037983 */ /* 0x002ee80000300800 */
[----:B------:R-:W3:Y:S04]  /*8480*/  LDL.LU R23, [R1+0x1ec] ;  /* 0x0001ec0001177983 */ /* 0x000ee80000300800 */
[----:B0-----:R-:W3:Y:S04]  /*8490*/  LDL.LU R2, [R1+0x1d4] ;  /* 0x0001d40001027983 */ /* 0x001ee80000300800 */
[----:B------:R-:W3:Y:S01]  /*84a0*/  LDL.LU R21, [R1+0x1e0] ;  /* 0x0001e00001157983 */ /* 0x000ee20000300800 */
[----:B----4-:R-:W-:-:S05]  /*84b0*/  SEL R11, R22, R27, !P5 ;  /* 0x0000001b160b7207 */ /* 0x010fca0006800000 */
[----:B------:R2:W-:Y:S04]  /*84c0*/  STL [R1+0x94], R11 ;  /* 0x0000940b01007387 */ /* 0x0005e80000100800 */
[----:B------:R-:W4:Y:S04]  /*84d0*/  LDL.LU R20, [R1+0x1e8] ;  /* 0x0001e80001147983 */ /* 0x000f280000300800 */
[----:B------:R-:W4:Y:S04]  /*84e0*/  LDL.LU R19, [R1+0x1cc] ;  /* 0x0001cc0001137983 */ /* 0x000f280000300800 */
[----:B------:R-:W4:Y:S04]  /*84f0*/  LDL.LU R16, [R1+0x1c4] ;  /* 0x0001c40001107983 */ /* 0x000f280000300800 */
[----:B------:R-:W4:Y:S04]  /*8500*/  LDL.LU R14, [R1+0x1bc] ;  /* 0x0001bc00010e7983 */ /* 0x000f280000300800 */
[----:B------:R-:W4:Y:S01]  /*8510*/  LDL.LU R27, [R1+0x1ac] ;  /* 0x0001ac00011b7983 */ /* 0x000f220000300800 */
[----:B--2---:R-:W-:-:S05]  /*8520*/  SEL R11, R22, R9, !P5 ;  /* 0x00000009160b7207 */ /* 0x004fca0006800000 */
[----:B------:R-:W-:Y:S01]  /*8530*/  STL [R1+0x90], R11 ;  /* 0x0000900b01007387 */ /* 0x000fe20000100800 */
[C---:B------:R-:W-:Y:S02]  /*8540*/  SEL R9, R22.reuse, R8, !P5 ;  /* 0x0000000816097207 */ /* 0x040fe40006800000 */
[----:B------:R-:W-:-:S03]  /*8550*/  SEL R8, R22, R29, !P5 ;  /* 0x0000001d16087207 */ /* 0x000fc60006800000 */
[----:B------:R-:W-:Y:S04]  /*8560*/  STL [R1+0x8c], R9 ;  /* 0x00008c0901007387 */ /* 0x000fe80000100800 */
[----:B------:R-:W2:Y:S01]  /*8570*/  LDL.LU R29, [R1+0x64] ;  /* 0x00006400011d7983 */ /* 0x000ea20000300800 */
[----:B------:R-:W-:-:S05]  /*8580*/  SEL R6, R22, R6, !P5 ;  /* 0x0000000616067207 */ /* 0x000fca0006800000 */
[----:B------:R0:W-:Y:S04]  /*8590*/  STL [R1+0x88], R6 ;  /* 0x0000880601007387 */ /* 0x0001e80000100800 */
[----:B------:R1:W-:Y:S01]  /*85a0*/  STL [R1+0x7c], R8 ;  /* 0x00007c0801007387 */ /* 0x0003e20000100800 */
[----:B0-----:R-:W-:-:S03]  /*85b0*/  SEL R6, R22, R28, !P5 ;  /* 0x0000001c16067207 */ /* 0x001fc60006800000 */
[----:B------:R-:W2:Y:S01]  /*85c0*/  LDL.LU R28, [R1+0x60] ;  /* 0x00006000011c7983 */ /* 0x000ea20000300800 */
[----:B---3--:R-:W-:-:S03]  /*85d0*/  SEL R0, R22, R0, !P5 ;  /* 0x0000000016007207 */ /* 0x008fc60006800000 */
[----:B------:R0:W-:Y:S04]  /*85e0*/  STL [R1+0x74], R6 ;  /* 0x0000740601007387 */ /* 0x0001e80000100800 */
[----:B------:R-:W3:Y:S04]  /*85f0*/  LDL.LU R17, [R1+0x160] ;  /* 0x0001600001117983 */ /* 0x000ee80000300800 */
[----:B------:R-:W3:Y:S04]  /*8600*/  LDL.LU R13, [R1+0x178] ;  /* 0x00017800010d7983 */ /* 0x000ee80000300800 */
[----:B------:R0:W-:Y:S04]  /*8610*/  STL [R1+0x70], R0 ;  /* 0x0000700001007387 */ /* 0x0001e80000100800 */
[----:B------:R-:W3:Y:S04]  /*8620*/  LDL.LU R11, [R1+0x168] ;  /* 0x00016800010b7983 */ /* 0x000ee80000300800 */
[----:B------:R-:W3:Y:S04]  /*8630*/  LDL.LU R9, [R1+0x118] ;  /* 0x0001180001097983 */ /* 0x000ee80000300800 */
[----:B-1----:R-:W3:Y:S04]  /*8640*/  LDL.LU R8, [R1+0x134] ;  /* 0x0001340001087983 */ /* 0x002ee80000300800 */
[----:B0-----:R-:W3:Y:S04]  /*8650*/  LDL.LU R6, [R1+0x13c] ;  /* 0x00013c0001067983 */ /* 0x001ee80000300800 */
[----:B------:R-:W3:Y:S01]  /*8660*/  LDL.LU R0, [R1+0x11c] ;  /* 0x00011c0001007983 */ /* 0x000ee20000300800 */
[----:B------:R-:W-:-:S05]  /*8670*/  SEL R12, R22, R12, !P5 ;  /* 0x0000000c160c7207 */ /* 0x000fca0006800000 */
[----:B------:R0:W-:Y:S04]  /*8680*/  STL [R1+0x68], R12 ;  /* 0x0000680c01007387 */ /* 0x0001e80000100800 */
[----:B0-----:R-:W3:Y:S01]  /*8690*/  LDL.LU R12, [R1+0xd4] ;  /* 0x0000d400010c7983 */ /* 0x001ee20000300800 */
[C---:B------:R-:W-:Y:S02]  /*86a0*/  SEL R5, R22.reuse, R5, !P5 ;  /* 0x0000000516057207 */ /* 0x040fe40006800000 */
[C---:B------:R-:W-:Y:S02]  /*86b0*/  SEL R4, R22.reuse, R4, !P5 ;  /* 0x0000000416047207 */ /* 0x040fe40006800000 */
[C---:B------:R-:W-:Y:S02]  /*86c0*/  SEL R3, R22.reuse, R3, !P5 ;  /* 0x0000000316037207 */ /* 0x040fe40006800000 */
[----:B------:R-:W-:-:S02]  /*86d0*/  SEL R23, R22, R23, !P5 ;  /* 0x0000001716177207 */ /* 0x000fc40006800000 */
[C---:B------:R-:W-:Y:S02]  /*86e0*/  SEL R2, R22.reuse, R2, !P5 ;  /* 0x0000000216027207 */ /* 0x040fe40006800000 */
[C---:B------:R-:W-:Y:S02]  /*86f0*/  SEL R21, R22.reuse, R21, !P5 ;  /* 0x0000001516157207 */ /* 0x040fe40006800000 */
[C---:B----4-:R-:W-:Y:S02]  /*8700*/  SEL R20, R22.reuse, R20, !P5 ;  /* 0x0000001416147207 */ /* 0x050fe40006800000 */
[C---:B------:R-:W-:Y:S02]  /*8710*/  SEL R19, R22.reuse, R19, !P5 ;  /* 0x0000001316137207 */ /* 0x040fe40006800000 */
[C---:B------:R-:W-:Y:S02]  /*8720*/  SEL R16, R22.reuse, R16, !P5 ;  /* 0x0000001016107207 */ /* 0x040fe40006800000 */
[----:B------:R-:W-:-:S02]  /*8730*/  SEL R14, R22, R14, !P5 ;  /* 0x0000000e160e7207 */ /* 0x000fc40006800000 */
[C---:B------:R-:W-:Y:S02]  /*8740*/  SEL R27, R22.reuse, R27, !P5 ;  /* 0x0000001b161b7207 */ /* 0x040fe40006800000 */
[----:B--2---:R-:W-:-:S05]  /*8750*/  SEL R29, R22, R29, !P5 ;  /* 0x0000001d161d7207 */ /* 0x004fca0006800000 */
[----:B------:R0:W-:Y:S04]  /*8760*/  STL [R1+0x64], R29 ;  /* 0x0000641d01007387 */ /* 0x0001e80000100800 */
[----:B0-----:R-:W2:Y:S01]  /*8770*/  LDL.LU R29, [R1+0x6c] ;  /* 0x00006c00011d7983 */ /* 0x001ea20000300800 */
[----:B------:R-:W-:-:S05]  /*8780*/  SEL R28, R22, R28, !P5 ;  /* 0x0000001c161c7207 */ /* 0x000fca0006800000 */
[----:B------:R0:W-:Y:S04]  /*8790*/  STL [R1+0x60], R28 ;  /* 0x0000601c01007387 */ /* 0x0001e80000100800 */
[----:B0-----:R-:W4:Y:S04]  /*87a0*/  LDL.LU R28, [R1+0xcc] ;  /* 0x0000cc00011c7983 */ /* 0x001f280000300800 */
[----:B------:R0:W-:Y:S04]  /*87b0*/  STL [R1+0x5c], R5 ;  /* 0x00005c0501007387 */ /* 0x0001e80000100800 */
[----:B0-----:R-:W2:Y:S04]  /*87c0*/  LDL.LU R5, [R1+0x10cc] ;  /* 0x0010cc0001057983 */ /* 0x001ea80000300800 */
        /* <DEDUP_REMOVED lines=17> */
[----:B0-----:R-:W4:Y:S04]  /*88e0*/  LDL.LU R14, [R1+0x10ac] ;  /* 0x0010ac00010e7983 */ /* 0x001f280000300800 */
[----:B------:R0:W-:Y:S04]  /*88f0*/  STL [R1+0x34], R27 ;  /* 0x0000341b01007387 */ /* 0x0001e80000100800 */
[----:B0-----:R-:W4:Y:S01]  /*8900*/  LDL.LU R27, [R1+0x10a8] ;  /* 0x0010a800011b7983 */ /* 0x001f220000300800 */
[----:B---3--:R-:W-:-:S02]  /*8910*/  SEL R17, R22, R17, !P5 ;  /* 0x0000001116117207 */ /* 0x008fc40006800000 */
[C---:B------:R-:W-:Y:S02]  /*8920*/  SEL R13, R22.reuse, R13, !P5 ;  /* 0x0000000d160d7207 */ /* 0x040fe40006800000 */
[C---:B------:R-:W-:Y:S02]  /*8930*/  SEL R11, R22.reuse, R11, !P5 ;  /* 0x0000000b160b7207 */ /* 0x040fe40006800000 */
[C---:B------:R-:W-:Y:S02]  /*8940*/  SEL R9, R22.reuse, R9, !P5 ;  /* 0x0000000916097207 */ /* 0x040fe40006800000 */
[C---:B------:R-:W-:Y:S02]  /*8950*/  SEL R8, R22.reuse, R8, !P5 ;  /* 0x0000000816087207 */ /* 0x040fe40006800000 */
[C---:B------:R-:W-:Y:S02]  /*8960*/  SEL R6, R22.reuse, R6, !P5 ;  /* 0x0000000616067207 */ /* 0x040fe40006800000 */
[----:B------:R-:W-:-:S02]  /*8970*/  SEL R0, R22, R0, !P5 ;  /* 0x0000000016007207 */ /* 0x000fc40006800000 */
[C---:B--2---:R-:W-:Y:S02]  /*8980*/  SEL R16, R22.reuse, R16, !P5 ;  /* 0x0000001016107207 */ /* 0x044fe40006800000 */
[C---:B----4-:R-:W-:Y:S02]  /*8990*/  SEL R14, R22.reuse, R14, !P5 ;  /* 0x0000000e160e7207 */ /* 0x050fe40006800000 */
[----:B------:R-:W-:-:S05]  /*89a0*/  SEL R27, R22, R27, !P5 ;  /* 0x0000001b161b7207 */ /* 0x000fca0006800000 */
[----:B------:R0:W-:Y:S04]  /*89b0*/  STL [R1+0x2c], R27 ;  /* 0x00002c1b01007387 */ /* 0x0001e80000100800 */
[----:B0-----:R-:W2:Y:S04]  /*89c0*/  LDL.LU R27, [R1+0x80] ;  /* 0x00008000011b7983 */ /* 0x001ea80000300800 */
[----:B------:R0:W-:Y:S04]  /*89d0*/  STL [R1+0x28], R14 ;  /* 0x0000280e01007387 */ /* 0x0001e80000100800 */
[----:B0-----:R-:W3:Y:S04]  /*89e0*/  LDL.LU R14, [R1+0x78] ;  /* 0x00007800010e7983 */ /* 0x001ee80000300800 */
[----:B------:R0:W-:Y:S04]  /*89f0*/  STL [R1+0x24], R16 ;  /* 0x0000241001007387 */ /* 0x0001e80000100800 */
[----:B0-----:R-:W4:Y:S04]  /*8a00*/  LDL.LU R16, [R1+0x84] ;  /* 0x0000840001107983 */ /* 0x001f280000300800 */
        /* <DEDUP_REMOVED lines=13> */
[----:B0-----:R-:W4:Y:S01]  /*8ae0*/  LDL.LU R0, [R1+0x108c] ;  /* 0x00108c0001007983 */ /* 0x001f220000300800 */
[----:B------:R-:W-:-:S02]  /*8af0*/  SEL R12, R22, R12, !P5 ;  /* 0x0000000c160c7207 */ /* 0x000fc40006800000 */
[C---:B------:R-:W-:Y:S02]  /*8b00*/  SEL R29, R22.reuse, R29, !P5 ;  /* 0x0000001d161d7207 */ /* 0x040fe40006800000 */
[C---:B------:R-:W-:Y:S01]  /*8b10*/  SEL R28, R22.reuse, R28, !P5 ;  /* 0x0000001c161c7207 */ /* 0x040fe20006800000 */
[----:B------:R-:W-:Y:S01]  /*8b20*/  STL [R1+0x1000], R12 ;  /* 0x0010000c01007387 */ /* 0x000fe20000100800 */
[C---:B--2---:R-:W-:Y:S02]  /*8b30*/  SEL R27, R22.reuse, R27, !P5 ;  /* 0x0000001b161b7207 */ /* 0x044fe40006800000 */
[C---:B---3--:R-:W-:Y:S02]  /*8b40*/  SEL R14, R22.reuse, R14, !P5 ;  /* 0x0000000e160e7207 */ /* 0x048fe40006800000 */
[----:B----4-:R-:W-:-:S05]  /*8b50*/  SEL R0, R22, R0, !P5 ;  /* 0x0000000016007207 */ /* 0x010fca0006800000 */
[----:B------:R0:W-:Y:S04]  /*8b60*/  STL [R1+0x4], R0 ;  /* 0x0000040001007387 */ /* 0x0001e80000100800 */
[----:B------:R-:W-:Y:S01]  /*8b70*/  STL [R1+0x1004], R29 ;  /* 0x0010041d01007387 */ /* 0x000fe20000100800 */
[----:B0-----:R-:W-:-:S03]  /*8b80*/  SEL R0, R22, R16, !P5 ;  /* 0x0000001016007207 */ /* 0x001fc60006800000 */
[----:B------:R-:W-:Y:S04]  /*8b90*/  STL [R1+0x1008], R28 ;  /* 0x0010081c01007387 */ /* 0x000fe80000100800 */
[----:B------:R-:W-:Y:S01]  /*8ba0*/  STL [R1+0x100c], R27 ;  /* 0x00100c1b01007387 */ /* 0x000fe20000100800 */
[----:B------:R-:W-:-:S03]  /*8bb0*/  SEL R16, R22, R23, !P5 ;  /* 0x0000001716107207 */ /* 0x000fc60006800000 */
[----:B------:R-:W-:Y:S04]  /*8bc0*/  STL [R1+0x1010], R0 ;  /* 0x0010100001007387 */ /* 0x000fe80000100800 */
[----:B------:R0:W-:Y:S01]  /*8bd0*/  STL [R1+0x1014], R14 ;  /* 0x0010140e01007387 */ /* 0x0001e20000100800 */
[----:B------:R-:W-:-:S03]  /*8be0*/  SEL R6, R22, R6, !P5 ;  /* 0x0000000616067207 */ /* 0x000fc60006800000 */
[----:B0-----:R-:W2:Y:S04]  /*8bf0*/  LDL.LU R14, [R1+0x1dc] ;  /* 0x0001dc00010e7983 */ /* 0x001ea80000300800 */
[----:B------:R-:W3:Y:S04]  /*8c00*/  LDL.LU R0, [R1+0x1d0] ;  /* 0x0001d00001007983 */ /* 0x000ee80000300800 */
[----:B------:R-:W4:Y:S04]  /*8c10*/  LDL.LU R27, [R1+0x1c8] ;  /* 0x0001c800011b7983 */ /* 0x000f280000300800 */
[----:B------:R-:W4:Y:S04]  /*8c20*/  LDL.LU R28, [R1+0x1c0] ;  /* 0x0001c000011c7983 */ /* 0x000f280000300800 */
[----:B------:R-:W4:Y:S04]  /*8c30*/  LDL.LU R29, [R1+0x1b8] ;  /* 0x0001b800011d7983 */ /* 0x000f280000300800 */
[----:B------:R-:W4:Y:S04]  /*8c40*/  LDL.LU R12, [R1+0x1b4] ;  /* 0x0001b400010c7983 */ /* 0x000f280000300800 */
[----:B------:R0:W-:Y:S04]  /*8c50*/  STL [R1+0x1018], R16 ;  /* 0x0010181001007387 */ /* 0x0001e80000100800 */
[----:B0-----:R-:W4:Y:S04]  /*8c60*/  LDL.LU R16, [R1+0x1e4] ;  /* 0x0001e40001107983 */ /* 0x001f280000300800 */
[----:B------:R0:W-:Y:S04]  /*8c70*/  STL [R1+0x101c], R6 ;  /* 0x00101c0601007387 */ /* 0x0001e80000100800 */
[----:B0-----:R-:W4:Y:S04]  /*8c80*/  LDL.LU R6, [R1+0x1d8] ;  /* 0x0001d80001067983 */ /* 0x001f280000300800 */
[----:B------:R-:W0:Y:S01]  /*8c90*/  S2R R23, SR_TID.X ;  /* 0x0000000000177919 */ /* 0x000e220000002100 */
[----:B------:R-:W-:-:S02]  /*8ca0*/  SEL R8, R22, R8, !P5 ;  /* 0x0000000816087207 */ /* 0x000fc40006800000 */
[C---:B------:R-:W-:Y:S02]  /*8cb0*/  SEL R9, R22.reuse, R9, !P5 ;  /* 0x0000000916097207 */ /* 0x040fe40006800000 */
[C---:B------:R-:W-:Y:S02]  /*8cc0*/  SEL R11, R22.reuse, R11, !P5 ;  /* 0x0000000b160b7207 */ /* 0x040fe40006800000 */
[C---:B------:R-:W-:Y:S01]  /*8cd0*/  SEL R13, R22.reuse, R13, !P5 ;  /* 0x0000000d160d7207 */ /* 0x040fe20006800000 */
[----:B------:R-:W-:Y:S01]  /*8ce0*/  STL [R1+0x1020], R8 ;  /* 0x0010200801007387 */ /* 0x000fe20000100800 */
[C---:B------:R-:W-:Y:S02]  /*8cf0*/  SEL R17, R22.reuse, R17, !P5 ;  /* 0x0000001116117207 */ /* 0x040fe40006800000 */
[C---:B------:R-:W-:Y:S01]  /*8d00*/  SEL R19, R22.reuse, R19, !P5 ;  /* 0x0000001316137207 */ /* 0x040fe20006800000 */
[----:B------:R-:W-:Y:S01]  /*8d10*/  STL [R1+0x1024], R9 ;  /* 0x0010240901007387 */ /* 0x000fe20000100800 */
[----:B------:R-:W-:-:S02]  /*8d20*/  SEL R20, R22, R20, !P5 ;  /* 0x0000001416147207 */ /* 0x000fc40006800000 */
[C---:B------:R-:W-:Y:S01]  /*8d30*/  SEL R21, R22.reuse, R21, !P5 ;  /* 0x0000001516157207 */ /* 0x040fe20006800000 */
[----:B------:R-:W-:Y:S01]  /*8d40*/  STL [R1+0x1028], R11 ;  /* 0x0010280b01007387 */ /* 0x000fe20000100800 */
[C---:B------:R-:W-:Y:S02]  /*8d50*/  SEL R2, R22.reuse, R2, !P5 ;  /* 0x0000000216027207 */ /* 0x040fe40006800000 */
[C---:B------:R-:W-:Y:S01]  /*8d60*/  SEL R3, R22.reuse, R3, !P5 ;  /* 0x0000000316037207 */ /* 0x040fe20006800000 */
[----:B------:R-:W-:Y:S01]  /*8d70*/  STL [R1+0x102c], R13 ;  /* 0x00102c0d01007387 */ /* 0x000fe20000100800 */
[C---:B------:R-:W-:Y:S01]  /*8d80*/  SEL R4, R22.reuse, R4, !P5 ;  /* 0x0000000416047207 */ /* 0x040fe20006800000 */
[----:B------:R-:W-:Y:S02]  /*8d90*/  @!P0 IMAD.MOV R26, RZ, RZ, -R26 ;  /* 0x000000ffff1a8224 */ /* 0x000fe400078e0a1a */
[----:B------:R-:W-:Y:S01]  /*8da0*/  STL [R1+0x1030], R17 ;  /* 0x0010301101007387 */ /* 0x000fe20000100800 */
[----:B0-----:R-:W-:Y:S01]  /*8db0*/  LOP3.LUT R23, R23, 0x7f, RZ, 0xc0, !PT ;  /* 0x0000007f17177812 */ /* 0x001fe200078ec0ff */
[----:B------:R-:W-:Y:S01]  /*8dc0*/  @!P1 IMAD.MOV R25, RZ, RZ, -R25 ;  /* 0x000000ffff199224 */ /* 0x000fe200078e0a19 */
[C---:B------:R-:W-:Y:S01]  /*8dd0*/  SEL R5, R22.reuse, R5, !P5 ;  /* 0x0000000516057207 */ /* 0x040fe20006800000 */
[----:B------:R-:W-:Y:S01]  /*8de0*/  STL [R1+0x1034], R19 ;  /* 0x0010341301007387 */ /* 0x000fe20000100800 */
[----:B------:R-:W-:Y:S01]  /*8df0*/  SEL R7, R22, R7, !P5 ;  /* 0x0000000716077207 */ /* 0x000fe20006800000 */
[----:B------:R-:W-:-:S02]  /*8e00*/  @!P2 IMAD.MOV R24, RZ, RZ, -R24 ;  /* 0x000000ffff18a224 */ /* 0x000fc400078e0a18 */
[----:B------:R-:W-:Y:S01]  /*8e10*/  STL [R1+0x1038], R20 ;  /* 0x0010381401007387 */ /* 0x000fe20000100800 */
[C---:B------:R-:W-:Y:S01]  /*8e20*/  SEL R10, R22.reuse, R10, !P5 ;  /* 0x0000000a160a7207 */ /* 0x040fe20006800000 */
[----:B------:R-:W-:Y:S02]  /*8e30*/  IMAD R23, R23, c[0x0][0x18c], RZ ;  /* 0x0000630017177a24 */ /* 0x000fe400078e02ff */
[----:B------:R-:W-:Y:S01]  /*8e40*/  STL [R1+0x103c], R21 ;  /* 0x00103c1501007387 */ /* 0x000fe20000100800 */
[----:B------:R-:W-:-:S03]  /*8e50*/  SEL R15, R22, R15, !P5 ;  /* 0x0000000f160f7207 */ /* 0x000fc60006800000 */
[----:B------:R-:W-:Y:S01]  /*8e60*/  STL [R1+0x1040], R2 ;  /* 0x0010400201007387 */ /* 0x000fe20000100800 */
[----:B------:R-:W-:-:S03]  /*8e70*/  SEL R18, R22, R18, !P5 ;  /* 0x0000001216127207 */ /* 0x000fc60006800000 */
[----:B------:R2:W-:Y:S01]  /*8e80*/  STL [R1+0x1044], R3 ;  /* 0x0010440301007387 */ /* 0x0005e20000100800 */
[----:B------:R-:W-:-:S03]  /*8e90*/  SEL R26, R22, R26, !P5 ;  /* 0x0000001a161a7207 */ /* 0x000fc60006800000 */
[----:B------:R0:W-:Y:S01]  /*8ea0*/  STL [R1+0x1048], R4 ;  /* 0x0010480401007387 */ /* 0x0001e20000100800 */
[----:B------:R-:W-:-:S03]  /*8eb0*/  SEL R25, R22, R25, !P5 ;  /* 0x0000001916197207 */ /* 0x000fc60006800000 */
[----:B------:R-:W-:Y:S01]  /*8ec0*/  STL [R1+0x104c], R5 ;  /* 0x00104c0501007387 */ /* 0x000fe20000100800 */
[----:B------:R-:W-:-:S03]  /*8ed0*/  SEL R22, R22, R24, !P5 ;  /* 0x0000001816167207 */ /* 0x000fc60006800000 */
[----:B------:R-:W-:Y:S01]  /*8ee0*/  STL [R1+0x1050], R7 ;  /* 0x0010500701007387 */ /* 0x000fe20000100800 */
[----:B------:R-:W-:-:S03]  /*8ef0*/  LEA.HI.X.SX32 R23, R23, c[0x0][0x16c], 0x1, P6 ;  /* 0x00005b0017177a11 */ /* 0x000fc600030f0eff */
[----:B------:R-:W-:Y:S04]  /*8f00*/  STL [R1+0x1054], R10 ;  /* 0x0010540a01007387 */ /* 0x000fe80000100800 */
[----:B------:R-:W-:Y:S04]  /*8f10*/  STL [R1+0x1058], R15 ;  /* 0x0010580f01007387 */ /* 0x000fe80000100800 */
[----:B------:R-:W-:Y:S04]  /*8f20*/  STL [R1+0x105c], R18 ;  /* 0x00105c1201007387 */ /* 0x000fe80000100800 */
[----:B------:R-:W-:Y:S04]  /*8f30*/  STL [R1+0x1060], R26 ;  /* 0x0010601a01007387 */ /* 0x000fe80000100800 */
[----:B------:R-:W-:Y:S04]  /*8f40*/  STL [R1+0x1064], R25 ;  /* 0x0010641901007387 */ /* 0x000fe80000100800 */
[----:B------:R-:W-:Y:S04]  /*8f50*/  STL [R1+0x1068], R22 ;  /* 0x0010681601007387 */ /* 0x000fe80000100800 */
[----:B------:R-:W-:Y:S01]  /*8f60*/  STL [R1+0x106c], R23 ;  /* 0x00106c1701007387 */ /* 0x000fe20000100800 */
[----:B--2---:R-:W-:-:S02]  /*8f70*/  IMAD R3, R14, c[0x0][0x190], RZ ;  /* 0x000064000e037a24 */ /* 0x004fc400078e02ff */
[----:B---3--:R-:W-:Y:S02]  /*8f80*/  IMAD R2, R0, c[0x0][0x190], RZ ;  /* 0x0000640000027a24 */ /* 0x008fe400078e02ff */
[----:B----4-:R-:W-:Y:S02]  /*8f90*/  IMAD R0, R27, c[0x0][0x190], RZ ;  /* 0x000064001b007a24 */ /* 0x010fe400078e02ff */
[----:B0-----:R-:W-:Y:S02]  /*8fa0*/  IMAD R4, R16, c[0x0][0x190], RZ ;  /* 0x0000640010047a24 */ /* 0x001fe400078e02ff */
[----:B------:R-:W-:-:S05]  /*8fb0*/  IMAD R24, R6, c[0x0][0x190], RZ ;  /* 0x0000640006187a24 */ /* 0x000fca00078e02ff */
[----:B------:R-:W-:Y:S04]  /*8fc0*/  STL [R1+0x1070], R24 ;  /* 0x0010701801007387 */ /* 0x000fe80000100800 */
[----:B------:R-:W-:Y:S04]  /*8fd0*/  STL [R1+0x30], R4 ;  /* 0x0000300401007387 */ /* 0x000fe80000100800 */
[----:B------:R0:W-:Y:S04]  /*8fe0*/  STL [R1+0x6c], R3 ;  /* 0x00006c0301007387 */ /* 0x0001e80000100800 */
[----:B------:R1:W-:Y:S01]  /*8ff0*/  STL [R1+0x78], R2 ;  /* 0x0000780201007387 */ /* 0x0003e20000100800 */
[----:B0-----:R-:W-:-:S03]  /*9000*/  IMAD R3, R28, c[0x0][0x190], RZ ;  /* 0x000064001c037a24 */ /* 0x001fc600078e02ff */
[----:B------:R0:W-:Y:S04]  /*9010*/  STL [R1+0x80], R0 ;  /* 0x0000800001007387 */ /* 0x0001e80000100800 */
[----:B------:R-:W-:Y:S04]  /*9020*/  STL [R1+0x84], R3 ;  /* 0x0000840301007387 */ /* 0x000fe80000100800 */
[----:B------:R-:W2:Y:S01]  /*9030*/  LDL.LU R24, [R1+0x1a4] ;  /* 0x0001a40001187983 */ /* 0x000ea20000300800 */
[----:B-1----:R-:W-:Y:S02]  /*9040*/  IMAD R2, R29, c[0x0][0x190], RZ ;  /* 0x000064001d027a24 */ /* 0x002fe400078e02ff */
[----:B0-----:R-:W-:-:S03]  /*9050*/  IMAD R0, R12, c[0x0][0x190], RZ ;  /* 0x000064000c007a24 */ /* 0x001fc600078e02ff */
[----:B------:R-:W-:Y:S04]  /*9060*/  STL [R1+0xcc], R2 ;  /* 0x0000cc0201007387 */ /* 0x000fe80000100800 */
[----:B--2---:R0:W-:Y:S04]  /*9070*/  STL [R1+0x1084], R24 ;  /* 0x0010841801007387 */ /* 0x0041e80000100800 */
[----:B------:R-:W-:Y:S04]  /*9080*/  STL [R1+0xd4], R0 ;  /* 0x0000d40001007387 */ /* 0x000fe80000100800 */
[----:B0-----:R-:W2:Y:S04]  /*9090*/  LDL.LU R24, [R1+0x1a8] ;  /* 0x0001a80001187983 */ /* 0x001ea80000300800 */
[----:B--2---:R0:W-:Y:S04]  /*90a0*/  STL [R1+0x1088], R24 ;  /* 0x0010881801007387 */ /* 0x0041e80000100800 */
[----:B0-----:R-:W2:Y:S04]  /*90b0*/  LDL.LU R24, [R1+0x1b0] ;  /* 0x0001b00001187983 */ /* 0x001ea80000300800 */
[----:B------:R-:W3:Y:S04]  /*90c0*/  LDL.LU R23, [R1+0x1a0] ;  /* 0x0001a00001177983 */ /* 0x000ee80000300800 */
[----:B------:R-:W4:Y:S04]  /*90d0*/  LDL.LU R22, [R1+0x19c] ;  /* 0x00019c0001167983 */ /* 0x000f280000300800 */
[----:B------:R-:W3:Y:S04]  /*90e0*/  LDL.LU R25, [R1+0x198] ;  /* 0x0001980001197983 */ /* 0x000ee80000300800 */
        /* <DEDUP_REMOVED lines=24> */
[----:B------:R-:W3:Y:S01]  /*9270*/  LDL.LU R12, [R1+0x120] ;  /* 0x00012000010c7983 */ /* 0x000ee20000300800 */
[----:B--2---:R-:W-:-:S05]  /*9280*/  IMAD R24, R24, c[0x0][0x190], RZ ;  /* 0x0000640018187a24 */ /* 0x004fca00078e02ff */
[----:B------:R0:W-:Y:S04]  /*9290*/  STL [R1+0x118], R24 ;  /* 0x0001181801007387 */ /* 0x0001e80000100800 */
[----:B0-----:R-:W2:Y:S02]  /*92a0*/  LDL.LU R24, [R1+0x1088] ;  /* 0x0010880001187983 */ /* 0x001ea40000300800 */
[----:B--2---:R-:W-:-:S05]  /*92b0*/  IMAD R24, R24, c[0x0][0x190], RZ ;  /* 0x0000640018187a24 */ /* 0x004fca00078e02ff */
[----:B------:R0:W-:Y:S04]  /*92c0*/  STL [R1+0x11c], R24 ;  /* 0x00011c1801007387 */ /* 0x0001e80000100800 */
[----:B0-----:R-:W2:Y:S01]  /*92d0*/  LDL.LU R24, [R1+0x1084] ;  /* 0x0010840001187983 */ /* 0x001ea20000300800 */
[----:B---3--:R-:W-:Y:S02]  /*92e0*/  IMAD R23, R23, c[0x0][0x190], RZ ;  /* 0x0000640017177a24 */ /* 0x008fe400078e02ff */
[----:B------:R-:W-:Y:S02]  /*92f0*/  IMAD R18, R18, c[0x0][0x190], RZ ;  /* 0x0000640012127a24 */ /* 0x000fe400078e02ff */
[----:B------:R-:W-:Y:S02]  /*9300*/  IMAD R15, R15, c[0x0][0x190], RZ ;  /* 0x000064000f0f7a24 */ /* 0x000fe400078e02ff */
[----:B------:R-:W-:-:S02]  /*9310*/  IMAD R10, R10, c[0x0][0x190], RZ ;  /* 0x000064000a0a7a24 */ /* 0x000fc400078e02ff */
[----:B------:R-:W-:Y:S02]  /*9320*/  IMAD R7, R7, c[0x0][0x190], RZ ;  /* 0x0000640007077a24 */ /* 0x000fe400078e02ff */
[----:B------:R-:W-:Y:S02]  /*9330*/  IMAD R5, R5, c[0x0][0x190], RZ ;  /* 0x0000640005057a24 */ /* 0x000fe400078e02ff */
[----:B------:R-:W-:Y:S02]  /*9340*/  IMAD R4, R4, c[0x0][0x190], RZ ;  /* 0x0000640004047a24 */ /* 0x000fe400078e02ff */
[----:B------:R-:W-:Y:S02]  /*9350*/  IMAD R3, R3, c[0x0][0x190], RZ ;  /* 0x0000640003037a24 */ /* 0x000fe400078e02ff */
[----:B------:R-:W-:Y:S02]  /*9360*/  IMAD R2, R2, c[0x0][0x190], RZ ;  /* 0x0000640002027a24 */ /* 0x000fe400078e02ff */
[----:B--2---:R-:W-:-:S05]  /*9370*/  IMAD R24, R24, c[0x0][0x190], RZ ;  /* 0x0000640018187a24 */ /* 0x004fca00078e02ff */
[----:B------:R4:W-:Y:S04]  /*9380*/  STL [R1+0x134], R24 ;  /* 0x0001341801007387 */ /* 0x0009e80000100800 */
[----:B------:R0:W-:Y:S01]  /*9390*/  STL [R1+0x13c], R23 ;  /* 0x00013c1701007387 */ /* 0x0001e20000100800 */
[----:B----4-:R-:W-:Y:S02]  /*93a0*/  IMAD R24, R22, c[0x0][0x190], RZ ;  /* 0x0000640016187a24 */ /* 0x010fe400078e02ff */
[----:B------:R-:W-:Y:S02]  /*93b0*/  IMAD R22, R26, c[0x0][0x190], RZ ;  /* 0x000064001a167a24 */ /* 0x000fe400078e02ff */
[----:B0-----:R-:W-:Y:S01]  /*93c0*/  IMAD R23, R25, c[0x0][0x190], RZ ;  /* 0x0000640019177a24 */ /* 0x001fe200078e02ff */
[----:B------:R-:W-:Y:S04]  /*93d0*/  STL [R1+0x160], R24 ;  /* 0x0001601801007387 */ /* 0x000fe80000100800 */
[----:B------:R-:W-:Y:S04]  /*93e0*/  STL [R1+0x168], R23 ;  /* 0x0001681701007387 */ /* 0x000fe80000100800 */
[----:B------:R-:W-:Y:S04]  /*93f0*/  STL [R1+0x178], R22 ;  /* 0x0001781601007387 */ /* 0x000fe80000100800 */
[----:B------:R-:W-:Y:S04]  /*9400*/  STL [R1+0x190], R18 ;  /* 0x0001901201007387 */ /* 0x000fe80000100800 */
[----:B------:R-:W-:Y:S04]  /*9410*/  STL [R1+0x18c], R15 ;  /* 0x00018c0f01007387 */ /* 0x000fe80000100800 */
[----:B------:R-:W-:Y:S04]  /*9420*/  STL [R1+0x188], R10 ;  /* 0x0001880a01007387 */ /* 0x000fe80000100800 */
[----:B------:R-:W-:Y:S04]  /*9430*/  STL [R1+0x184], R7 ;  /* 0x0001840701007387 */ /* 0x000fe80000100800 */
[----:B------:R-:W-:Y:S04]  /*9440*/  STL [R1+0x180], R5 ;  /* 0x0001800501007387 */ /* 0x000fe80000100800 */
[----:B------:R0:W-:Y:S04]  /*9450*/  STL [R1+0x17c], R4 ;  /* 0x00017c0401007387 */ /* 0x0001e80000100800 */
[----:B------:R1:W-:Y:S01]  /*9460*/  STL [R1+0x174], R3 ;  /* 0x0001740301007387 */ /* 0x0003e20000100800 */
[----:B0-----:R-:W-:-:S03]  /*9470*/  IMAD R4, R21, c[0x0][0x190], RZ ;  /* 0x0000640015047a24 */ /* 0x001fc600078e02ff */
[----:B------:R0:W-:Y:S01]  /*9480*/  STL [R1+0x170], R2 ;  /* 0x0001700201007387 */ /* 0x0001e20000100800 */
[----:B-1----:R-:W-:-:S03]  /*9490*/  IMAD R3, R20, c[0x0][0x190], RZ ;  /* 0x0000640014037a24 */ /* 0x002fc600078e02ff */
[----:B------:R1:W-:Y:S04]  /*94a0*/  STL [R1+0x16c], R4 ;  /* 0x00016c0401007387 */ /* 0x0003e80000100800 */
[----:B------:R2:W-:Y:S01]  /*94b0*/  STL [R1+0x164], R3 ;  /* 0x0001640301007387 */ /* 0x0005e20000100800 */
[----:B0-----:R-:W-:Y:S02]  /*94c0*/  IMAD R2, R19, c[0x0][0x190], RZ ;  /* 0x0000640013027a24 */ /* 0x001fe400078e02ff */
[----:B-1----:R-:W-:-:S03]  /*94d0*/  IMAD R4, R17, c[0x0][0x190], RZ ;  /* 0x0000640011047a24 */ /* 0x002fc600078e02ff */
[----:B------:R0:W-:Y:S01]  /*94e0*/  STL [R1+0x15c], R2 ;  /* 0x00015c0201007387 */ /* 0x0001e20000100800 */
[----:B--2---:R-:W-:-:S03]  /*94f0*/  IMAD R3, R13, c[0x0][0x190], RZ ;  /* 0x000064000d037a24 */ /* 0x004fc600078e02ff */
        /* <DEDUP_REMOVED lines=12> */
[----:B------:R-:W-:Y:S04]  /*95c0*/  STL [R1+0x140], R4 ;  /* 0x0001400401007387 */ /* 0x000fe80000100800 */
[----:B------:R1:W-:Y:S01]  /*95d0*/  STL [R1+0x138], R3 ;  /* 0x0001380301007387 */ /* 0x0003e20000100800 */
[----:B0-----:R-:W-:Y:S02]  /*95e0*/  IMAD R2, R0, c[0x0][0x190], RZ ;  /* 0x0000640000027a24 */ /* 0x001fe400078e02ff */
[----:B------:R-:W-:-:S03]  /*95f0*/  IMAD R0, R27, c[0x0][0x190], RZ ;  /* 0x000064001b007a24 */ /* 0x000fc600078e02ff */
[----:B------:R0:W-:Y:S01]  /*9600*/  STL [R1+0x130], R2 ;  /* 0x0001300201007387 */ /* 0x0001e20000100800 */
[----:B-1----:R-:W-:-:S03]  /*9610*/  IMAD R3, R28, c[0x0][0x190], RZ ;  /* 0x000064001c037a24 */ /* 0x002fc600078e02ff */
[----:B------:R1:W-:Y:S04]  /*9620*/  STL [R1+0x12c], R0 ;  /* 0x00012c0001007387 */ /* 0x0003e80000100800 */
[----:B------:R-:W-:Y:S04]  /*9630*/  STL [R1+0x128], R3 ;  /* 0x0001280301007387 */ /* 0x000fe80000100800 */
[----:B------:R-:W2:Y:S01]  /*9640*/  LDL.LU R24, [R1+0x10c] ;  /* 0x00010c0001187983 */ /* 0x000ea20000300800 */
[----:B0-----:R-:W-:Y:S02]  /*9650*/  IMAD R2, R29, c[0x0][0x190], RZ ;  /* 0x000064001d027a24 */ /* 0x001fe400078e02ff */
[----:B-1----:R-:W-:-:S03]  /*9660*/  IMAD R0, R12, c[0x0][0x190], RZ ;  /* 0x000064000c007a24 */ /* 0x002fc600078e02ff */
        /* <DEDUP_REMOVED lines=138> */
[----:B----4-:R-:W-:Y:S02]  /*9f10*/  IMAD R22, R22, c[0x0][0x190], RZ ;  /* 0x0000640016167a24 */ /* 0x010fe400078e02ff */
[----:B------:R-:W-:Y:S02]  /*9f20*/  IMAD R25, R25, c[0x0][0x190], RZ ;  /* 0x0000640019197a24 */ /* 0x000fe400078e02ff */
[----:B------:R-:W-:-:S02]  /*9f30*/  IMAD R26, R26, c[0x0][0x190], RZ ;  /* 0x000064001a1a7a24 */ /* 0x000fc400078e02ff */
[----:B------:R-:W-:Y:S02]  /*9f40*/  IMAD R18, R18, c[0x0][0x190], RZ ;  /* 0x0000640012127a24 */ /* 0x000fe400078e02ff */
[----:B------:R-:W-:Y:S02]  /*9f50*/  IMAD R15, R15, c[0x0][0x190], RZ ;  /* 0x000064000f0f7a24 */ /* 0x000fe400078e02ff */
[----:B------:R-:W-:Y:S02]  /*9f60*/  IMAD R10, R10, c[0x0][0x190], RZ ;  /* 0x000064000a0a7a24 */ /* 0x000fe400078e02ff */
        /* <DEDUP_REMOVED lines=21> */
[----:B--2---:R-:W-:-:S05]  /*a0c0*/  IMAD R24, R24, c[0x0][0x190], RZ ;  /* 0x0000640018187a24 */ /* 0x004fca00078e02ff */
[----:B------:R0:W-:Y:S04]  /*a0d0*/  STL [R1+0x88], R24 ;  /* 0x0000881801007387 */ /* 0x0001e80000100800 */
[----:B0-----:R-:W2:Y:S04]  /*a0e0*/  LDL.LU R24, [R1+0x1070] ;  /* 0x0010700001187983 */ /* 0x001ea80000300800 */
[----:B------:R0:W-:Y:S04]  /*a0f0*/  STL [R1+0x7c], R23 ;  /* 0x00007c1701007387 */ /* 0x0001e80000100800 */
[----:B0-----:R-:W3:Y:S04]  /*a100*/  LDL.LU R23, [R1+0x106c] ;  /* 0x00106c0001177983 */ /* 0x001ee80000300800 */
        /* <DEDUP_REMOVED lines=54> */
[----:B--2---:R-:W-:-:S02]  /*a470*/  IMAD R6, R6, c[0x0][0x190], RZ ;  /* 0x0000640006067a24 */ /* 0x004fc400078e02ff */
[----:B---3--:R-:W-:Y:S02]  /*a480*/  IMAD R16, R16, c[0x0][0x190], RZ ;  /* 0x0000640010107a24 */ /* 0x008fe400078e02ff */
[----:B----4-:R-:W-:Y:S02]  /*a490*/  IMAD R14, R14, c[0x0][0x190], RZ ;  /* 0x000064000e0e7a24 */ /* 0x010fe400078e02ff */
[----:B------:R-:W-:Y:S02]  /*a4a0*/  IMAD R0, R0, c[0x0][0x190], RZ ;  /* 0x0000640000007a24 */ /* 0x000fe400078e02ff */
[----:B------:R-:W-:Y:S02]  /*a4b0*/  IMAD R27, R27, c[0x0][0x190], RZ ;  /* 0x000064001b1b7a24 */ /* 0x000fe400078e02ff */
[----:B------:R-:W-:Y:S02]  /*a4c0*/  IMAD R28, R28, c[0x0][0x190], RZ ;  /* 0x000064001c1c7a24 */ /* 0x000fe400078e02ff */
[----:B------:R-:W-:-:S02]  /*a4d0*/  IMAD R29, R29, c[0x0][0x190], RZ ;  /* 0x000064001d1d7a24 */ /* 0x000fc400078e02ff */
[----:B------:R-:W-:-:S05]  /*a4e0*/  IMAD R12, R12, c[0x0][0x190], RZ ;  /* 0x000064000c0c7a24 */ /* 0x000fca00078e02ff */
[----:B------:R0:W-:Y:S04]  /*a4f0*/  STL [R1], R12 ;  /* 0x0000000c01007387 */ /* 0x0001e80000100800 */
[----:B0-----:R-:W2:Y:S04]  /*a500*/  LDL.LU R12, [R1+0xffc] ;  /* 0x000ffc00010c7983 */ /* 0x001ea80000300800 */
[----:B------:R0:W-:Y:S04]  /*a510*/  STL [R1+0xfbc], R29 ;  /* 0x000fbc1d01007387 */ /* 0x0001e80000100800 */
[----:B0-----:R-:W3:Y:S04]  /*a520*/  LDL.LU R29, [R1+0x84] ;  /* 0x00008400011d7983 */ /* 0x001ee80000300800 */
[----:B------:R0:W-:Y:S04]  /*a530*/  STL [R1+0xfb8], R28 ;  /* 0x000fb81c01007387 */ /* 0x0001e80000100800 */
[----:B0-----:R-:W4:Y:S04]  /*a540*/  LDL.LU R28, [R1+0xcc] ;  /* 0x0000cc00011c7983 */ /* 0x001f280000300800 */
[----:B------:R0:W-:Y:S04]  /*a550*/  STL [R1+0xfb4], R27 ;  /* 0x000fb41b01007387 */ /* 0x0001e80000100800 */
[----:B0-----:R-:W3:Y:S04]  /*a560*/  LDL.LU R27, [R1+0x80] ;  /* 0x00008000011b7983 */ /* 0x001ee80000300800 */
[----:B------:R0:W-:Y:S04]  /*a570*/  STL [R1+0xfb0], R0 ;  /* 0x000fb00001007387 */ /* 0x0001e80000100800 */
[----:B0-----:R-:W3:Y:S04]  /*a580*/  LDL.LU R0, [R1+0x118] ;  /* 0x0001180001007983 */ /* 0x001ee80000300800 */
[----:B------:R0:W-:Y:S04]  /*a590*/  STL [R1+0xfac], R14 ;  /* 0x000fac0e01007387 */ /* 0x0001e80000100800 */
[----:B0-----:R-:W3:Y:S04]  /*a5a0*/  LDL.LU R14, [R1+0x78] ;  /* 0x00007800010e7983 */ /* 0x001ee80000300800 */
[----:B------:R0:W-:Y:S04]  /*a5b0*/  STL [R1+0xfa8], R16 ;  /* 0x000fa81001007387 */ /* 0x0001e80000100800 */
[----:B0-----:R-:W3:Y:S04]  /*a5c0*/  LDL.LU R16, [R1+0x6c] ;  /* 0x00006c0001107983 */ /* 0x001ee80000300800 */
[----:B------:R0:W-:Y:S04]  /*a5d0*/  STL [R1+0xfa4], R6 ;  /* 0x000fa40601007387 */ /* 0x0001e80000100800 */
[----:B0-----:R-:W3:Y:S01]  /*a5e0*/  LDL.LU R6, [R1+0x30] ;  /* 0x0000300001067983 */ /* 0x001ee20000300800 */
[----:B------:R-:W-:-:S02]  /*a5f0*/  IMAD R8, R8, c[0x0][0x190], RZ ;  /* 0x0000640008087a24 */ /* 0x000fc400078e02ff */
[----:B------:R-:W-:Y:S02]  /*a600*/  IMAD R9, R9, c[0x0][0x190], RZ ;  /* 0x0000640009097a24 */ /* 0x000fe400078e02ff */
[----:B------:R-:W-:Y:S02]  /*a610*/  IMAD R11, R11, c[0x0][0x190], RZ ;  /* 0x000064000b0b7a24 */ /* 0x000fe400078e02ff */
[----:B------:R-:W-:Y:S01]  /*a620*/  IMAD R13, R13, c[0x0][0x190], RZ ;  /* 0x000064000d0d7a24 */ /* 0x000fe200078e02ff */
[----:B------:R-:W-:Y:S01]  /*a630*/  STL [R1+0xfc0], R8 ;  /* 0x000fc00801007387 */ /* 0x000fe20000100800 */
[----:B------:R-:W-:Y:S02]  /*a640*/  IMAD R17, R17, c[0x0][0x190], RZ ;  /* 0x0000640011117a24 */ /* 0x000fe400078e02ff */
[----:B------:R-:W-:Y:S01]  /*a650*/  IMAD R19, R19, c[0x0][0x190], RZ ;  /* 0x0000640013137a24 */ /* 0x000fe200078e02ff */
[----:B------:R-:W-:Y:S01]  /*a660*/  STL [R1+0xfc4], R9 ;  /* 0x000fc40901007387 */ /* 0x000fe20000100800 */
[----:B------:R-:W-:-:S03]  /*a670*/  IMAD R20, R20, c[0x0][0x190], RZ ;  /* 0x0000640014147a24 */ /* 0x000fc600078e02ff */
[----:B------:R-:W-:Y:S01]  /*a680*/  STL [R1+0xfc8], R11 ;  /* 0x000fc80b01007387 */ /* 0x000fe20000100800 */
[----:B------:R-:W-:-:S03]  /*a690*/  IMAD R21, R21, c[0x0][0x190], RZ ;  /* 0x0000640015157a24 */ /* 0x000fc600078e02ff */
[----:B------:R-:W-:Y:S01]  /*a6a0*/  STL [R1+0xfcc], R13 ;  /* 0x000fcc0d01007387 */ /* 0x000fe20000100800 */
[----:B------:R-:W-:-:S03]  /*a6b0*/  IMAD R2, R2, c[0x0][0x190], RZ ;  /* 0x0000640002027a24 */ /* 0x000fc600078e02ff */
[----:B------:R0:W-:Y:S01]  /*a6c0*/  STL [R1+0xfd0], R17 ;  /* 0x000fd01101007387 */ /* 0x0001e20000100800 */
[----:B------:R-:W-:-:S03]  /*a6d0*/  IMAD R3, R3, c[0x0][0x190], RZ ;  /* 0x0000640003037a24 */ /* 0x000fc600078e02ff */
        /* <DEDUP_REMOVED lines=11> */
[----:B------:R-:W-:-:S02]  /*a790*/  IMAD R4, R4, c[0x0][0x190], RZ ;  /* 0x0000640004047a24 */ /* 0x000fc400078e02ff */
[----:B------:R-:W-:Y:S02]  /*a7a0*/  IMAD R5, R5, c[0x0][0x190], RZ ;  /* 0x0000640005057a24 */ /* 0x000fe400078e02ff */
[----:B------:R-:W-:Y:S02]  /*a7b0*/  IMAD R7, R7, c[0x0][0x190], RZ ;  /* 0x0000640007077a24 */ /* 0x000fe400078e02ff */
[----:B------:R-:W-:Y:S01]  /*a7c0*/  IMAD R10, R10, c[0x0][0x190], RZ ;  /* 0x000064000a0a7a24 */ /* 0x000fe200078e02ff */
[----:B------:R-:W-:Y:S01]  /*a7d0*/  STL [R1+0xfe8], R4 ;  /* 0x000fe80401007387 */ /* 0x000fe20000100800 */
[----:B------:R-:W-:-:S03]  /*a7e0*/  IMAD R15, R15, c[0x0][0x190], RZ ;  /* 0x000064000f0f7a24 */ /* 0x000fc600078e02ff */
[----:B------:R2:W-:Y:S04]  /*a7f0*/  STL [R1+0xfec], R5 ;  /* 0x000fec0501007387 */ /* 0x0005e80000100800 */
[----:B------:R-:W-:Y:S04]  /*a800*/  STL [R1+0xff0], R7 ;  /* 0x000ff00701007387 */ /* 0x000fe80000100800 */
[----:B------:R-:W-:Y:S04]  /*a810*/  STL [R1+0xff4], R10 ;  /* 0x000ff40a01007387 */ /* 0x000fe80000100800 */
[----:B------:R-:W-:Y:S04]  /*a820*/  STL [R1+0xff8], R15 ;  /* 0x000ff80f01007387 */ /* 0x000fe80000100800 */
[----:B------:R-:W4:Y:S01]  /*a830*/  LDL.LU R13, [R1+0x178] ;  /* 0x00017800010d7983 */ /* 0x000f220000300800 */
[----:B--2---:R-:W-:-:S05]  /*a840*/  LEA R5, P2, R24, R12, 0x1 ;  /* 0x0000000c18057211 */ /* 0x004fca00078408ff */
[----:B------:R0:W-:Y:S01]  /*a850*/  STL [R1+0xf58], R5 ;  /* 0x000f580501007387 */ /* 0x0001e20000100800 */
[----:B---3--:R-:W-:-:S05]  /*a860*/  LEA R4, P3, R6, R12, 0x1 ;  /* 0x0000000c06047211 */ /* 0x008fca00078608ff */
[----:B------:R1:W-:Y:S04]  /*a870*/  STL [R1+0xb80], R4 ;  /* 0x000b800401007387 */ /* 0x0003e80000100800 */
[----:B------:R-:W2:Y:S01]  /*a880*/  LDL.LU R11, [R1+0x190] ;  /* 0x00019000010b7983 */ /* 0x000ea20000300800 */
[-C--:B0-----:R-:W-:Y:S02]  /*a890*/  LEA R5, P4, R16, R12.reuse, 0x1 ;  /* 0x0000000c10057211 */ /* 0x081fe400078808ff */
[----:B-1----:R-:W-:-:S03]  /*a8a0*/  LEA R4, P5, R14, R12, 0x1 ;  /* 0x0000000c0e047211 */ /* 0x002fc600078a08ff */
[----:B------:R0:W-:Y:S04]  /*a8b0*/  STL [R1+0xb88], R5 ;  /* 0x000b880501007387 */ /* 0x0001e80000100800 */
[----:B------:R1:W-:Y:S04]  /*a8c0*/  STL [R1+0xb90], R4 ;  /* 0x000b900401007387 */ /* 0x0003e80000100800 */
[----:B------:R-:W3:Y:S01]  /*a8d0*/  LDL.LU R9, [R1+0x18c] ;  /* 0x00018c0001097983 */ /* 0x000ee20000300800 */
[-C--:B0-----:R-:W-:Y:S02]  /*a8e0*/  LEA R5, P6, R27, R12.reuse, 0x1 ;  /* 0x0000000c1b057211 */ /* 0x081fe400078c08ff */
[----:B-1----:R-:W-:-:S03]  /*a8f0*/  LEA R4, P0, R29, R12, 0x1 ;  /* 0x0000000c1d047211 */ /* 0x002fc600078008ff */
[----:B------:R4:W-:Y:S04]  /*a900*/  STL [R1+0xb98], R5 ;  /* 0x000b980501007387 */ /* 0x0009e80000100800 */
[----:B------:R0:W-:Y:S04]  /*a910*/  STL [R1+0xba0], R4 ;  /* 0x000ba00401007387 */ /* 0x0001e80000100800 */
[----:B------:R-:W3:Y:S01]  /*a920*/  LDL.LU R8, [R1+0x188] ;  /* 0x0001880001087983 */ /* 0x000ee20000300800 */
[----:B----4-:R-:W-:Y:S02]  /*a930*/  LEA R5, P1, R28, R12, 0x1 ;  /* 0x0000000c1c057211 */ /* 0x010fe400078208ff */
[----:B0-----:R-:W-:-:S03]  /*a940*/  LEA.HI.X.SX32 R4, R24, R23, 0x1, P2 ;  /* 0x0000001718047211 */ /* 0x001fc600010f0eff */
[----:B------:R-:W-:Y:S04]  /*a950*/  STL [R1+0xba8], R5 ;  /* 0x000ba80501007387 */ /* 0x000fe80000100800 */
[----:B------:R0:W-:Y:S02]  /*a960*/  STL [R1+0xf54], R4 ;  /* 0x000f540401007387 */ /* 0x0001e40000100800 */
[----:B0-----:R-:W-:Y:S02]  /*a970*/  LEA.HI.X.SX32 R4, R6, R23, 0x1, P3 ;  /* 0x0000001706047211 */ /* 0x001fe400018f0eff */
[----:B------:R-:W4:Y:S01]  /*a980*/  LDL.LU R6, [R1+0x184] ;  /* 0x0001840001067983 */ /* 0x000f220000300800 */
[----:B------:R-:W-:-:S05]  /*a990*/  LEA R5, P2, R3, R12, 0x1 ;  /* 0x0000000c03057211 */ /* 0x000fca00078408ff */
[----:B------:R0:W-:Y:S04]  /*a9a0*/  STL [R1+0xbb0], R5 ;  /* 0x000bb00501007387 */ /* 0x0001e80000100800 */
[----:B------:R1:W-:Y:S01]  /*a9b0*/  STL [R1+0xb7c], R4 ;  /* 0x000b7c0401007387 */ /* 0x0003e20000100800 */
[-C--:B0-----:R-:W-:Y:S02]  /*a9c0*/  LEA R5, P3, R0, R12.reuse, 0x1 ;  /* 0x0000000c00057211 */ /* 0x081fe400078608ff */
[----:B-1----:R-:W-:Y:S02]  /*a9d0*/  LEA.HI.X.SX32 R4, R16, R23, 0x1, P4 ;  /* 0x0000001710047211 */ /* 0x002fe400020f0eff */
[----:B------:R-:W4:Y:S04]  /*a9e0*/  LDL.LU R16, [R1+0x180] ;  /* 0x0001800001107983 */ /* 0x000f280000300800 */
[----:B------:R0:W-:Y:S04]  /*a9f0*/  STL [R1+0xbb8], R5 ;  /* 0x000bb80501007387 */ /* 0x0001e80000100800 */
[----:B------:R1:W-:Y:S01]  /*aa00*/  STL [R1+0xb84], R4 ;  /* 0x000b840401007387 */ /* 0x0003e20000100800 */
[----:B0-----:R-:W-:-:S02]  /*aa10*/  LEA R5, P4, R2, R12, 0x1 ;  /* 0x0000000c02057211 */ /* 0x001fc400078808ff */
[-C--:B-1----:R-:W-:Y:S02]  /*aa20*/  LEA.HI.X.SX32 R4, R14, R23.reuse, 0x1, P5 ;  /* 0x000000170e047211 */ /* 0x082fe400028f0eff */
[----:B------:R-:W4:Y:S04]  /*aa30*/  LDL.LU R14, [R1+0x17c] ;  /* 0x00017c00010e7983 */ /* 0x000f280000300800 */
[----:B------:R-:W-:Y:S04]  /*aa40*/  STL [R1+0xbc0], R5 ;  /* 0x000bc00501007387 */ /* 0x000fe80000100800 */
[----:B------:R0:W-:Y:S02]  /*aa50*/  STL [R1+0xb8c], R4 ;  /* 0x000b8c0401007387 */ /* 0x0001e40000100800 */
[----:B0-----:R-:W-:-:S02]  /*aa60*/  LEA.HI.X.SX32 R4, R27, R23, 0x1, P6 ;  /* 0x000000171b047211 */ /* 0x001fc400030f0eff */
[----:B------:R-:W4:Y:S01]  /*aa70*/  LDL.LU R27, [R1+0x174] ;  /* 0x00017400011b7983 */ /* 0x000f220000300800 */
[----:B------:R-:W-:-:S05]  /*aa80*/  LEA R5, P5, R21, R12, 0x1 ;  /* 0x0000000c15057211 */ /* 0x000fca00078a08ff */
[----:B------:R-:W-:Y:S04]  /*aa90*/  STL [R1+0xbc8], R5 ;  /* 0x000bc80501007387 */ /* 0x000fe80000100800 */
[----:B------:R0:W-:Y:S02]  /*aaa0*/  STL [R1+0xb94], R4 ;  /* 0x000b940401007387 */ /* 0x0001e40000100800 */
[----:B0-----:R-:W-:Y:S02]  /*aab0*/  LEA.HI.X.SX32 R4, R29, R23, 0x1, P0 ;  /* 0x000000171d047211 */ /* 0x001fe400000f0eff */
        /* <DEDUP_REMOVED lines=12> */
[----:B------:R0:W-:Y:S04]  /*ab80*/  STL [R1+0xbe0], R5 ;  /* 0x000be00501007387 */ /* 0x0001e80000100800 */
[----:B------:R1:W-:Y:S01]  /*ab90*/  STL [R1+0xbac], R4 ;  /* 0x000bac0401007387 */ /* 0x0003e20000100800 */
[----:B0-----:R-:W-:Y:S02]  /*aba0*/  LEA R5, P2, R13, R12, 0x1 ;  /* 0x0000000c0d057211 */ /* 0x001fe400078408ff */
[-C--:B-1----:R-:W-:Y:S02]  /*abb0*/  LEA.HI.X.SX32 R4, R0, R23.reuse, 0x1, P3 ;  /* 0x0000001700047211 */ /* 0x082fe400018f0eff */
[----:B------:R-:W4:Y:S04]  /*abc0*/  LDL.LU R0, [R1+0x15c] ;  /* 0x00015c0001007983 */ /* 0x000f280000300800 */
[----:B------:R-:W-:Y:S04]  /*abd0*/  STL [R1+0xbe8], R5 ;  /* 0x000be80501007387 */ /* 0x000fe80000100800 */
[----:B------:R0:W-:Y:S02]  /*abe0*/  STL [R1+0xbb4], R4 ;  /* 0x000bb40401007387 */ /* 0x0001e40000100800 */
[----:B0-----:R-:W-:-:S02]  /*abf0*/  LEA.HI.X.SX32 R4, R2, R23, 0x1, P4 ;  /* 0x0000001702047211 */ /* 0x001fc400020f0eff */
[----:B------:R-:W4:Y:S01]  /*ac00*/  LDL.LU R2, [R1+0x158] ;  /* 0x0001580001027983 */ /* 0x000f220000300800 */
[----:B--2---:R-:W-:-:S05]  /*ac10*/  LEA R5, P3, R11, R12, 0x1 ;  /* 0x0000000c0b057211 */ /* 0x004fca00078608ff */
[----:B------:R-:W-:Y:S04]  /*ac20*/  STL [R1+0xbf0], R5 ;  /* 0x000bf00501007387 */ /* 0x000fe80000100800 */
[----:B------:R0:W-:Y:S02]  /*ac30*/  STL [R1+0xbbc], R4 ;  /* 0x000bbc0401007387 */ /* 0x0001e40000100800 */
[----:B0-----:R-:W-:Y:S02]  /*ac40*/  LEA.HI.X.SX32 R4, R21, R23, 0x1, P5 ;  /* 0x0000001715047211 */ /* 0x001fe400028f0eff */
[----:B------:R-:W2:Y:S01]  /*ac50*/  LDL.LU R21, [R1+0x154] ;  /* 0x0001540001157983 */ /* 0x000ea20000300800 */
[----:B---3--:R-:W-:-:S05]  /*ac60*/  LEA R5, P4, R9, R12, 0x1 ;  /* 0x0000000c09057211 */ /* 0x008fca00078808ff */
[----:B------:R0:W-:Y:S04]  /*ac70*/  STL [R1+0xbf8], R5 ;  /* 0x000bf80501007387 */ /* 0x0001e80000100800 */
[----:B------:R1:W-:Y:S01]  /*ac80*/  STL [R1+0xbc4], R4 ;  /* 0x000bc40401007387 */ /* 0x0003e20000100800 */
[-C--:B0-----:R-:W-:Y:S02]  /*ac90*/  LEA R5, P5, R8, R12.reuse, 0x1 ;  /* 0x0000000c08057211 */ /* 0x081fe400078a08ff */
[----:B-1----:R-:W-:Y:S02]  /*aca0*/  LEA.HI.X.SX32 R4, R20, R23, 0x1, P6 ;  /* 0x0000001714047211 */ /* 0x002fe400030f0eff */
[----:B------:R-:W3:Y:S04]  /*acb0*/  LDL.LU R20, [R1+0x150] ;  /* 0x0001500001147983 */ /* 0x000ee80000300800 */
[----:B------:R4:W-:Y:S04]  /*acc0*/  STL [R1+0xc00], R5 ;  /* 0x000c000501007387 */ /* 0x0009e80000100800 */
[----:B------:R0:W-:Y:S01]  /*acd0*/  STL [R1+0xbcc], R4 ;  /* 0x000bcc0401007387 */ /* 0x0001e20000100800 */
[----:B----4-:R-:W-:-:S02]  /*ace0*/  LEA R5, P6, R6, R12, 0x1 ;  /* 0x0000000c06057211 */ /* 0x010fc400078c08ff */
[-C--:B0-----:R-:W-:Y:S02]  /*acf0*/  LEA.HI.X.SX32 R4, R19, R23.reuse, 0x1, P0 ;  /* 0x0000001713047211 */ /* 0x081fe400000f0eff */
        /* <DEDUP_REMOVED lines=51> */
[----:B------:R-:W-:Y:S04]  /*b030*/  STL [R1+0xc58], R5 ;  /* 0x000c580501007387 */ /* 0x000fe80000100800 */
[----:B------:R0:W-:Y:S01]  /*b040*/  STL [R1+0xc24], R4 ;  /* 0x000c240401007387 */ /* 0x0001e20000100800 */
[-C--:B------:R-:W-:Y:S02]  /*b050*/  LEA.HI.X.SX32 R3, R3, R23.reuse, 0x1, P5 ;  /* 0x0000001703037211 */ /* 0x080fe400028f0eff */
[----:B0-----:R-:W-:Y:S02]  /*b060*/  LEA.HI.X.SX32 R4, R28, R23, 0x1, P4 ;  /* 0x000000171c047211 */ /* 0x001fe400020f0eff */
[-C--:B----4-:R-:W-:Y:S01]  /*b070*/  LEA R5, P3, R19, R12.reuse, 0x1 ;  /* 0x0000000c13057211 */ /* 0x090fe200078608ff */
[----:B------:R-:W3:Y:S04]  /*b080*/  LDL.LU R28, [R1+0x110] ;  /* 0x00011000011c7983 */ /* 0x000ee80000300800 */
[----:B------:R-:W-:Y:S04]  /*b090*/  STL [R1+0xc60], R5 ;  /* 0x000c600501007387 */ /* 0x000fe80000100800 */
[----:B------:R0:W-:Y:S04]  /*b0a0*/  STL [R1+0xc2c], R4 ;  /* 0x000c2c0401007387 */ /* 0x0001e80000100800 */
[----:B0-----:R-:W4:Y:S01]  /*b0b0*/  LDL.LU R4, [R1+0x10c] ;  /* 0x00010c0001047983 */ /* 0x001f220000300800 */
[----:B------:R-:W-:-:S05]  /*b0c0*/  LEA R5, P4, R17, R12, 0x1 ;  /* 0x0000000c11057211 */ /* 0x000fca00078808ff */
[----:B------:R-:W-:Y:S04]  /*b0d0*/  STL [R1+0xc68], R5 ;  /* 0x000c680501007387 */ /* 0x000fe80000100800 */
[----:B------:R0:W-:Y:S02]  /*b0e0*/  STL [R1+0xc34], R3 ;  /* 0x000c340301007387 */ /* 0x0001e40000100800 */
[-C--:B0-----:R-:W-:Y:S02]  /*b0f0*/  LEA.HI.X.SX32 R3, R0, R23.reuse, 0x1, P6 ;  /* 0x0000001700037211 */ /* 0x081fe400030f0eff */
[----:B------:R-:W4:Y:S01]  /*b100*/  LDL.LU R0, [R1+0x108] ;  /* 0x0001080001007983 */ /* 0x000f220000300800 */
[-C--:B------:R-:W-:Y:S02]  /*b110*/  LEA.HI.X.SX32 R2, R2, R23.reuse, 0x1, P0 ;  /* 0x0000001702027211 */ /* 0x080fe400000f0eff */
[----:B------:R-:W-:-:S02]  /*b120*/  LEA.HI.X.SX32 R7, R21, R23, 0x1, P1 ;  /* 0x0000001715077211 */ /* 0x000fc400008f0eff */
[----:B------:R-:W-:-:S05]  /*b130*/  LEA R5, P5, R13, R12, 0x1 ;  /* 0x0000000c0d057211 */ /* 0x000fca00078a08ff */
[----:B------:R-:W-:Y:S04]  /*b140*/  STL [R1+0xc70], R5 ;  /* 0x000c700501007387 */ /* 0x000fe80000100800 */
[----:B------:R0:W-:Y:S04]  /*b150*/  STL [R1+0xc3c], R3 ;  /* 0x000c3c0301007387 */ /* 0x0001e80000100800 */
[----:B0-----:R-:W4:Y:S01]  /*b160*/  LDL.LU R3, [R1+0x104] ;  /* 0x0001040001037983 */ /* 0x001f220000300800 */
[----:B------:R-:W-:-:S05]  /*b170*/  LEA R5, P6, R11, R12, 0x1 ;  /* 0x0000000c0b057211 */ /* 0x000fca00078c08ff */
[----:B------:R-:W-:Y:S04]  /*b180*/  STL [R1+0xc78], R5 ;  /* 0x000c780501007387 */ /* 0x000fe80000100800 */
[----:B------:R0:W-:Y:S04]  /*b190*/  STL [R1+0xc44], R2 ;  /* 0x000c440201007387 */ /* 0x0001e80000100800 */
[----:B0-----:R-:W4:Y:S01]  /*b1a0*/  LDL.LU R2, [R1+0x100] ;  /* 0x0001000001027983 */ /* 0x001f220000300800 */
[----:B------:R-:W-:-:S05]  /*b1b0*/  LEA R5, P0, R9, R12, 0x1 ;  /* 0x0000000c09057211 */ /* 0x000fca00078008ff */
[----:B------:R-:W-:Y:S04]  /*b1c0*/  STL [R1+0xc80], R5 ;  /* 0x000c800501007387 */ /* 0x000fe80000100800 */
[----:B------:R0:W-:Y:S04]  /*b1d0*/  STL [R1+0xc4c], R7 ;  /* 0x000c4c0701007387 */ /* 0x0001e80000100800 */
[----:B------:R-:W4:Y:S01]  /*b1e0*/  LDL.LU R21, [R1+0xfc] ;  /* 0x0000fc0001157983 */ /* 0x000f220000300800 */
[----:B0-----:R-:W-:Y:S02]  /*b1f0*/  LEA.HI.X.SX32 R7, R20, R23, 0x1, P2 ;  /* 0x0000001714077211 */ /* 0x001fe400010f0eff */
        /* <DEDUP_REMOVED lines=25> */
[----:B--2---:R-:W-:-:S05]  /*b390*/  LEA R5, P6, R29, R12, 0x1 ;  /* 0x0000000c1d057211 */ /* 0x004fca00078c08ff */
[----:B------:R-:W-:Y:S04]  /*b3a0*/  STL [R1+0xcb0], R5 ;  /* 0x000cb00501007387 */ /* 0x000fe80000100800 */
[----:B------:R0:W-:Y:S04]  /*b3b0*/  STL [R1+0xc7c], R7 ;  /* 0x000c7c0701007387 */ /* 0x0001e80000100800 */
[----:B------:R-:W2:Y:S01]  /*b3c0*/  LDL.LU R9, [R1+0xe4] ;  /* 0x0000e40001097983 */ /* 0x000ea20000300800 */
[-C--:B------:R-:W-:Y:S02]  /*b3d0*/  LEA.HI.X.SX32 R6, R6, R23.reuse, 0x1, P2 ;  /* 0x0000001706067211 */ /* 0x080fe400010f0eff */
[----:B0-----:R-:W-:-:S02]  /*b3e0*/  LEA.HI.X.SX32 R7, R8, R23, 0x1, P1 ;  /* 0x0000001708077211 */ /* 0x001fc400008f0eff */
[----:B---3--:R-:W-:-:S05]  /*b3f0*/  LEA R5, P0, R28, R12, 0x1 ;  /* 0x0000000c1c057211 */ /* 0x008fca00078008ff */
[----:B------:R4:W-:Y:S04]  /*b400*/  STL [R1+0xcb8], R5 ;  /* 0x000cb80501007387 */ /* 0x0009e80000100800 */
[----:B------:R0:W-:Y:S04]  /*b410*/  STL [R1+0xc84], R7 ;  /* 0x000c840701007387 */ /* 0x0001e80000100800 */
[----:B------:R-:W3:Y:S01]  /*b420*/  LDL.LU R8, [R1+0xe0] ;  /* 0x0000e00001087983 */ /* 0x000ee20000300800 */
[----:B----4-:R-:W-:-:S05]  /*b430*/  LEA R5, P1, R4, R12, 0x1 ;  /* 0x0000000c04057211 */ /* 0x010fca00078208ff */
[----:B------:R-:W-:Y:S04]  /*b440*/  STL [R1+0xcc0], R5 ;  /* 0x000cc00501007387 */ /* 0x000fe80000100800 */
[----:B------:R1:W-:Y:S01]  /*b450*/  STL [R1+0xc8c], R6 ;  /* 0x000c8c0601007387 */ /* 0x0003e20000100800 */
[----:B0-----:R-:W-:-:S03]  /*b460*/  LEA.HI.X.SX32 R7, R16, R23, 0x1, P3 ;  /* 0x0000001710077211 */ /* 0x001fc600018f0eff */
[----:B-1----:R-:W4:Y:S01]  /*b470*/  LDL.LU R6, [R1+0xdc] ;  /* 0x0000dc0001067983 */ /* 0x002f220000300800 */
[----:B------:R-:W-:-:S05]  /*b480*/  LEA R5, P2, R0, R12, 0x1 ;  /* 0x0000000c00057211 */ /* 0x000fca00078408ff */
[----:B------:R-:W-:Y:S04]  /*b490*/  STL [R1+0xcc8], R5 ;  /* 0x000cc80501007387 */ /* 0x000fe80000100800 */
[----:B------:R0:W-:Y:S04]  /*b4a0*/  STL [R1+0xc94], R7 ;  /* 0x000c940701007387 */ /* 0x0001e80000100800 */
[----:B------:R-:W4:Y:S01]  /*b4b0*/  LDL.LU R16, [R1+0xd8] ;  /* 0x0000d80001107983 */ /* 0x000f220000300800 */
[----:B0-----:R-:W-:Y:S02]  /*b4c0*/  LEA.HI.X.SX32 R7, R14, R23, 0x1, P4 ;  /* 0x000000170e077211 */ /* 0x001fe400020f0eff */
[----:B------:R-:W-:-:S05]  /*b4d0*/  LEA R5, P3, R3, R12, 0x1 ;  /* 0x0000000c03057211 */ /* 0x000fca00078608ff */
[----:B------:R0:W-:Y:S04]  /*b4e0*/  STL [R1+0xcd0], R5 ;  /* 0x000cd00501007387 */ /* 0x0001e80000100800 */
[----:B------:R-:W4:Y:S04]  /*b4f0*/  LDL.LU R14, [R1+0xd0] ;  /* 0x0000d000010e7983 */ /* 0x000f280000300800 */
[----:B------:R1:W-:Y:S01]  /*b500*/  STL [R1+0xc9c], R7 ;  /* 0x000c9c0701007387 */ /* 0x0003e20000100800 */
[----:B0-----:R-:W-:Y:S02]  /*b510*/  LEA R5, P4, R2, R12, 0x1 ;  /* 0x0000000c02057211 */ /* 0x001fe400078808ff */
[----:B-1----:R-:W-:-:S03]  /*b520*/  LEA.HI.X.SX32 R7, R27, R23, 0x1, P5 ;  /* 0x000000171b077211 */ /* 0x002fc600028f0eff */
[----:B------:R0:W-:Y:S04]  /*b530*/  STL [R1+0xcd8], R5 ;  /* 0x000cd80501007387 */ /* 0x0001e80000100800 */
[----:B------:R-:W4:Y:S01]  /*b540*/  LDL.LU R27, [R1+0xc8] ;  /* 0x0000c800011b7983 */ /* 0x000f220000300800 */
[----:B0-----:R-:W-:-:S03]  /*b550*/  LEA R5, P5, R21, R12, 0x1 ;  /* 0x0000000c15057211 */ /* 0x001fc600078a08ff */
[----:B------:R0:W-:Y:S04]  /*b560*/  STL [R1+0xca4], R7 ;  /* 0x000ca40701007387 */ /* 0x0001e80000100800 */
[----:B------:R1:W-:Y:S01]  /*b570*/  STL [R1+0xce0], R5 ;  /* 0x000ce00501007387 */ /* 0x0003e20000100800 */
[----:B0-----:R-:W-:-:S03]  /*b580*/  LEA.HI.X.SX32 R7, R29, R23, 0x1, P6 ;  /* 0x000000171d077211 */ /* 0x001fc600030f0eff */
[----:B------:R-:W4:Y:S04]  /*b590*/  LDL.LU R29, [R1+0xc4] ;  /* 0x0000c400011d7983 */ /* 0x000f280000300800 */
[----:B------:R0:W-:Y:S01]  /*b5a0*/  STL [R1+0xcac], R7 ;  /* 0x000cac0701007387 */ /* 0x0001e20000100800 */
[----:B-1----:R-:W-:-:S05]  /*b5b0*/  LEA R5, P6, R20, R12, 0x1 ;  /* 0x0000000c14057211 */ /* 0x002fca00078c08ff */
[----:B------:R1:W-:Y:S01]  /*b5c0*/  STL [R1+0xce8], R5 ;  /* 0x000ce80501007387 */ /* 0x0003e20000100800 */
[----:B0-----:R-:W-:-:S03]  /*b5d0*/  LEA.HI.X.SX32 R7, R28, R23, 0x1, P0 ;  /* 0x000000171c077211 */ /* 0x001fc600000f0eff */
[----:B------:R-:W4:Y:S04]  /*b5e0*/  LDL.LU R28, [R1+0xc0] ;  /* 0x0000c000011c7983 */ /* 0x000f280000300800 */
[----:B------:R0:W-:Y:S01]  /*b5f0*/  STL [R1+0xcb4], R7 ;  /* 0x000cb40701007387 */ /* 0x0001e20000100800 */
[-C--:B-1----:R-:W-:Y:S02]  /*b600*/  LEA R5, P0, R19, R12.reuse, 0x1 ;  /* 0x0000000c13057211 */ /* 0x082fe400078008ff */
[-C--:B0-----:R-:W-:Y:S02]  /*b610*/  LEA.HI.X.SX32 R7, R4, R23.reuse, 0x1, P1 ;  /* 0x0000001704077211 */ /* 0x081fe400008f0eff */
[----:B------:R-:W-:Y:S01]  /*b620*/  LEA.HI.X.SX32 R4, R0, R23, 0x1, P2 ;  /* 0x0000001700047211 */ /* 0x000fe200010f0eff */
[----:B------:R0:W-:Y:S04]  /*b630*/  STL [R1+0xcf0], R5 ;  /* 0x000cf00501007387 */ /* 0x0001e80000100800 */
[----:B------:R-:W-:Y:S04]  /*b640*/  STL [R1+0xcbc], R7 ;  /* 0x000cbc0701007387 */ /* 0x000fe80000100800 */
[----:B------:R-:W4:Y:S01]  /*b650*/  LDL.LU R0, [R1+0xbc] ;  /* 0x0000bc0001007983 */ /* 0x000f220000300800 */
[----:B0-----:R-:W-:-:S05]  /*b660*/  LEA R5, P1, R17, R12, 0x1 ;  /* 0x0000000c11057211 */ /* 0x001fca00078208ff */
[----:B------:R0:W-:Y:S04]  /*b670*/  STL [R1+0xcf8], R5 ;  /* 0x000cf80501007387 */ /* 0x0001e80000100800 */
[----:B------:R1:W-:Y:S04]  /*b680*/  STL [R1+0xcc4], R4 ;  /* 0x000cc40401007387 */ /* 0x0003e80000100800 */
[----:B0-----:R-:W4:Y:S01]  /*b690*/  LDL.LU R5, [R1+0xb8] ;  /* 0x0000b80001057983 */ /* 0x001f220000300800 */
[----:B-1----:R-:W-:Y:S02]  /*b6a0*/  LEA.HI.X.SX32 R4, R3, R23, 0x1, P3 ;  /* 0x0000001703047211 */ /* 0x002fe400018f0eff */
[----:B------:R-:W-:-:S02]  /*b6b0*/  LEA R7, P2, R13, R12, 0x1 ;  /* 0x0000000c0d077211 */ /* 0x000fc400078408ff */
[----:B------:R-:W-:-:S03]  /*b6c0*/  LEA.HI.X.SX32 R2, R2, R23, 0x1, P4 ;  /* 0x0000001702027211 */ /* 0x000fc600020f0eff */
[----:B------:R-:W-:Y:S04]  /*b6d0*/  STL [R1+0xd00], R7 ;  /* 0x000d000701007387 */ /* 0x000fe80000100800 */
[----:B------:R0:W-:Y:S04]  /*b6e0*/  STL [R1+0xccc], R4 ;  /* 0x000ccc0401007387 */ /* 0x0001e80000100800 */
[----:B0-----:R-:W4:Y:S01]  /*b6f0*/  LDL.LU R4, [R1+0xb4] ;  /* 0x0000b40001047983 */ /* 0x001f220000300800 */
[----:B------:R-:W-:-:S05]  /*b700*/  LEA R3, P3, R11, R12, 0x1 ;  /* 0x0000000c0b037211 */ /* 0x000fca00078608ff */
[----:B------:R0:W-:Y:S04]  /*b710*/  STL [R1+0xd08], R3 ;  /* 0x000d080301007387 */ /* 0x0001e80000100800 */
[----:B------:R1:W-:Y:S04]  /*b720*/  STL [R1+0xcd4], R2 ;  /* 0x000cd40201007387 */ /* 0x0003e80000100800 */
[----:B0-----:R-:W4:Y:S01]  /*b730*/  LDL.LU R3, [R1+0xb0] ;  /* 0x0000b00001037983 */ /* 0x001f220000300800 */
[----:B-1----:R-:W-:Y:S02]  /*b740*/  LEA.HI.X.SX32 R2, R21, R23, 0x1, P5 ;  /* 0x0000001715027211 */ /* 0x002fe400028f0eff */
[----:B--2---:R-:W-:-:S05]  /*b750*/  LEA R7, P4, R9, R12, 0x1 ;  /* 0x0000000c09077211 */ /* 0x004fca00078808ff */
[----:B------:R-:W-:Y:S04]  /*b760*/  STL [R1+0xd10], R7 ;  /* 0x000d100701007387 */ /* 0x000fe80000100800 */
[----:B------:R0:W-:Y:S04]  /*b770*/  STL [R1+0xcdc], R2 ;  /* 0x000cdc0201007387 */ /* 0x0001e80000100800 */
[----:B0-----:R-:W2:Y:S01]  /*b780*/  LDL.LU R2, [R1+0xac] ;  /* 0x0000ac0001027983 */ /* 0x001ea20000300800 */
[----:B------:R-:W-:Y:S02]  /*b790*/  LEA.HI.X.SX32 R7, R20, R23, 0x1, P6 ;  /* 0x0000001714077211 */ /* 0x000fe400030f0eff */
[----:B---3--:R-:W-:-:S05]  /*b7a0*/  LEA R10, P5, R8, R12, 0x1 ;  /* 0x0000000c080a7211 */ /* 0x008fca00078a08ff */
[----:B------:R0:W-:Y:S04]  /*b7b0*/  STL [R1+0xd18], R10 ;  /* 0x000d180a01007387 */ /* 0x0001e80000100800 */
[----:B------:R1:W-:Y:S01]  /*b7c0*/  STL [R1+0xce4], R7 ;  /* 0x000ce40701007387 */ /* 0x0003e20000100800 */
[----:B0-----:R-:W-:Y:S02]  /*b7d0*/  LEA.HI.X.SX32 R10, R19, R23, 0x1, P0 ;  /* 0x00000017130a7211 */ /* 0x001fe400000f0eff */
[----:B----4-:R-:W-:-:S05]  /*b7e0*/  LEA R15, P6, R6, R12, 0x1 ;  /* 0x0000000c060f7211 */ /* 0x010fca00078c08ff */
[----:B------:R-:W-:Y:S04]  /*b7f0*/  STL [R1+0xd20], R15 ;  /* 0x000d200f01007387 */ /* 0x000fe80000100800 */
[----:B------:R-:W3:Y:S01]  /*b800*/  LDL.LU R21, [R1+0xa8] ;  /* 0x0000a80001157983 */ /* 0x000ee20000300800 */
[----:B-1----:R-:W-:-:S03]  /*b810*/  LEA R7, P0, R16, R12, 0x1 ;  /* 0x0000000c10077211 */ /* 0x002fc600078008ff */
[----:B------:R0:W-:Y:S04]  /*b820*/  STL [R1+0xcec], R10 ;  /* 0x000cec0a01007387 */ /* 0x0001e80000100800 */
[----:B------:R-:W-:Y:S04]  /*b830*/  STL [R1+0xd28], R7 ;  /* 0x000d280701007387 */ /* 0x000fe80000100800 */
[----:B------:R-:W4:Y:S01]  /*b840*/  LDL.LU R20, [R1+0xa4] ;  /* 0x0000a40001147983 */ /* 0x000f220000300800 */
[----:B0-----:R-:W-:-:S05]  /*b850*/  LEA.HI.X.SX32 R10, R17, R23, 0x1, P1 ;  /* 0x00000017110a7211 */ /* 0x001fca00008f0eff */
[----:B------:R0:W-:Y:S02]  /*b860*/  STL [R1+0xcf4], R10 ;  /* 0x000cf40a01007387 */ /* 0x0001e40000100800 */
        /* <DEDUP_REMOVED lines=8> */
[----:B------:R-:W4:Y:S04]  /*b8f0*/  LDL.LU R17, [R1+0x9c] ;  /* 0x00009c0001117983 */ /* 0x000f280000300800 */
[----:B------:R-:W-:Y:S01]  /*b900*/  STL [R1+0xd04], R10 ;  /* 0x000d040a01007387 */ /* 0x000fe20000100800 */
[----:B0-----:R-:W-:-:S05]  /*b910*/  LEA R7, P3, R29, R12, 0x1 ;  /* 0x0000000c1d077211 */ /* 0x001fca00078608ff */
[----:B------:R0:W-:Y:S04]  /*b920*/  STL [R1+0xd40], R7 ;  /* 0x000d400701007387 */ /* 0x0001e80000100800 */
[----:B------:R-:W4:Y:S01]  /*b930*/  LDL.LU R13, [R1+0x98] ;  /* 0x00009800010d7983 */ /* 0x000f220000300800 */
[----:B------:R-:W-:Y:S02]  /*b940*/  LEA.HI.X.SX32 R9, R9, R23, 0x1, P4 ;  /* 0x0000001709097211 */ /* 0x000fe400020f0eff */
[----:B0-----:R-:W-:-:S03]  /*b950*/  LEA R7, P4, R28, R12, 0x1 ;  /* 0x0000000c1c077211 */ /* 0x001fc600078808ff */
[----:B------:R0:W-:Y:S04]  /*b960*/  STL [R1+0xd0c], R9 ;  /* 0x000d0c0901007387 */ /* 0x0001e80000100800 */
[----:B------:R1:W-:Y:S04]  /*b970*/  STL [R1+0xd48], R7 ;  /* 0x000d480701007387 */ /* 0x0003e80000100800 */
[----:B------:R-:W4:Y:S01]  /*b980*/  LDL.LU R11, [R1+0x94] ;  /* 0x00009400010b7983 */ /* 0x000f220000300800 */
[-C--:B------:R-:W-:Y:S02]  /*b990*/  LEA.HI.X.SX32 R8, R8, R23.reuse, 0x1, P5 ;  /* 0x0000001708087211 */ /* 0x080fe400028f0eff */
[----:B------:R-:W-:-:S03]  /*b9a0*/  LEA.HI.X.SX32 R6, R6, R23, 0x1, P6 ;  /* 0x0000001706067211 */ /* 0x000fc600030f0eff */
[----:B------:R1:W-:Y:S04]  /*b9b0*/  STL [R1+0xd14], R8 ;  /* 0x000d140801007387 */ /* 0x0003e80000100800 */
[----:B0-----:R-:W4:Y:S01]  /*b9c0*/  LDL.LU R9, [R1+0x90] ;  /* 0x0000900001097983 */ /* 0x001f220000300800 */
[----:B-1----:R-:W-:-:S05]  /*b9d0*/  LEA R7, P5, R0, R12, 0x1 ;  /* 0x0000000c00077211 */ /* 0x002fca00078a08ff */
[----:B------:R-:W-:Y:S04]  /*b9e0*/  STL [R1+0xd50], R7 ;  /* 0x000d500701007387 */ /* 0x000fe80000100800 */
[----:B------:R0:W-:Y:S04]  /*b9f0*/  STL [R1+0xd1c], R6 ;  /* 0x000d1c0601007387 */ /* 0x0001e80000100800 */
[----:B------:R-:W4:Y:S01]  /*ba00*/  LDL.LU R8, [R1+0x8c] ;  /* 0x00008c0001087983 */ /* 0x000f220000300800 */
[----:B0-----:R-:W-:Y:S02]  /*ba10*/  LEA.HI.X.SX32 R6, R16, R23, 0x1, P0 ;  /* 0x0000001710067211 */ /* 0x001fe400000f0eff */
[----:B------:R-:W-:-:S05]  /*ba20*/  LEA R7, P6, R5, R12, 0x1 ;  /* 0x0000000c05077211 */ /* 0x000fca00078c08ff */
[----:B------:R-:W-:Y:S04]  /*ba30*/  STL [R1+0xd58], R7 ;  /* 0x000d580701007387 */ /* 0x000fe80000100800 */
[----:B------:R0:W-:Y:S04]  /*ba40*/  STL [R1+0xd24], R6 ;  /* 0x000d240601007387 */ /* 0x0001e80000100800 */
[----:B0-----:R-:W4:Y:S01]  /*ba50*/  LDL.LU R6, [R1+0x88] ;  /* 0x0000880001067983 */ /* 0x001f220000300800 */
[----:B------:R-:W-:Y:S02]  /*ba60*/  LEA.HI.X.SX32 R7, R14, R23, 0x1, P1 ;  /* 0x000000170e077211 */ /* 0x000fe400008f0eff */
[----:B------:R-:W-:-:S05]  /*ba70*/  LEA R10, P0, R4, R12, 0x1 ;  /* 0x0000000c040a7211 */ /* 0x000fca00078008ff */
[----:B------:R0:W-:Y:S04]  /*ba80*/  STL [R1+0xd60], R10 ;  /* 0x000d600a01007387 */ /* 0x0001e80000100800 */
[----:B------:R-:W4:Y:S04]  /*ba90*/  LDL.LU R14, [R1+0x7c] ;  /* 0x00007c00010e7983 */ /* 0x000f280000300800 */
[----:B------:R1:W-:Y:S01]  /*baa0*/  STL [R1+0xd2c], R7 ;  /* 0x000d2c0701007387 */ /* 0x0003e20000100800 */
[----:B0-----:R-:W-:-:S05]  /*bab0*/  LEA R10, P1, R3, R12, 0x1 ;  /* 0x0000000c030a7211 */ /* 0x001fca00078208ff */
[----:B------:R-:W-:Y:S01]  /*bac0*/  STL [R1+0xd68], R10 ;  /* 0x000d680a01007387 */ /* 0x000fe20000100800 */
[----:B-1----:R-:W-:-:S03]  /*bad0*/  LEA.HI.X.SX32 R7, R27, R23, 0x1, P2 ;  /* 0x000000171b077211 */ /* 0x002fc600010f0eff */
[----:B------:R-:W4:Y:S04]  /*bae0*/  LDL.LU R27, [R1+0x74] ;  /* 0x00007400011b7983 */ /* 0x000f280000300800 */
[----:B------:R0:W-:Y:S02]  /*baf0*/  STL [R1+0xd34], R7 ;  /* 0x000d340701007387 */ /* 0x0001e40000100800 */
[----:B0-----:R-:W-:Y:S02]  /*bb00*/  LEA.HI.X.SX32 R7, R29, R23, 0x1, P3 ;  /* 0x000000171d077211 */ /* 0x001fe400018f0eff */
[----:B--2---:R-:W-:-:S05]  /*bb10*/  LEA R10, P2, R2, R12, 0x1 ;  /* 0x0000000c020a7211 */ /* 0x004fca00078408ff */
[----:B------:R-:W-:Y:S04]  /*bb20*/  STL [R1+0xd70], R10 ;  /* 0x000d700a01007387 */ /* 0x000fe80000100800 */
[----:B------:R-:W2:Y:S04]  /*bb30*/  LDL.LU R29, [R1+0x70] ;  /* 0x00007000011d7983 */ /* 0x000ea80000300800 */
[----:B------:R0:W-:Y:S02]  /*bb40*/  STL [R1+0xd3c], R7 ;  /* 0x000d3c0701007387 */ /* 0x0001e40000100800 */
[----:B0-----:R-:W-:-:S02]  /*bb50*/  LEA.HI.X.SX32 R7, R28, R23, 0x1, P4 ;  /* 0x000000171c077211 */ /* 0x001fc400020f0eff */
[----:B------:R-:W2:Y:S01]  /*bb60*/  LDL.LU R28, [R1+0x68] ;  /* 0x00006800011c7983 */ /* 0x000ea20000300800 */
[----:B---3--:R-:W-:-:S05]  /*bb70*/  LEA R10, P3, R21, R12, 0x1 ;  /* 0x0000000c150a7211 */ /* 0x008fca00078608ff */
[----:B------:R4:W-:Y:S04]  /*bb80*/  STL [R1+0xd78], R10 ;  /* 0x000d780a01007387 */ /* 0x0009e80000100800 */
[----:B------:R0:W-:Y:S01]  /*bb90*/  STL [R1+0xd44], R7 ;  /* 0x000d440701007387 */ /* 0x0001e20000100800 */
[----:B----4-:R-:W-:Y:S02]  /*bba0*/  LEA R10, P4, R20, R12, 0x1 ;  /* 0x0000000c140a7211 */ /* 0x010fe400078808ff */
[-C--:B0-----:R-:W-:Y:S02]  /*bbb0*/  LEA.HI.X.SX32 R7, R0, R23.reuse, 0x1, P5 ;  /* 0x0000001700077211 */ /* 0x081fe400028f0eff */
[----:B------:R-:W3:Y:S04]  /*bbc0*/  LDL.LU R0, [R1+0x64] ;  /* 0x0000640001007983 */ /* 0x000ee80000300800 */
[----:B------:R-:W-:Y:S04]  /*bbd0*/  STL [R1+0xd80], R10 ;  /* 0x000d800a01007387 */ /* 0x000fe80000100800 */
[----:B------:R0:W-:Y:S04]  /*bbe0*/  STL [R1+0xd4c], R7 ;  /* 0x000d4c0701007387 */ /* 0x0001e80000100800 */
[----:B------:R-:W4:Y:S01]  /*bbf0*/  LDL.LU R16, [R1+0x60] ;  /* 0x0000600001107983 */ /* 0x000f220000300800 */
[----:B0-----:R-:W-:-:S02]  /*bc00*/  LEA.HI.X.SX32 R7, R5, R23, 0x1, P6 ;  /* 0x0000001705077211 */ /* 0x001fc400030f0eff */
[----:B------:R-:W-:Y:S02]  /*bc10*/  LEA.HI.X.SX32 R4, R4, R23, 0x1, P0 ;  /* 0x0000001704047211 */ /* 0x000fe400000f0eff */
[----:B------:R-:W-:-:S05]  /*bc20*/  LEA R10, P5, R19, R12, 0x1 ;  /* 0x0000000c130a7211 */ /* 0x000fca00078a08ff */
[----:B------:R-:W-:Y:S04]  /*bc30*/  STL [R1+0xd88], R10 ;  /* 0x000d880a01007387 */ /* 0x000fe80000100800 */
[----:B------:R-:W-:Y:S04]  /*bc40*/  STL [R1+0xd54], R7 ;  /* 0x000d540701007387 */ /* 0x000fe80000100800 */
[----:B------:R-:W4:Y:S01]  /*bc50*/  LDL.LU R15, [R1+0x5c] ;  /* 0x00005c00010f7983 */ /* 0x000f220000300800 */
[----:B------:R-:W-:-:S05]  /*bc60*/  LEA R5, P6, R17, R12, 0x1 ;  /* 0x0000000c11057211 */ /* 0x000fca00078c08ff */
[----:B------:R0:W-:Y:S04]  /*bc70*/  STL [R1+0xd90], R5 ;  /* 0x000d900501007387 */ /* 0x0001e80000100800 */
[----:B------:R1:W-:Y:S01]  /*bc80*/  STL [R1+0xd5c], R4 ;  /* 0x000d5c0401007387 */ /* 0x0003e20000100800 */
[----:B0-----:R-:W-:-:S05]  /*bc90*/  LEA R5, P0, R13, R12, 0x1 ;  /* 0x0000000c0d057211 */ /* 0x001fca00078008ff */
[----:B------:R-:W-:Y:S04]  /*bca0*/  STL [R1+0xd98], R5 ;  /* 0x000d980501007387 */ /* 0x000fe80000100800 */
[----:B------:R-:W4:Y:S01]  /*bcb0*/  LDL.LU R10, [R1+0x58] ;  /* 0x00005800010a7983 */ /* 0x000f220000300800 */
[----:B-1----:R-:W-:-:S05]  /*bcc0*/  LEA.HI.X.SX32 R4, R3, R23, 0x1, P1 ;  /* 0x0000001703047211 */ /* 0x002fca00008f0eff */
[----:B------:R0:W-:Y:S01]  /*bcd0*/  STL [R1+0xd64], R4 ;  /* 0x000d640401007387 */ /* 0x0001e20000100800 */
[----:B------:R-:W-:Y:S02]  /*bce0*/  LEA R3, P1, R11, R12, 0x1 ;  /* 0x0000000c0b037211 */ /* 0x000fe400078208ff */
[----:B0-----:R-:W-:-:S03]  /*bcf0*/  LEA.HI.X.SX32 R4, R2, R23, 0x1, P2 ;  /* 0x0000001702047211 */ /* 0x001fc600010f0eff */
[----:B------:R0:W-:Y:S04]  /*bd00*/  STL [R1+0xda0], R3 ;  /* 0x000da00301007387 */ /* 0x0001e80000100800 */
[----:B------:R1:W-:Y:S04]  /*bd10*/  STL [R1+0xd6c], R4 ;  /* 0x000d6c0401007387 */ /* 0x0003e80000100800 */
[----:B------:R-:W4:Y:S01]  /*bd20*/  LDL.LU R7, [R1+0x54] ;  /* 0x0000540001077983 */ /* 0x000f220000300800 */
[----:B------:R-:W-:Y:S02]  /*bd30*/  LEA.HI.X.SX32 R2, R21, R23, 0x1, P3 ;  /* 0x0000001715027211 */ /* 0x000fe400018f0eff */
[----:B0-----:R-:W-:-:S05]  /*bd40*/  LEA R3, P2, R9, R12, 0x1 ;  /* 0x0000000c09037211 */ /* 0x001fca00078408ff */
[----:B------:R0:W-:Y:S01]  /*bd50*/  STL [R1+0xda8], R3 ;  /* 0x000da80301007387 */ /* 0x0001e20000100800 */
[----:B-1----:R-:W-:-:S03]  /*bd60*/  LEA R4, P3, R8, R12, 0x1 ;  /* 0x0000000c08047211 */ /* 0x002fc600078608ff */
[----:B------:R-:W-:Y:S04]  /*bd70*/  STL [R1+0xd74], R2 ;  /* 0x000d740201007387 */ /* 0x000fe80000100800 */
[----:B------:R1:W-:Y:S04]  /*bd80*/  STL [R1+0xdb0], R4 ;  /* 0x000db00401007387 */ /* 0x0003e80000100800 */
[----:B------:R-:W4:Y:S01]  /*bd90*/  LDL.LU R5, [R1+0x50] ;  /* 0x0000500001057983 */ /* 0x000f220000300800 */
[-C--:B0-----:R-:W-:Y:S02]  /*bda0*/  LEA.HI.X.SX32 R3, R20, R23.reuse, 0x1, P4 ;  /* 0x0000001714037211 */ /* 0x081fe400020f0eff */
[----:B-1----:R-:W-:-:S03]  /*bdb0*/  LEA.HI.X.SX32 R4, R19, R23, 0x1, P5 ;  /* 0x0000001713047211 */ /* 0x002fc600028f0eff */
[----:B------:R-:W-:Y:S01]  /*bdc0*/  STL [R1+0xd7c], R3 ;  /* 0x000d7c0301007387 */ /* 0x000fe20000100800 */
[----:B------:R-:W-:-:S05]  /*bdd0*/  LEA R2, P4, R6, R12, 0x1 ;  /* 0x0000000c06027211 */ /* 0x000fca00078808ff */
[----:B------:R-:W-:Y:S04]  /*bde0*/  STL [R1+0xdb8], R2 ;  /* 0x000db80201007387 */ /* 0x000fe80000100800 */
[----:B------:R0:W-:Y:S04]  /*bdf0*/  STL [R1+0xd84], R4 ;  /* 0x000d840401007387 */ /* 0x0001e80000100800 */
[----:B0-----:R-:W4:Y:S01]  /*be00*/  LDL.LU R4, [R1+0x4c] ;  /* 0x00004c0001047983 */ /* 0x001f220000300800 */
[----:B------:R-:W-:Y:S02]  /*be10*/  LEA R3, P5, R14, R12, 0x1 ;  /* 0x0000000c0e037211 */ /* 0x000fe400078a08ff */
[----:B------:R-:W-:-:S03]  /*be20*/  LEA.HI.X.SX32 R2, R17, R23, 0x1, P6 ;  /* 0x0000001711027211 */ /* 0x000fc600030f0eff */
[----:B------:R0:W-:Y:S04]  /*be30*/  STL [R1+0xdc0], R3 ;  /* 0x000dc00301007387 */ /* 0x0001e80000100800 */
[----:B------:R1:W-:Y:S01]  /*be40*/  STL [R1+0xd8c], R2 ;  /* 0x000d8c0201007387 */ /* 0x0003e20000100800 */
[----:B0-----:R-:W-:-:S05]  /*be50*/  LEA R3, P6, R27, R12, 0x1 ;  /* 0x0000000c1b037211 */ /* 0x001fca00078c08ff */
[----:B------:R0:W-:Y:S01]  /*be60*/  STL [R1+0xdc8], R3 ;  /* 0x000dc80301007387 */ /* 0x0001e20000100800 */
[----:B-1----:R-:W-:-:S03]  /*be70*/  LEA.HI.X.SX32 R2, R13, R23, 0x1, P0 ;  /* 0x000000170d027211 */ /* 0x002fc600000f0eff */
[----:B0-----:R-:W4:Y:S04]  /*be80*/  LDL.LU R3, [R1+0x48] ;  /* 0x0000480001037983 */ /* 0x001f280000300800 */
[----:B------:R0:W-:Y:S02]  /*be90*/  STL [R1+0xd94], R2 ;  /* 0x000d940201007387 */ /* 0x0001e40000100800 */
[----:B0-----:R-:W-:Y:S02]  /*bea0*/  LEA.HI.X.SX32 R2, R11, R23, 0x1, P1 ;  /* 0x000000170b027211 */ /* 0x001fe400008f0eff */
[----:B--2---:R-:W-:-:S05]  /*beb0*/  LEA R13, P0, R29, R12, 0x1 ;  /* 0x0000000c1d0d7211 */ /* 0x004fca00078008ff */
[----:B------:R-:W-:Y:S04]  /*bec0*/  STL [R1+0xdd0], R13 ;  /* 0x000dd00d01007387 */ /* 0x000fe80000100800 */
[----:B------:R0:W-:Y:S04]  /*bed0*/  STL [R1+0xd9c], R2 ;  /* 0x000d9c0201007387 */ /* 0x0001e80000100800 */
[----:B0-----:R-:W2:Y:S01]  /*bee0*/  LDL.LU R2, [R1+0x44] ;  /* 0x0000440001027983 */ /* 0x001ea20000300800 */
[----:B------:R-:W-:Y:S02]  /*bef0*/  LEA R11, P1, R28, R12, 0x1 ;  /* 0x0000000c1c0b7211 */ /* 0x000fe400078208ff */
[----:B------:R-:W-:-:S03]  /*bf00*/  LEA.HI.X.SX32 R9, R9, R23, 0x1, P2 ;  /* 0x0000001709097211 */ /* 0x000fc600010f0eff */
[----:B------:R-:W-:Y:S04]  /*bf10*/  STL [R1+0xdd8], R11 ;  /* 0x000dd80b01007387 */ /* 0x000fe80000100800 */
[----:B------:R0:W-:Y:S01]  /*bf20*/  STL [R1+0xda4], R9 ;  /* 0x000da40901007387 */ /* 0x0001e20000100800 */
[-C--:B------:R-:W-:Y:S02]  /*bf30*/  LEA.HI.X.SX32 R6, R6, R23.reuse, 0x1, P4 ;  /* 0x0000001706067211 */ /* 0x080fe400020f0eff */
[----:B0-----:R-:W-:Y:S02]  /*bf40*/  LEA.HI.X.SX32 R9, R8, R23, 0x1, P3 ;  /* 0x0000001708097211 */ /* 0x001fe400018f0eff */
[----:B---3--:R-:W-:-:S05]  /*bf50*/  LEA R11, P2, R0, R12, 0x1 ;  /* 0x0000000c000b7211 */ /* 0x008fca00078408ff */
[----:B------:R-:W-:Y:S04]  /*bf60*/  STL [R1+0xde0], R11 ;  /* 0x000de00b01007387 */ /* 0x000fe80000100800 */
[----:B------:R-:W3:Y:S01]  /*bf70*/  LDL.LU R21, [R1+0x40] ;  /* 0x0000400001157983 */ /* 0x000ee20000300800 */
[----:B----4-:R-:W-:-:S03]  /*bf80*/  LEA R8, P3, R16, R12, 0x1 ;  /* 0x0000000c10087211 */ /* 0x010fc600078608ff */
[----:B------:R-:W-:Y:S04]  /*bf90*/  STL [R1+0xdac], R9 ;  /* 0x000dac0901007387 */ /* 0x000fe80000100800 */
[----:B------:R-:W-:Y:S04]  /*bfa0*/  STL [R1+0xde8], R8 ;  /* 0x000de80801007387 */ /* 0x000fe80000100800 */
[----:B------:R-:W4:Y:S04]  /*bfb0*/  LDL.LU R20, [R1+0x3c] ;  /* 0x00003c0001147983 */ /* 0x000f280000300800 */
[----:B------:R0:W-:Y:S04]  /*bfc0*/  STL [R1+0xdb4], R6 ;  /* 0x000db40601007387 */ /* 0x0001e80000100800 */
[----:B------:R-:W4:Y:S01]  /*bfd0*/  LDL.LU R19, [R1+0x38] ;  /* 0x0000380001137983 */ /* 0x000f220000300800 */
[----:B0-----:R-:W-:-:S02]  /*bfe0*/  LEA.HI.X.SX32 R6, R14, R23, 0x1, P5 ;  /* 0x000000170e067211 */ /* 0x001fc400028f0eff */
[----:B------:R-:W-:-:S05]  /*bff0*/  LEA R8, P4, R15, R12, 0x1 ;  /* 0x0000000c0f087211 */ /* 0x000fca00078808ff */
[----:B------:R-:W-:Y:S04]  /*c000*/  STL [R1+0xdf0], R8 ;  /* 0x000df00801007387 */ /* 0x000fe80000100800 */
[----:B------:R-:W4:Y:S04]  /*c010*/  LDL.LU R17, [R1+0x34] ;  /* 0x0000340001117983 */ /* 0x000f280000300800 */
[----:B------:R0:W-:Y:S04]  /*c020*/  STL [R1+0xdbc], R6 ;  /* 0x000dbc0601007387 */ /* 0x0001e80000100800 */
[----:B------:R-:W4:Y:S01]  /*c030*/  LDL.LU R13, [R1+0x2c] ;  /* 0x00002c00010d7983 */ /* 0x000f220000300800 */
[----:B0-----:R-:W-:-:S02]  /*c040*/  LEA.HI.X.SX32 R6, R27, R23, 0x1, P6 ;  /* 0x000000171b067211 */ /* 0x001fc400030f0eff */
[----:B------:R-:W-:-:S05]  /*c050*/  LEA R8, P5, R10, R12, 0x1 ;  /* 0x0000000c0a087211 */ /* 0x000fca00078a08ff */
[----:B------:R0:W-:Y:S04]  /*c060*/  STL [R1+0xdf8], R8 ;  /* 0x000df80801007387 */ /* 0x0001e80000100800 */
[----:B------:R-:W4:Y:S04]  /*c070*/  LDL.LU R11, [R1+0x28] ;  /* 0x00002800010b7983 */ /* 0x000f280000300800 */
[----:B------:R1:W-:Y:S04]  /*c080*/  STL [R1+0xdc4], R6 ;  /* 0x000dc40601007387 */ /* 0x0003e80000100800 */
[----:B------:R-:W4:Y:S01]  /*c090*/  LDL.LU R9, [R1+0x24] ;  /* 0x0000240001097983 */ /* 0x000f220000300800 */
[----:B0-----:R-:W-:-:S02]  /*c0a0*/  LEA R8, P6, R7, R12, 0x1 ;  /* 0x0000000c07087211 */ /* 0x001fc400078c08ff */
[----:B-1----:R-:W-:-:S03]  /*c0b0*/  LEA.HI.X.SX32 R6, R29, R23, 0x1, P0 ;  /* 0x000000171d067211 */ /* 0x002fc600000f0eff */
[----:B------:R0:W-:Y:S04]  /*c0c0*/  STL [R1+0xe00], R8 ;  /* 0x000e000801007387 */ /* 0x0001e80000100800 */
[----:B0-----:R-:W4:Y:S04]  /*c0d0*/  LDL.LU R8, [R1+0x20] ;  /* 0x0000200001087983 */ /* 0x001f280000300800 */
[----:B------:R0:W-:Y:S04]  /*c0e0*/  STL [R1+0xdcc], R6 ;  /* 0x000dcc0601007387 */ /* 0x0001e80000100800 */
[----:B------:R-:W4:Y:S01]  /*c0f0*/  LDL.LU R29, [R1+0x1c] ;  /* 0x00001c00011d7983 */ /* 0x000f220000300800 */
[----:B------:R-:W-:-:S02]  /*c100*/  LEA R14, P0, R5, R12, 0x1 ;  /* 0x0000000c050e7211 */ /* 0x000fc400078008ff */
[----:B0-----:R-:W-:-:S03]  /*c110*/  LEA.HI.X.SX32 R6, R28, R23, 0x1, P1 ;  /* 0x000000171c067211 */ /* 0x001fc600008f0eff */
        /* <DEDUP_REMOVED lines=9> */
[----:B0-----:R-:W4:Y:S01]  /*c1b0*/  LDL.LU R14, [R1+0xc] ;  /* 0x00000c00010e7983 */ /* 0x001f220000300800 */
[----:B-1----:R-:W-:-:S02]  /*c1c0*/  LEA.HI.X.SX32 R6, R16, R23, 0x1, P3 ;  /* 0x0000001710067211 */ /* 0x002fc400018f0eff */
[----:B------:R-:W-:-:S05]  /*c1d0*/  LEA R24, P2, R3, R12, 0x1 ;  /* 0x0000000c03187211 */ /* 0x000fca00078408ff */
[----:B------:R-:W-:Y:S04]  /*c1e0*/  STL [R1+0xe18], R24 ;  /* 0x000e181801007387 */ /* 0x000fe80000100800 */
[----:B------:R-:W4:Y:S04]  /*c1f0*/  LDL.LU R16, [R1+0x8] ;  /* 0x0000080001107983 */ /* 0x000f280000300800 */
[----:B------:R0:W-:Y:S04]  /*c200*/  STL [R1+0xde4], R6 ;  /* 0x000de40601007387 */ /* 0x0001e80000100800 */
[----:B0-----:R-:W4:Y:S01]  /*c210*/  LDL.LU R6, [R1+0x4] ;  /* 0x0000040001067983 */ /* 0x001f220000300800 */
[----:B--2---:R-:W-:-:S05]  /*c220*/  LEA R24, P3, R2, R12, 0x1 ;  /* 0x0000000c02187211 */ /* 0x004fca00078608ff */
[----:B------:R0:W-:Y:S04]  /*c230*/  STL [R1+0xe20], R24 ;  /* 0x000e201801007387 */ /* 0x0001e80000100800 */
[----:B0-----:R-:W2:Y:S01]  /*c240*/  LDL.LU R24, [R1] ;  /* 0x0000000001187983 */ /* 0x001ea20000300800 */
[-C--:B------:R-:W-:Y:S02]  /*c250*/  LEA.HI.X.SX32 R15, R15, R23.reuse, 0x1, P4 ;  /* 0x000000170f0f7211 */ /* 0x080fe400020f0eff */
[----:B------:R-:W-:-:S03]  /*c260*/  LEA.HI.X.SX32 R10, R10, R23, 0x1, P5 ;  /* 0x000000170a0a7211 */ /* 0x000fc600028f0eff */
[----:B------:R3:W-:Y:S01]  /*c270*/  STL [R1+0xdec], R15 ;  /* 0x000dec0f01007387 */ /* 0x0007e20000100800 */
[----:B------:R-:W-:Y:S02]  /*c280*/  LEA.HI.X.SX32 R7, R7, R23, 0x1, P6 ;  /* 0x0000001707077211 */ /* 0x000fe400030f0eff */
[----:B---3--:R-:W-:-:S05]  /*c290*/  LEA R15, P4, R21, R12, 0x1 ;  /* 0x0000000c150f7211 */ /* 0x008fca00078808ff */
[----:B------:R0:W-:Y:S04]  /*c2a0*/  STL [R1+0xe28], R15 ;  /* 0x000e280f01007387 */ /* 0x0001e80000100800 */
[----:B0-----:R-:W3:Y:S04]  /*c2b0*/  LDL.LU R15, [R1+0xff8] ;  /* 0x000ff800010f7983 */ /* 0x001ee80000300800 */
[----:B------:R4:W-:Y:S02]  /*c2c0*/  STL [R1+0xdf4], R10 ;  /* 0x000df40a01007387 */ /* 0x0009e40000100800 */
[----:B----4-:R-:W-:-:S05]  /*c2d0*/  LEA R10, P5, R20, R12, 0x1 ;  /* 0x0000000c140a7211 */ /* 0x010fca00078a08ff */
[----:B------:R0:W-:Y:S01]  /*c2e0*/  STL [R1+0xe30], R10 ;  /* 0x000e300a01007387 */ /* 0x0001e20000100800 */
[----:B------:R-:W-:-:S03]  /*c2f0*/  LEA.HI.X.SX32 R5, R5, R23, 0x1, P0 ;  /* 0x0000001705057211 */ /* 0x000fc600000f0eff */
[----:B0-----:R-:W4:Y:S04]  /*c300*/  LDL.LU R10, [R1+0xff4] ;  /* 0x000ff400010a7983 */ /* 0x001f280000300800 */
[----:B------:R0:W-:Y:S02]  /*c310*/  STL [R1+0xdfc], R7 ;  /* 0x000dfc0701007387 */ /* 0x0001e40000100800 */
[----:B0-----:R-:W-:-:S05]  /*c320*/  LEA R7, P6, R19, R12, 0x1 ;  /* 0x0000000c13077211 */ /* 0x001fca00078c08ff */
[----:B------:R0:W-:Y:S01]  /*c330*/  STL [R1+0xe38], R7 ;  /* 0x000e380701007387 */ /* 0x0001e20000100800 */
[----:B------:R-:W-:-:S03]  /*c340*/  LEA.HI.X.SX32 R4, R4, R23, 0x1, P1 ;  /* 0x0000001704047211 */ /* 0x000fc600008f0eff */
[----:B0-----:R-:W2:Y:S04]  /*c350*/  LDL.LU R7, [R1+0xff0] ;  /* 0x000ff00001077983 */ /* 0x001ea80000300800 */
        /* <DEDUP_REMOVED lines=14> */
[----:B0-----:R-:W3:Y:S04]  /*c440*/  LDL.LU R3, [R1+0xfe4] ;  /* 0x000fe40001037983 */ /* 0x001ee80000300800 */
        /* <DEDUP_REMOVED lines=42> */
[----:B------:R0:W-:Y:S04]  /*c6f0*/  STL [R1+0xe98], R8 ;  /* 0x000e980801007387 */ /* 0x0001e80000100800 */
[----:B0-----:R-:W3:Y:S04]  /*c700*/  LDL.LU R8, [R1+0xfc0] ;  /* 0x000fc00001087983 */ /* 0x001ee80000300800 */
[----:B------:R2:W-:Y:S02]  /*c710*/  STL [R1+0xe64], R29 ;  /* 0x000e641d01007387 */ /* 0x0005e40000100800 */
[----:B--2---:R-:W-:-:S05]  /*c720*/  LEA R29, P5, R24, R12, 0x1 ;  /* 0x0000000c181d7211 */ /* 0x004fca00078a08ff */
[----:B------:R0:W-:Y:S04]  /*c730*/  STL [R1+0xea0], R29 ;  /* 0x000ea01d01007387 */ /* 0x0001e80000100800 */
[----:B0-----:R-:W2:Y:S01]  /*c740*/  LDL.LU R29, [R1+0xfbc] ;  /* 0x000fbc00011d7983 */ /* 0x001ea20000300800 */
[----:B------:R-:W-:-:S05]  /*c750*/  LEA.HI.X.SX32 R28, R28, R23, 0x1, P6 ;  /* 0x000000171c1c7211 */ /* 0x000fca00030f0eff */
        /* <DEDUP_REMOVED lines=30> */
[----:B------:R2:W-:Y:S01]  /*c940*/  STL [R1+0xe9c], R24 ;  /* 0x000e9c1801007387 */ /* 0x0005e20000100800 */
[-C--:B------:R-:W-:Y:S02]  /*c950*/  LEA.HI.X.SX32 R27, R27, R23.reuse, 0x1, P1 ;  /* 0x000000171b1b7211 */ /* 0x080fe400008f0eff */
[----:B------:R-:W-:Y:S01]  /*c960*/  LEA.HI.X.SX32 R0, R0, R23, 0x1, P2 ;  /* 0x0000001700007211 */ /* 0x000fe200010f0eff */
[----:B------:R-:W-:Y:S02]  /*c970*/  IMAD R18, R18, c[0x0][0x190], RZ ;  /* 0x0000640012127a24 */ /* 0x000fe400078e02ff */
[----:B------:R-:W-:Y:S02]  /*c980*/  IMAD R26, R26, c[0x0][0x190], RZ ;  /* 0x000064001a1a7a24 */ /* 0x000fe400078e02ff */
[----:B------:R-:W-:Y:S02]  /*c990*/  IMAD R25, R25, c[0x0][0x190], RZ ;  /* 0x0000640019197a24 */ /* 0x000fe400078e02ff */
[----:B------:R-:W-:Y:S01]  /*c9a0*/  IMAD R22, R22, c[0x0][0x190], RZ ;  /* 0x0000640016167a24 */ /* 0x000fe200078e02ff */
[----:B--2---:R-:W-:-:S05]  /*c9b0*/  LEA R24, P5, R6, R12, 0x1 ;  /* 0x0000000c06187211 */ /* 0x004fca00078a08ff */
[----:B------:R0:W-:Y:S02]  /*c9c0*/  STL [R1+0xed8], R24 ;  /* 0x000ed81801007387 */ /* 0x0001e40000100800 */
[----:B0-----:R-:W-:Y:S02]  /*c9d0*/  LEA.HI.X.SX32 R24, R29, R23, 0x1, P6 ;  /* 0x000000171d187211 */ /* 0x001fe400030f0eff */
[----:B---3--:R-:W-:-:S03]  /*c9e0*/  LEA R29, P6, R8, R12, 0x1 ;  /* 0x0000000c081d7211 */ /* 0x008fc600078c08ff */
[----:B------:R0:W-:Y:S04]  /*c9f0*/  STL [R1+0xea4], R24 ;  /* 0x000ea41801007387 */ /* 0x0001e80000100800 */
[----:B------:R-:W-:Y:S01]  /*ca00*/  STL [R1+0xee0], R29 ;  /* 0x000ee01d01007387 */ /* 0x000fe20000100800 */
[----:B0-----:R-:W-:Y:S02]  /*ca10*/  LEA.HI.X.SX32 R24, R28, R23, 0x1, P0 ;  /* 0x000000171c187211 */ /* 0x001fe400000f0eff */
[----:B------:R-:W-:-:S03]  /*ca20*/  LEA R28, P0, R9, R12, 0x1 ;  /* 0x0000000c091c7211 */ /* 0x000fc600078008ff */
[----:B------:R0:W-:Y:S04]  /*ca30*/  STL [R1+0xeac], R24 ;  /* 0x000eac1801007387 */ /* 0x0001e80000100800 */
[----:B------:R-:W-:Y:S01]  /*ca40*/  STL [R1+0xee8], R28 ;  /* 0x000ee81c01007387 */ /* 0x000fe20000100800 */
[----:B0-----:R-:W-:-:S03]  /*ca50*/  LEA R24, P1, R11, R12, 0x1 ;  /* 0x0000000c0b187211 */ /* 0x001fc600078208ff */
[----:B------:R0:W-:Y:S04]  /*ca60*/  STL [R1+0xeb4], R27 ;  /* 0x000eb41b01007387 */ /* 0x0001e80000100800 */
[----:B------:R1:W-:Y:S04]  /*ca70*/  STL [R1+0xef0], R24 ;  /* 0x000ef01801007387 */ /* 0x0003e80000100800 */
[----:B------:R2:W-:Y:S01]  /*ca80*/  STL [R1+0xebc], R0 ;  /* 0x000ebc0001007387 */ /* 0x0005e20000100800 */
[----:B0-----:R-:W-:Y:S02]  /*ca90*/  LEA R27, P2, R13, R12, 0x1 ;  /* 0x0000000c0d1b7211 */ /* 0x001fe400078408ff */
[----:B-1----:R-:W-:-:S02]  /*caa0*/  LEA.HI.X.SX32 R24, R14, R23, 0x1, P3 ;  /* 0x000000170e187211 */ /* 0x002fc400018f0eff */
[----:B------:R-:W-:Y:S02]  /*cab0*/  LEA.HI.X.SX32 R14, R16, R23, 0x1, P4 ;  /* 0x00000017100e7211 */ /* 0x000fe400020f0eff */
[-C--:B--2---:R-:W-:Y:S01]  /*cac0*/  LEA R0, P3, R17, R12.reuse, 0x1 ;  /* 0x0000000c11007211 */ /* 0x084fe200078608ff */
[----:B------:R-:W-:Y:S01]  /*cad0*/  STL [R1+0xef8], R27 ;  /* 0x000ef81b01007387 */ /* 0x000fe20000100800 */
[----:B------:R-:W-:-:S03]  /*cae0*/  LEA R16, P4, R19, R12, 0x1 ;  /* 0x0000000c13107211 */ /* 0x000fc600078808ff */
[----:B------:R-:W-:Y:S04]  /*caf0*/  STL [R1+0xec4], R24 ;  /* 0x000ec41801007387 */ /* 0x000fe80000100800 */
[----:B------:R0:W-:Y:S04]  /*cb00*/  STL [R1+0xf00], R0 ;  /* 0x000f000001007387 */ /* 0x0001e80000100800 */
[----:B------:R1:W-:Y:S01]  /*cb10*/  STL [R1+0xecc], R14 ;  /* 0x000ecc0e01007387 */ /* 0x0003e20000100800 */
[----:B0-----:R-:W-:-:S03]  /*cb20*/  LEA.HI.X.SX32 R0, R6, R23, 0x1, P5 ;  /* 0x0000001706007211 */ /* 0x001fc600028f0eff */
[----:B------:R-:W-:Y:S01]  /*cb30*/  STL [R1+0xf08], R16 ;  /* 0x000f081001007387 */ /* 0x000fe20000100800 */
[----:B-1----:R-:W-:-:S03]  /*cb40*/  LEA R14, P5, R20, R12, 0x1 ;  /* 0x0000000c140e7211 */ /* 0x002fc600078a08ff */
[----:B------:R0:W-:Y:S04]  /*cb50*/  STL [R1+0xed4], R0 ;  /* 0x000ed40001007387 */ /* 0x0001e80000100800 */
[----:B------:R-:W-:Y:S04]  /*cb60*/  STL [R1+0xf10], R14 ;  /* 0x000f100e01007387 */ /* 0x000fe80000100800 */
[----:B------:R-:W2:Y:S01]  /*cb70*/  LDL R24, [R1+0xf90] ;  /* 0x000f900001187983 */ /* 0x000ea20000100800 */
[----:B------:R-:W-:Y:S02]  /*cb80*/  LEA.HI.X.SX32 R6, R8, R23, 0x1, P6 ;  /* 0x0000001708067211 */ /* 0x000fe400030f0eff */
[----:B0-----:R-:W-:-:S02]  /*cb90*/  LEA R0, P6, R21, R12, 0x1 ;  /* 0x0000000c15007211 */ /* 0x001fc400078c08ff */
[-C--:B------:R-:W-:Y:S01]  /*cba0*/  LEA.HI.X.SX32 R8, R9, R23.reuse, 0x1, P0 ;  /* 0x0000001709087211 */ /* 0x080fe200000f0eff */
[----:B------:R0:W-:Y:S04]  /*cbb0*/  STL [R1+0xedc], R6 ;  /* 0x000edc0601007387 */ /* 0x0001e80000100800 */
[----:B------:R1:W-:Y:S04]  /*cbc0*/  STL [R1+0xf18], R0 ;  /* 0x000f180001007387 */ /* 0x0003e80000100800 */
[----:B------:R3:W-:Y:S01]  /*cbd0*/  STL [R1+0xee4], R8 ;  /* 0x000ee40801007387 */ /* 0x0007e20000100800 */
[----:B0-----:R-:W-:-:S02]  /*cbe0*/  LEA.HI.X.SX32 R6, R11, R23, 0x1, P1 ;  /* 0x000000170b067211 */ /* 0x001fc400008f0eff */
[-C--:B-1----:R-:W-:Y:S02]  /*cbf0*/  LEA R0, P0, R2, R12.reuse, 0x1 ;  /* 0x0000000c02007211 */ /* 0x082fe400078008ff */
[----:B---3--:R-:W-:-:S03]  /*cc00*/  LEA R8, P1, R3, R12, 0x1 ;  /* 0x0000000c03087211 */ /* 0x008fc600078208ff */
[----:B------:R0:W-:Y:S04]  /*cc10*/  STL [R1+0xf20], R0 ;  /* 0x000f200001007387 */ /* 0x0001e80000100800 */
[----:B------:R1:W-:Y:S01]  /*cc20*/  STL [R1+0xeec], R6 ;  /* 0x000eec0601007387 */ /* 0x0003e20000100800 */
[----:B0-----:R-:W-:-:S03]  /*cc30*/  LEA.HI.X.SX32 R0, R13, R23, 0x1, P2 ;  /* 0x000000170d007211 */ /* 0x001fc600010f0eff */
[----:B------:R0:W-:Y:S01]  /*cc40*/  STL [R1+0xf28], R8 ;  /* 0x000f280801007387 */ /* 0x0001e20000100800 */
[----:B-1----:R-:W-:-:S03]  /*cc50*/  LEA R6, P2, R4, R12, 0x1 ;  /* 0x0000000c04067211 */ /* 0x002fc600078408ff */
[----:B------:R1:W-:Y:S01]  /*cc60*/  STL [R1+0xef4], R0 ;  /* 0x000ef40001007387 */ /* 0x0003e20000100800 */
[----:B0-----:R-:W-:-:S03]  /*cc70*/  LEA.HI.X.SX32 R8, R17, R23, 0x1, P3 ;  /* 0x0000001711087211 */ /* 0x001fc600018f0eff */
[----:B------:R0:W-:Y:S01]  /*cc80*/  STL [R1+0xf30], R6 ;  /* 0x000f300601007387 */ /* 0x0001e20000100800 */
[----:B-1----:R-:W-:-:S03]  /*cc90*/  LEA R0, P3, R5, R12, 0x1 ;  /* 0x0000000c05007211 */ /* 0x002fc600078608ff */
[----:B------:R1:W-:Y:S04]  /*cca0*/  STL [R1+0xefc], R8 ;  /* 0x000efc0801007387 */ /* 0x0003e80000100800 */
[----:B------:R3:W-:Y:S01]  /*ccb0*/  STL [R1+0xf38], R0 ;  /* 0x000f380001007387 */ /* 0x0007e20000100800 */
[----:B0-----:R-:W-:Y:S02]  /*ccc0*/  LEA.HI.X.SX32 R6, R19, R23, 0x1, P4 ;  /* 0x0000001713067211 */ /* 0x001fe400020f0eff */
[----:B-1----:R-:W-:-:S03]  /*ccd0*/  LEA R8, P4, R7, R12, 0x1 ;  /* 0x0000000c07087211 */ /* 0x002fc600078808ff */
[----:B------:R4:W-:Y:S01]  /*cce0*/  STL [R1+0xf04], R6 ;  /* 0x000f040601007387 */ /* 0x0009e20000100800 */
[----:B---3--:R-:W-:-:S03]  /*ccf0*/  LEA.HI.X.SX32 R0, R20, R23, 0x1, P5 ;  /* 0x0000001714007211 */ /* 0x008fc600028f0eff */
[----:B------:R0:W-:Y:S04]  /*cd00*/  STL [R1+0xf3c], R8 ;  /* 0x000f3c0801007387 */ /* 0x0001e80000100800 */
[----:B------:R1:W-:Y:S01]  /*cd10*/  STL [R1+0xf0c], R0 ;  /* 0x000f0c0001007387 */ /* 0x0003e20000100800 */
[----:B----4-:R-:W-:Y:S02]  /*cd20*/  LEA R6, P5, R10, R12, 0x1 ;  /* 0x0000000c0a067211 */ /* 0x010fe400078a08ff */
[----:B0-----:R-:W-:-:S03]  /*cd30*/  LEA.HI.X.SX32 R8, R21, R23, 0x1, P6 ;  /* 0x0000001715087211 */ /* 0x001fc600030f0eff */
[----:B------:R0:W-:Y:S01]  /*cd40*/  STL [R1+0xf40], R6 ;  /* 0x000f400601007387 */ /* 0x0001e20000100800 */
[----:B-1----:R-:W-:-:S03]  /*cd50*/  LEA R0, P6, R15, R12, 0x1 ;  /* 0x0000000c0f007211 */ /* 0x002fc600078c08ff */
[----:B------:R-:W-:Y:S04]  /*cd60*/  STL [R1+0xf14], R8 ;  /* 0x000f140801007387 */ /* 0x000fe80000100800 */
[----:B------:R1:W-:Y:S01]  /*cd70*/  STL [R1+0xf44], R0 ;  /* 0x000f440001007387 */ /* 0x0003e20000100800 */
[----:B0-----:R-:W-:Y:S02]  /*cd80*/  LEA.HI.X.SX32 R6, R2, R23, 0x1, P0 ;  /* 0x0000001702067211 */ /* 0x001fe400000f0eff */
[----:B------:R-:W-:-:S03]  /*cd90*/  LEA R2, P0, R18, R12, 0x1 ;  /* 0x0000000c12027211 */ /* 0x000fc600078008ff */
[----:B------:R-:W-:Y:S01]  /*cda0*/  STL [R1+0xf1c], R6 ;  /* 0x000f1c0601007387 */ /* 0x000fe20000100800 */
[----:B-1----:R-:W-:-:S03]  /*cdb0*/  LEA.HI.X.SX32 R0, R3, R23, 0x1, P1 ;  /* 0x0000001703007211 */ /* 0x002fc600008f0eff */
[----:B------:R0:W-:Y:S01]  /*cdc0*/  STL [R1+0xf48], R2 ;  /* 0x000f480201007387 */ /* 0x0001e20000100800 */
[----:B------:R-:W-:-:S03]  /*cdd0*/  LEA R3, P1, R26, R12, 0x1 ;  /* 0x0000000c1a037211 */ /* 0x000fc600078208ff */
        /* <DEDUP_REMOVED lines=12> */
[-C--:B0-----:R-:W-:Y:S02]  /*cea0*/  LEA.HI.X.SX32 R3, R10, R23.reuse, 0x1, P5 ;  /* 0x000000170a037211 */ /* 0x081fe400028f0eff */
[----:B-1----:R-:W-:-:S03]  /*ceb0*/  LEA.HI.X.SX32 R2, R15, R23, 0x1, P6 ;  /* 0x000000170f027211 */ /* 0x002fc600030f0eff */
[----:B------:R0:W-:Y:S01]  /*cec0*/  STL [R1+0xb64], R3 ;  /* 0x000b640301007387 */ /* 0x0001e20000100800 */
[----:B---3--:R-:W-:-:S03]  /*ced0*/  LEA.HI.X.SX32 R0, R18, R23, 0x1, P0 ;  /* 0x0000001712007211 */ /* 0x008fc600000f0eff */
[----:B------:R1:W-:Y:S04]  /*cee0*/  STL [R1+0xb68], R2 ;  /* 0x000b680201007387 */ /* 0x0003e80000100800 */
[----:B------:R3:W-:Y:S01]  /*cef0*/  STL [R1+0xb6c], R0 ;  /* 0x000b6c0001007387 */ /* 0x0007e20000100800 */
[-C--:B0-----:R-:W-:Y:S02]  /*cf00*/  LEA.HI.X.SX32 R3, R26, R23.reuse, 0x1, P1 ;  /* 0x000000171a037211 */ /* 0x081fe400008f0eff */
[----:B-1----:R-:W-:-:S03]  /*cf10*/  LEA.HI.X.SX32 R2, R25, R23, 0x1, P2 ;  /* 0x0000001719027211 */ /* 0x002fc600010f0eff */
[----:B------:R-:W-:Y:S01]  /*cf20*/  STL [R1+0xb70], R3 ;  /* 0x000b700301007387 */ /* 0x000fe20000100800 */
[----:B---3--:R-:W-:-:S03]  /*cf30*/  LEA.HI.X.SX32 R0, R22, R23, 0x1, P3 ;  /* 0x0000001716007211 */ /* 0x008fc600018f0eff */
[----:B------:R0:W-:Y:S04]  /*cf40*/  STL [R1+0xb74], R2 ;  /* 0x000b740201007387 */ /* 0x0001e80000100800 */
[----:B------:R-:W-:Y:S04]  /*cf50*/  STL [R1+0x764], R0 ;  /* 0x0007640001007387 */ /* 0x000fe80000100800 */
[----:B------:R-:W-:Y:S04]  /*cf60*/  STL [R1+0x760], RZ ;  /* 0x000760ff01007387 */ /* 0x000fe80000100800 */
        /* <DEDUP_REMOVED lines=209> */
[----:B------:R-:W-:Y:S01]  /*dc80*/  STL [R1+0x384], RZ ;  /* 0x000384ff01007387 */ /* 0x000fe20000100800 */
[----:B0-----:R-:W-:-:S03]  /*dc90*/  IMAD.MOV.U32 R2, RZ, RZ, c[0x0][0x188] ;  /* 0x00006200ff027624 */ /* 0x001fc600078e00ff */
[----:B------:R-:W-:Y:S04]  /*dca0*/  STL [R1+0x388], RZ ;  /* 0x000388ff01007387 */ /* 0x000fe80000100800 */
[----:B------:R-:W-:Y:S04]  /*dcb0*/  STL [R1+0x38c], RZ ;  /* 0x00038cff01007387 */ /* 0x000fe80000100800 */
[----:B------:R-:W-:Y:S04]  /*dcc0*/  STL [R1+0x340], RZ ;  /* 0x000340ff01007387 */ /* 0x000fe80000100800 */
[----:B------:R-:W-:Y:S01]  /*dcd0*/  STL [R1+0x344], RZ ;  /* 0x000344ff01007387 */ /* 0x000fe20000100800 */
[----:B--2---:R-:W-:-:S03]  /*dce0*/  ISETP.GE.AND P1, PT, R24, RZ, PT ;  /* 0x000000ff1800720c */ /* 0x004fc60003f26270 */
[----:B------:R-:W-:Y:S01]  /*dcf0*/  STL [R1+0x348], RZ ;  /* 0x000348ff01007387 */ /* 0x000fe20000100800 */
[----:B------:R-:W-:-:S03]  /*dd00*/  IMAD R27, R2, 0x5f, RZ ;  /* 0x0000005f021b7824 */ /* 0x000fc600078e02ff */
[----:B------:R-:W-:Y:S01]  /*dd10*/  STL [R1+0x34c], RZ ;  /* 0x00034cff01007387 */ /* 0x000fe20000100800 */
[----:B------:R-:W-:-:S03]  /*dd20*/  IMAD R24, R2, 0x5b, RZ ;  /* 0x0000005b02187824 */ /* 0x000fc600078e02ff */
[----:B------:R-:W-:Y:S01]  /*dd30*/  STL [R1+0x260], RZ ;  /* 0x000260ff01007387 */ /* 0x000fe20000100800 */
[----:B------:R-:W-:-:S03]  /*dd40*/  IMAD R21, R2, 0x57, RZ ;  /* 0x0000005702157824 */ /* 0x000fc600078e02ff */
[----:B------:R-:W-:Y:S04]  /*dd50*/  STL [R1+0x264], RZ ;  /* 0x000264ff01007387 */ /* 0x000fe80000100800 */
[----:B------:R-:W-:Y:S04]  /*dd60*/  STL [R1+0x268], RZ ;  /* 0x000268ff01007387 */ /* 0x000fe80000100800 */
[----:B------:R-:W-:Y:S04]  /*dd70*/  STL [R1+0x26c], RZ ;  /* 0x00026cff01007387 */ /* 0x000fe80000100800 */
[----:B------:R-:W-:Y:S04]  /*dd80*/  STL [R1+0x120], RZ ;  /* 0x000120ff01007387 */ /* 0x000fe80000100800 */
[----:B------:R-:W-:Y:S04]  /*dd90*/  STL [R1+0x124], RZ ;  /* 0x000124ff01007387 */ /* 0x000fe80000100800 */
[----:B------:R-:W-:Y:S04]  /*dda0*/  STL [R1+0xf98], R27 ;  /* 0x000f981b01007387 */ /* 0x000fe80000100800 */
[----:B------:R0:W-:Y:S04]  /*ddb0*/  STL [R1+0xf9c], R24 ;  /* 0x000f9c1801007387 */ /* 0x0001e80000100800 */
[----:B------:R1:W-:Y:S04]  /*ddc0*/  STL [R1+0xfa0], R21 ;  /* 0x000fa01501007387 */ /* 0x0003e80000100800 */
[----:B0-----:R-:W2:Y:S04]  /*ddd0*/  LDL.LU R24, [R1+0x210] ;  /* 0x0002100001187983 */ /* 0x001ea80000300800 */
[----:B------:R-:W3:Y:S01]  /*dde0*/  LDL.LU R0, [R1+0x20c] ;  /* 0x00020c0001007983 */ /* 0x000ee20000300800 */
[----:B------:R-:W-:Y:S01]  /*ddf0*/  ISETP.NE.AND P0, PT, RZ, c[0x0][0x178], PT ;  /* 0x00005e00ff007a0c */ /* 0x000fe20003f05270 */
[----:B------:R-:W-:-:S02]  /*de00*/  IMAD.SHL.U32 R4, R2, 0x80, RZ ;  /* 0x0000008002047824 */ /* 0x000fc400078e00ff */
[----:B---3--:R-:W-:-:S10]  /*de10*/  @!P1 IMAD.MOV R0, RZ, RZ, -R0 ;  /* 0x000000ffff009224 */ /* 0x008fd400078e0a00 */
[----:B------:R-:W-:-:S05]  /*de20*/  @!P0 LOP3.LUT R0, RZ, c[0x0][0x178], RZ, 0x33, !PT ;  /* 0x00005e00ff008a12 */ /* 0x000fca00078e33ff */
[----:B------:R-:W-:Y:S01]  /*de30*/  IMAD R3, R0, c[0x0][0x184], RZ ;  /* 0x0000610000037a24 */ /* 0x000fe200078e02ff */
[----:B------:R-:W-:Y:S02]  /*de40*/  SHF.R.S32.HI R0, RZ, 0x1f, R4 ;  /* 0x0000001fff007819 */ /* 0x000fe40000011404 */
[----:B--2---:R-:W-:Y:S02]  /*de50*/  SHF.R.S32.HI R24, RZ, 0x7, R24 ;  /* 0x00000007ff187819 */ /* 0x004fe40000011418 */
[----:B------:R-:W-:Y:S02]  /*de60*/  SHF.L.U64.HI R0, R4, 0x1, R0 ;  /* 0x0000000104007819 */ /* 0x000fe40000010200 */
[----:B-1----:R-:W-:Y:S01]  /*de70*/  LEA R21, P0, R3, c[0x0][0x160], 0x1 ;  /* 0x0000580003157a11 */ /* 0x002fe200078008ff */
[----:B------:R-:W-:Y:S04]  /*de80*/  STL [R1+0xf6c], R24 ;  /* 0x000f6c1801007387 */ /* 0x000fe80000100800 */
[----:B------:R0:W-:Y:S04]  /*de90*/  STL [R1+0xf94], R0 ;  /* 0x000f940001007387 */ /* 0x0001e80000100800 */
[----:B------:R1:W-:Y:S04]  /*dea0*/  STL [R1+0x75c], R21 ;  /* 0x00075c1501007387 */ /* 0x0003e80000100800 */
[----:B0-----:R-:W2:Y:S01]  /*deb0*/  LDL R0, [R1+0x75c] ;  /* 0x00075c0001007983 */ /* 0x001ea20000100800 */
[----:B------:R-:W-:-:S02]  /*dec0*/  IMAD R4, R2, 0xfe, RZ ;  /* 0x000000fe02047824 */ /* 0x000fc400078e02ff */
[C---:B------:R-:W-:Y:S02]  /*ded0*/  IMAD R24, R2.reuse, 0xf6, RZ ;  /* 0x000000f602187824 */ /* 0x040fe400078e02ff */
[C---:B-1----:R-:W-:Y:S01]  /*dee0*/  IMAD R21, R2.reuse, 0xfa, RZ ;  /* 0x000000fa02157824 */ /* 0x042fe200078e02ff */
[----:B------:R-:W-:Y:S01]  /*def0*/  LEA.HI.X.SX32 R3, R3, c[0x0][0x164], 0x1, P0 ;  /* 0x0000590003037a11 */ /* 0x000fe200000f0eff */
[C---:B------:R-:W-:Y:S02]  /*df00*/  IMAD R27, R2.reuse, 0xae, RZ ;  /* 0x000000ae021b7824 */ /* 0x040fe400078e02ff */
[C---:B------:R-:W-:Y:S02]  /*df10*/  IMAD R29, R2.reuse, 0xaa, RZ ;  /* 0x000000aa021d7824 */ /* 0x040fe400078e02ff */
[C---:B------:R-:W-:Y:S02]  /*df20*/  IMAD R18, R2.reuse, 0x53, RZ ;  /* 0x0000005302127824 */ /* 0x040fe400078e02ff */
[----:B------:R-:W-:-:S02]  /*df30*/  IMAD R28, R2, 0xa6, RZ ;  /* 0x000000a6021c7824 */ /* 0x000fc400078e02ff */
[C---:B------:R-:W-:Y:S02]  /*df40*/  IMAD R26, R2.reuse, 0xa2, RZ ;  /* 0x000000a2021a7824 */ /* 0x040fe400078e02ff */
[C---:B------:R-:W-:Y:S02]  /*df50*/  IMAD R15, R2.reuse, 0x4f, RZ ;  /* 0x0000004f020f7824 */ /* 0x040fe400078e02ff */
        /* <DEDUP_REMOVED lines=16> */
[----:B------:R-:W-:Y:S01]  /*e060*/  IMAD R7, R2, 0xd4, RZ ;  /* 0x000000d402077824 */ /* 0x000fe200078e02ff */
[-C--:B--2---:R-:W-:Y:S02]  /*e070*/  IADD3 R4, P2, R4, R0.reuse, RZ ;  /* 0x0000000004047210 */ /* 0x084fe40007f5e0ff */
[-C--:B------:R-:W-:Y:S02]  /*e080*/  IADD3 R21, P4, R21, R0.reuse, RZ ;  /* 0x0000000015157210 */ /* 0x080fe40007f9e0ff */
[----:B------:R-:W-:Y:S01]  /*e090*/  IADD3 R24, P5, R24, R0, RZ ;  /* 0x0000000018187210 */ /* 0x000fe20007fbe0ff */
[----:B------:R0:W-:Y:S04]  /*e0a0*/  STL [R1+0x76c], R4 ;  /* 0x00076c0401007387 */ /* 0x0001e80000100800 */
[----:B------:R1:W-:Y:S04]  /*e0b0*/  STL [R1+0x77c], R21 ;  /* 0x00077c1501007387 */ /* 0x0003e80000100800 */
[----:B------:R2:W-:Y:S01]  /*e0c0*/  STL [R1+0x78c], R24 ;  /* 0x00078c1801007387 */ /* 0x0005e20000100800 */
[----:B0-----:R-:W-:-:S02]  /*e0d0*/  IMAD R4, R2, 0xf2, RZ ;  /* 0x000000f202047824 */ /* 0x001fc400078e02ff */
[----:B-1----:R-:W-:-:S03]  /*e0e0*/  IMAD R21, R2, 0xee, RZ ;  /* 0x000000ee02157824 */ /* 0x002fc600078e02ff */
[-C--:B------:R-:W-:Y:S01]  /*e0f0*/  IADD3 R4, P6, R4, R0.reuse, RZ ;  /* 0x0000000004047210 */ /* 0x080fe20007fde0ff */
[----:B--2---:R-:W-:Y:S01]  /*e100*/  IMAD R24, R2, 0xea, RZ ;  /* 0x000000ea02187824 */ /* 0x004fe200078e02ff */
[-C--:B------:R-:W-:Y:S01]  /*e110*/  IADD3 R21, P0, R21, R0.reuse, RZ ;  /* 0x0000000015157210 */ /* 0x080fe20007f1e0ff */
[----:B------:R-:W-:Y:S03]  /*e120*/  STL [R1+0x758], R3 ;  /* 0x0007580301007387 */ /* 0x000fe60000100800 */
[----:B------:R-:W-:Y:S01]  /*e130*/  IADD3 R24, P3, R24, R0, RZ ;  /* 0x0000000018187210 */ /* 0x000fe20007f7e0ff */
[----:B------:R0:W-:Y:S04]  /*e140*/  STL [R1+0x79c], R4 ;  /* 0x00079c0401007387 */ /* 0x0001e80000100800 */
[----:B------:R1:W-:Y:S04]  /*e150*/  STL [R1+0x7ac], R21 ;  /* 0x0007ac1501007387 */ /* 0x0003e80000100800 */
[----:B------:R2:W-:Y:S01]  /*e160*/  STL [R1+0x7bc], R24 ;  /* 0x0007bc1801007387 */ /* 0x0005e20000100800 */
[----:B0-----:R-:W-:-:S02]  /*e170*/  IMAD R4, R2, 0x7f, RZ ;  /* 0x0000007f02047824 */ /* 0x001fc400078e02ff */
[C---:B-1----:R-:W-:Y:S02]  /*e180*/  IMAD R21, R2.reuse, 0xe2, RZ ;  /* 0x000000e202157824 */ /* 0x042fe400078e02ff */
[C---:B--2---:R-:W-:Y:S02]  /*e190*/  IMAD R24, R2.reuse, 0x7d, RZ ;  /* 0x0000007d02187824 */ /* 0x044fe400078e02ff */
[----:B------:R-:W-:Y:S01]  /*e1a0*/  IMAD R2, R2, 0xe6, RZ ;  /* 0x000000e602027824 */ /* 0x000fe200078e02ff */
[----:B------:R-:W-:-:S04]  /*e1b0*/  LEA.HI.X.SX32 R4, R4, R3, 0x1, P2 ;  /* 0x0000000304047211 */ /* 0x000fc800010f0eff */
[-C--:B------:R-:W-:Y:S02]  /*e1c0*/  IADD3 R2, P1, R2, R0.reuse, RZ ;  /* 0x0000000002027210 */ /* 0x080fe40007f3e0ff */
[----:B------:R-:W-:Y:S02]  /*e1d0*/  IADD3 R21, P2, R21, R0, RZ ;  /* 0x0000000015157210 */ /* 0x000fe40007f5e0ff */
[----:B------:R-:W-:Y:S01]  /*e1e0*/  LEA.HI.X.SX32 R24, R24, R3, 0x1, P4 ;  /* 0x0000000318187211 */ /* 0x000fe200020f0eff */
[----:B------:R0:W-:Y:S04]  /*e1f0*/  STL [R1+0x7cc], R2 ;  /* 0x0007cc0201007387 */ /* 0x0001e80000100800 */
[----:B------:R1:W-:Y:S04]  /*e200*/  STL [R1+0x768], R4 ;  /* 0x0007680401007387 */ /* 0x0003e80000100800 */
[----:B------:R2:W-:Y:S01]  /*e210*/  STL [R1+0x7dc], R21 ;  /* 0x0007dc1501007387 */ /* 0x0005e20000100800 */
[----:B0-----:R-:W-:-:S03]  /*e220*/  IMAD.MOV.U32 R2, RZ, RZ, c[0x0][0x188] ;  /* 0x00006200ff027624 */ /* 0x001fc600078e00ff */
[----:B------:R0:W-:Y:S01]  /*e230*/  STL [R1+0x778], R24 ;  /* 0x0007781801007387 */ /* 0x0001e20000100800 */
[C---:B-1----:R-:W-:Y:S02]  /*e240*/  IMAD R4, R2.reuse, 0x7b, RZ ;  /* 0x0000007b02047824 */ /* 0x042fe400078e02ff */
[C---:B--2---:R-:W-:Y:S02]  /*e250*/  IMAD R21, R2.reuse, 0xda, RZ ;  /* 0x000000da02157824 */ /* 0x044fe400078e02ff */
[C---:B0-----:R-:W-:Y:S02]  /*e260*/  IMAD R24, R2.reuse, 0x79, RZ ;  /* 0x0000007902187824 */ /* 0x041fe400078e02ff */
        /* <DEDUP_REMOVED lines=54> */
[----:B------:R-:W-:-:S05]  /*e5d0*/  IADD3 R2, P5, R2, R0, RZ ;  /* 0x0000000002027210 */ /* 0x000fca0007fbe0ff */
[----:B------:R-:W-:Y:S04]  /*e5e0*/  STL [R1+0x86c], R2 ;  /* 0x00086c0201007387 */ /* 0x000fe80000100800 */
[----:B------:R0:W-:Y:S02]  /*e5f0*/  STL [R1+0x808], R4 ;  /* 0x0008080401007387 */ /* 0x0001e40000100800 */
[----:B0-----:R-:W-:Y:S02]  /*e600*/  IADD3 R4, P6, R21, R0, RZ ;  /* 0x0000000015047210 */ /* 0x001fe40007fde0ff */
[----:B------:R-:W-:-:S03]  /*e610*/  LEA.HI.X.SX32 R21, R24, R3, 0x1, P0 ;  /* 0x0000000318157211 */ /* 0x000fc600000f0eff */
[----:B------:R-:W-:Y:S01]  /*e620*/  STL [R1+0x87c], R4 ;  /* 0x00087c0401007387 */ /* 0x000fe20000100800 */
[----:B------:R-:W-:-:S03]  /*e630*/  IMAD.MOV.U32 R24, RZ, RZ, c[0x0][0x188] ;  /* 0x00006200ff187624 */ /* 0x000fc600078e00ff */
[----:B------:R0:W-:Y:S01]  /*e640*/  STL [R1+0x818], R21 ;  /* 0x0008181501007387 */ /* 0x0001e20000100800 */
[----:B------:R-:W-:Y:S02]  /*e650*/  IMAD.MOV.U32 R2, RZ, RZ, c[0x0][0x188] ;  /* 0x00006200ff027624 */ /* 0x000fe400078e00ff */
[----:B------:R-:W-:Y:S02]  /*e660*/  IMAD R24, R24, 0x67, RZ ;  /* 0x0000006718187824 */ /* 0x000fe400078e02ff */
[----:B0-----:R-:W-:-:S04]  /*e670*/  IMAD.MOV.U32 R21, RZ, RZ, c[0x0][0x188] ;  /* 0x00006200ff157624 */ /* 0x001fc800078e00ff */
[----:B------:R-:W-:Y:S02]  /*e680*/  IMAD R21, R21, 0xb6, RZ ;  /* 0x000000b615157824 */ /* 0x000fe400078e02ff */
[C---:B------:R-:W-:Y:S02]  /*e690*/  IMAD R4, R2.reuse, 0x65, RZ ;  /* 0x0000006502047824 */ /* 0x040fe400078e02ff */
[----:B------:R-:W-:Y:S01]  /*e6a0*/  IMAD R2, R2, 0xb2, RZ ;  /* 0x000000b202027824 */ /* 0x000fe200078e02ff */
[-C--:B------:R-:W-:Y:S02]  /*e6b0*/  IADD3 R21, P0, R21, R0.reuse, RZ ;  /* 0x0000000015157210 */ /* 0x080fe40007f1e0ff */
[-C--:B------:R-:W-:Y:S02]  /*e6c0*/  LEA.HI.X.SX32 R24, R24, R3.reuse, 0x1, P3 ;  /* 0x0000000318187211 */ /* 0x080fe400018f0eff */
[----:B------:R-:W-:Y:S01]  /*e6d0*/  IADD3 R2, P3, R2, R0, RZ ;  /* 0x0000000002027210 */ /* 0x000fe20007f7e0ff */
[----:B------:R0:W-:Y:S01]  /*e6e0*/  STL [R1+0x88c], R21 ;  /* 0x00088c1501007387 */ /* 0x0001e20000100800 */
[----:B------:R-:W-:-:S02]  /*e6f0*/  LEA.HI.X.SX32 R4, R4, R3, 0x1, P1 ;  /* 0x0000000304047211 */ /* 0x000fc400008f0eff */
[----:B------:R-:W-:Y:S01]  /*e700*/  IADD3 R27, P1, R27, R0, RZ ;  /* 0x000000001b1b7210 */ /* 0x000fe20007f3e0ff */
[----:B0-----:R-:W2:Y:S04]  /*e710*/  LDL.LU R21, [R1+0xfa0] ;  /* 0x000fa00001157983 */ /* 0x001ea80000300800 */
[----:B------:R0:W-:Y:S04]  /*e720*/  STL [R1+0x828], R24 ;  /* 0x0008281801007387 */ /* 0x0001e80000100800 */
[----:B0-----:R-:W3:Y:S04]  /*e730*/  LDL.LU R24, [R1+0xf9c] ;  /* 0x000f9c0001187983 */ /* 0x001ee80000300800 */
[----:B------:R-:W-:Y:S04]  /*e740*/  STL [R1+0x89c], R2 ;  /* 0x00089c0201007387 */ /* 0x000fe80000100800 */
[----:B------:R-:W-:Y:S04]  /*e750*/  STL [R1+0x838], R4 ;  /* 0x0008380401007387 */ /* 0x000fe80000100800 */
[----:B------:R0:W-:Y:S04]  /*e760*/  STL [R1+0x8ac], R27 ;  /* 0x0008ac1b01007387 */ /* 0x0001e80000100800 */
[----:B0-----:R-:W4:Y:S01]  /*e770*/  LDL.LU R27, [R1+0xf98] ;  /* 0x000f9800011b7983 */ /* 0x001f220000300800 */
[----:B------:R-:W-:-:S04]  /*e780*/  IMAD.MOV.U32 R2, RZ, RZ, c[0x0][0x188] ;  /* 0x00006200ff027624 */ /* 0x000fc800078e00ff */
[C---:B------:R-:W-:Y:S02]  /*e790*/  IMAD R4, R2.reuse, 0x61, RZ ;  /* 0x0000006102047824 */ /* 0x040fe400078e02ff */
[----:B------:R-:W-:-:S05]  /*e7a0*/  IMAD R2, R2, 0x63, RZ ;  /* 0x0000006302027824 */ /* 0x000fca00078e02ff */
[-C--:B------:R-:W-:Y:S02]  /*e7b0*/  LEA.HI.X.SX32 R2, R2, R3.reuse, 0x1, P2 ;  /* 0x0000000302027211 */ /* 0x080fe400010f0eff */
[----:B------:R-:W-:Y:S02]  /*e7c0*/  IADD3 R29, P2, R29, R0, RZ ;  /* 0x000000001d1d7210 */ /* 0x000fe40007f5e0ff */
[----:B------:R-:W-:Y:S01]  /*e7d0*/  LEA.HI.X.SX32 R4, R4, R3, 0x1, P4 ;  /* 0x0000000304047211 */ /* 0x000fe200020f0eff */
[----:B------:R0:W-:Y:S04]  /*e7e0*/  STL [R1+0x848], R2 ;  /* 0x0008480201007387 */ /* 0x0001e80000100800 */
[----:B------:R-:W-:Y:S01]  /*e7f0*/  STL [R1+0x8bc], R29 ;  /* 0x0008bc1d01007387 */ /* 0x000fe20000100800 */
[----:B0-----:R-:W-:-:S03]  /*e800*/  IMAD.MOV.U32 R2, RZ, RZ, c[0x0][0x188] ;  /* 0x00006200ff027624 */ /* 0x001fc600078e00ff */
[----:B------:R0:W-:Y:S01]  /*e810*/  STL [R1+0x858], R4 ;  /* 0x0008580401007387 */ /* 0x0001e20000100800 */
[----:B------:R-:W-:Y:S01]  /*e820*/  IADD3 R28, P4, R28, R0, RZ ;  /* 0x000000001c1c7210 */ /* 0x000fe20007f9e0ff */
[----:B0-----:R-:W-:-:S04]  /*e830*/  IMAD R4, R2, 0x5d, RZ ;  /* 0x0000005d02047824 */ /* 0x001fc800078e02ff */
[----:B------:R-:W-:Y:S01]  /*e840*/  STL [R1+0x8cc], R28 ;  /* 0x0008cc1c01007387 */ /* 0x000fe20000100800 */
[-C--:B------:R-:W-:Y:S02]  /*e850*/  LEA.HI.X.SX32 R4, R4, R3.reuse, 0x1, P6 ;  /* 0x0000000304047211 */ /* 0x080fe400030f0eff */
[-C--:B------:R-:W-:Y:S02]  /*e860*/  IADD3 R25, P6, R25, R0.reuse, RZ ;  /* 0x0000000019197210 */ /* 0x080fe40007fde0ff */
[-C--:B------:R-:W-:Y:S02]  /*e870*/  LEA.HI.X.SX32 R18, R18, R3.reuse, 0x1, P4 ;  /* 0x0000000312127211 */ /* 0x080fe400020f0eff */
[-C--:B------:R-:W-:Y:S02]  /*e880*/  IADD3 R17, P4, R17, R0.reuse, RZ ;  /* 0x0000000011117210 */ /* 0x080fe40007f9e0ff */
[----:B------:R-:W-:Y:S02]  /*e890*/  LEA.HI.X.SX32 R15, R15, R3, 0x1, P6 ;  /* 0x000000030f0f7211 */ /* 0x000fe400030f0eff */
[----:B------:R-:W-:-:S02]  /*e8a0*/  IADD3 R14, P6, R14, R0, RZ ;  /* 0x000000000e0e7210 */ /* 0x000fc40007fde0ff */
[-C--:B--2---:R-:W-:Y:S02]  /*e8b0*/  LEA.HI.X.SX32 R21, R21, R3.reuse, 0x1, P1 ;  /* 0x0000000315157211 */ /* 0x084fe400008f0eff */
[-C--:B------:R-:W-:Y:S02]  /*e8c0*/  IADD3 R20, P1, R20, R0.reuse, RZ ;  /* 0x0000000014147210 */ /* 0x080fe40007f3e0ff */
[-C--:B---3--:R-:W-:Y:S02]  /*e8d0*/  LEA.HI.X.SX32 R24, R24, R3.reuse, 0x1, P0 ;  /* 0x0000000318187211 */ /* 0x088fe400000f0eff */
[-C--:B------:R-:W-:Y:S02]  /*e8e0*/  IADD3 R23, P0, R23, R0.reuse, RZ ;  /* 0x0000000017177210 */ /* 0x080fe40007f1e0ff */
[----:B----4-:R-:W-:Y:S02]  /*e8f0*/  LEA.HI.X.SX32 R27, R27, R3, 0x1, P5 ;  /* 0x000000031b1b7211 */ /* 0x010fe400028f0eff */
[----:B------:R-:W-:-:S03]  /*e900*/  IADD3 R26, P5, R26, R0, RZ ;  /* 0x000000001a1a7210 */ /* 0x000fc60007fbe0ff */
[----:B------:R-:W-:Y:S04]  /*e910*/  STL [R1+0x868], R27 ;  /* 0x0008681b01007387 */ /* 0x000fe80000100800 */
[----:B------:R-:W-:Y:S04]  /*e920*/  STL [R1+0x8dc], R26 ;  /* 0x0008dc1a01007387 */ /* 0x000fe80000100800 */
[----:B------:R0:W-:Y:S02]  /*e930*/  STL [R1+0x878], R4 ;  /* 0x0008780401007387 */ /* 0x0001e40000100800 */
[----:B0-----:R-:W-:-:S02]  /*e940*/  IMAD R4, R2, 0x59, RZ ;  /* 0x0000005902047824 */ /* 0x001fc400078e02ff */
[----:B------:R-:W-:Y:S03]  /*e950*/  STL [R1+0x8ec], R25 ;  /* 0x0008ec1901007387 */ /* 0x000fe60000100800 */
[----:B------:R-:W-:Y:S01]  /*e960*/  LEA.HI.X.SX32 R4, R4, R3, 0x1, P3 ;  /* 0x0000000304047211 */ /* 0x000fe200018f0eff */
[----:B------:R-:W-:Y:S04]  /*e970*/  STL [R1+0x888], R24 ;  /* 0x0008881801007387 */ /* 0x000fe80000100800 */
[----:B------:R-:W-:Y:S01]  /*e980*/  STL [R1+0x8fc], R23 ;  /* 0x0008fc1701007387 */ /* 0x000fe20000100800 */
[----:B------:R-:W-:-:S03]  /*e990*/  IADD3 R22, P3, R22, R0, RZ ;  /* 0x0000000016167210 */ /* 0x000fc60007f7e0ff */
[----:B------:R0:W-:Y:S02]  /*e9a0*/  STL [R1+0x898], R4 ;  /* 0x0008980401007387 */ /* 0x0001e40000100800 */
[----:B0-----:R-:W-:Y:S02]  /*e9b0*/  IMAD R4, R2, 0x55, RZ ;  /* 0x0000005502047824 */ /* 0x001fe400078e02ff */
        /* <DEDUP_REMOVED lines=19> */
[----:B------:R0:W-:Y:S01]  /*eaf0*/  STL [R1+0x8f8], R4 ;  /* 0x0008f80401007387 */ /* 0x0001e20000100800 */
[-C--:B------:R-:W-:Y:S02]  /*eb00*/  LEA.HI.X.SX32 R12, R12, R3.reuse, 0x1, P3 ;  /* 0x000000030c0c7211 */ /* 0x080fe400018f0eff */
[-C--:B------:R-:W-:Y:S01]  /*eb10*/  IADD3 R11, P3, R11, R0.reuse, RZ ;  /* 0x000000000b0b7210 */ /* 0x080fe20007f7e0ff */
[----:B0-----:R-:W-:Y:S01]  /*eb20*/  IMAD R4, R2, 0x49, RZ ;  /* 0x0000004902047824 */ /* 0x001fe200078e02ff */
[----:B------:R-:W-:Y:S04]  /*eb30*/  STL [R1+0x774], R13 ;  /* 0x0007740d01007387 */ /* 0x000fe80000100800 */
        /* <DEDUP_REMOVED lines=9> */
[-C--:B------:R-:W-:Y:S02]  /*ebd0*/  LEA.HI.X.SX32 R4, R4, R3.reuse, 0x1, P4 ;  /* 0x0000000304047211 */ /* 0x080fe400020f0eff */
[----:B------:R-:W-:Y:S01]  /*ebe0*/  IADD3 R5, P4, R5, R0, RZ ;  /* 0x0000000005057210 */ /* 0x000fe20007f9e0ff */
[----:B------:R-:W-:Y:S01]  /*ebf0*/  STL [R1+0x928], R9 ;  /* 0x0009280901007387 */ /* 0x000fe20000100800 */
[----:B------:R-:W-:-:S03]  /*ec00*/  LEA.HI.X.SX32 R6, R6, R3, 0x1, P5 ;  /* 0x0000000306067211 */ /* 0x000fc600028f0eff */
[----:B------:R-:W-:Y:S04]  /*ec10*/  STL [R1+0x7d4], R8 ;  /* 0x0007d40801007387 */ /* 0x000fe80000100800 */
[----:B------:R0:W-:Y:S04]  /*ec20*/  STL [R1+0x938], R4 ;  /* 0x0009380401007387 */ /* 0x0001e80000100800 */
[----:B------:R1:W-:Y:S01]  /*ec30*/  STL [R1+0x7f4], R5 ;  /* 0x0007f40501007387 */ /* 0x0003e20000100800 */
[C---:B0-----:R-:W-:Y:S02]  /*ec40*/  IMAD R4, R2.reuse, 0x41, RZ ;  /* 0x0000004102047824 */ /* 0x041fe400078e02ff */
[----:B-1----:R-:W-:Y:S01]  /*ec50*/  IMAD R5, R2, 0x7e, RZ ;  /* 0x0000007e02057824 */ /* 0x002fe200078e02ff */
[----:B------:R0:W-:Y:S02]  /*ec60*/  STL [R1+0x948], R6 ;  /* 0x0009480601007387 */ /* 0x0001e40000100800 */
[----:B------:R-:W-:-:S02]  /*ec70*/  LEA.HI.X.SX32 R4, R4, R3, 0x1, P6 ;  /* 0x0000000304047211 */ /* 0x000fc400030f0eff */
[-C--:B------:R-:W-:Y:S02]  /*ec80*/  IADD3 R7, P6, R7, R0.reuse, RZ ;  /* 0x0000000007077210 */ /* 0x080fe40007fde0ff */
[----:B0-----:R-:W-:-:S05]  /*ec90*/  IADD3 R6, P5, R5, R0, RZ ;  /* 0x0000000005067210 */ /* 0x001fca0007fbe0ff */
[----:B------:R0:W-:Y:S04]  /*eca0*/  STL [R1+0x96c], R6 ;  /* 0x00096c0601007387 */ /* 0x0001e80000100800 */
[----:B------:R-:W-:Y:S04]  /*ecb0*/  STL [R1+0x958], R4 ;  /* 0x0009580401007387 */ /* 0x000fe80000100800 */
[----:B------:R1:W-:Y:S01]  /*ecc0*/  STL [R1+0x814], R7 ;  /* 0x0008140701007387 */ /* 0x0003e20000100800 */
[C---:B0-----:R-:W-:Y:S01]  /*ecd0*/  IMAD R6, R2.reuse, 0x7a, RZ ;  /* 0x0000007a02067824 */ /* 0x041fe200078e02ff */
[----:B-1----:R-:W-:Y:S01]  /*ece0*/  LEA.HI.X.SX32 R7, R5, R3, 0x1, P0 ;  /* 0x0000000305077211 */ /* 0x002fe200000f0eff */
[----:B------:R-:W-:-:S02]  /*ecf0*/  IMAD R5, R2, 0x3f, RZ ;  /* 0x0000003f02057824 */ /* 0x000fc400078e02ff */
[----:B------:R-:W-:Y:S02]  /*ed00*/  IMAD R4, R2, 0xcc, RZ ;  /* 0x000000cc02047824 */ /* 0x000fe400078e02ff */
[----:B------:R0:W-:Y:S01]  /*ed10*/  STL [R1+0x770], R7 ;  /* 0x0007700701007387 */ /* 0x0001e20000100800 */
[-C--:B------:R-:W-:Y:S02]  /*ed20*/  LEA.HI.X.SX32 R5, R5, R3.reuse, 0x1, P5 ;  /* 0x0000000305057211 */ /* 0x080fe400028f0eff */
[-C--:B------:R-:W-:Y:S02]  /*ed30*/  IADD3 R4, P5, R4, R0.reuse, RZ ;  /* 0x0000000004047210 */ /* 0x080fe40007fbe0ff */
[C---:B0-----:R-:W-:Y:S02]  /*ed40*/  IADD3 R7, P0, R6.reuse, R0, RZ ;  /* 0x0000000006077210 */ /* 0x041fe40007f1e0ff */
[----:B------:R-:W-:-:S03]  /*ed50*/  LEA.HI.X.SX32 R6, R6, R3, 0x1, P3 ;  /* 0x0000000306067211 */ /* 0x000fc600018f0eff */
[----:B------:R0:W-:Y:S04]  /*ed60*/  STL [R1+0x97c], R7 ;  /* 0x00097c0701007387 */ /* 0x0001e80000100800 */
[----:B------:R1:W-:Y:S01]  /*ed70*/  STL [R1+0x968], R5 ;  /* 0x0009680501007387 */ /* 0x0003e20000100800 */
[----:B0-----:R-:W-:-:S03]  /*ed80*/  IMAD R7, R2, 0x76, RZ ;  /* 0x0000007602077824 */ /* 0x001fc600078e02ff */
[----:B------:R0:W-:Y:S01]  /*ed90*/  STL [R1+0x834], R4 ;  /* 0x0008340401007387 */ /* 0x0001e20000100800 */
[----:B-1----:R-:W-:-:S03]  /*eda0*/  IMAD R5, R2, 0x3d, RZ ;  /* 0x0000003d02057824 */ /* 0x002fc600078e02ff */
[----:B------:R1:W-:Y:S01]  /*edb0*/  STL [R1+0x790], R6 ;  /* 0x0007900601007387 */ /* 0x0003e20000100800 */
[C---:B0-----:R-:W-:Y:S01]  /*edc0*/  IMAD R4, R2.reuse, 0xc4, RZ ;  /* 0x000000c402047824 */ /* 0x041fe200078e02ff */
[----:B-1----:R-:W-:Y:S02]  /*edd0*/  IADD3 R6, P3, R7, R0, RZ ;  /* 0x0000000007067210 */ /* 0x002fe40007f7e0ff */
[-C--:B------:R-:W-:Y:S01]  /*ede0*/  LEA.HI.X.SX32 R5, R5, R3.reuse, 0x1, P0 ;  /* 0x0000000305057211 */ /* 0x080fe200000f0eff */
[----:B------:R-:W-:Y:S02]  /*edf0*/  IMAD R8, R2, 0x72, RZ ;  /* 0x0000007202087824 */ /* 0x000fe400078e02ff */
[----:B------:R0:W-:Y:S01]  /*ee00*/  STL [R1+0x98c], R6 ;  /* 0x00098c0601007387 */ /* 0x0001e20000100800 */
[----:B------:R-:W-:-:S03]  /*ee10*/  LEA.HI.X.SX32 R7, R7, R3, 0x1, P1 ;  /* 0x0000000307077211 */ /* 0x000fc600008f0eff */
[----:B------:R1:W-:Y:S01]  /*ee20*/  STL [R1+0x978], R5 ;  /* 0x0009780501007387 */ /* 0x0003e20000100800 */
[-C--:B0-----:R-:W-:Y:S01]  /*ee30*/  IADD3 R6, P0, R4, R0.reuse, RZ ;  /* 0x0000000004067210 */ /* 0x081fe20007f1e0ff */
[C---:B------:R-:W-:Y:S02]  /*ee40*/  IMAD R4, R2.reuse, 0xbc, RZ ;  /* 0x000000bc02047824 */ /* 0x040fe400078e02ff */
[----:B-1----:R-:W-:Y:S02]  /*ee50*/  IMAD R5, R2, 0x3b, RZ ;  /* 0x0000003b02057824 */ /* 0x002fe400078e02ff */
[----:B------:R0:W-:Y:S04]  /*ee60*/  STL [R1+0x854], R6 ;  /* 0x0008540601007387 */ /* 0x0001e80000100800 */
[----:B------:R1:W-:Y:S01]  /*ee70*/  STL [R1+0x7b0], R7 ;  /* 0x0007b00701007387 */ /* 0x0003e20000100800 */
[----:B0-----:R-:W-:-:S02]  /*ee80*/  IADD3 R6, P1, R8, R0, RZ ;  /* 0x0000000008067210 */ /* 0x001fc40007f3e0ff */
[----:B-1----:R-:W-:-:S03]  /*ee90*/  LEA.HI.X.SX32 R7, R5, R3, 0x1, P3 ;  /* 0x0000000305077211 */ /* 0x002fc600018f0eff */
[----:B------:R0:W-:Y:S01]  /*eea0*/  STL [R1+0x99c], R6 ;  /* 0x00099c0601007387 */ /* 0x0001e20000100800 */
[----:B------:R-:W-:-:S03]  /*eeb0*/  IMAD R9, R2, 0x6e, RZ ;  /* 0x0000006e02097824 */ /* 0x000fc600078e02ff */
[----:B------:R1:W-:Y:S01]  /*eec0*/  STL [R1+0x988], R7 ;  /* 0x0009880701007387 */ /* 0x0003e20000100800 */
[-C--:B0-----:R-:W-:Y:S01]  /*eed0*/  IADD3 R6, P3, R4, R0.reuse, RZ ;  /* 0x0000000004067210 */ /* 0x081fe20007f7e0ff */
[C---:B------:R-:W-:Y:S02]  /*eee0*/  IMAD R5, R2.reuse, 0x39, RZ ;  /* 0x0000003902057824 */ /* 0x040fe400078e02ff */
[----:B------:R-:W-:Y:S02]  /*eef0*/  IMAD R4, R2, 0xb4, RZ ;  /* 0x000000b402047824 */ /* 0x000fe400078e02ff */
[----:B------:R0:W-:Y:S01]  /*ef00*/  STL [R1+0x874], R6 ;  /* 0x0008740601007387 */ /* 0x0001e20000100800 */
[-C--:B-1----:R-:W-:Y:S02]  /*ef10*/  LEA.HI.X.SX32 R7, R5, R3.reuse, 0x1, P1 ;  /* 0x0000000305077211 */ /* 0x082fe400008f0eff */
[----:B0-----:R-:W-:Y:S02]  /*ef20*/  LEA.HI.X.SX32 R6, R8, R3, 0x1, P2 ;  /* 0x0000000308067211 */ /* 0x001fe400010f0eff */
[----:B------:R-:W-:-:S03]  /*ef30*/  IADD3 R8, P2, R9, R0, RZ ;  /* 0x0000000009087210 */ /* 0x000fc60007f5e0ff */
[----:B------:R0:W-:Y:S01]  /*ef40*/  STL [R1+0x7d0], R6 ;  /* 0x0007d00601007387 */ /* 0x0001e20000100800 */
[----:B------:R-:W-:-:S03]  /*ef50*/  IMAD R10, R2, 0x6a, RZ ;  /* 0x0000006a020a7824 */ /* 0x000fc600078e02ff */
[----:B------:R-:W-:Y:S01]  /*ef60*/  STL [R1+0x9ac], R8 ;  /* 0x0009ac0801007387 */ /* 0x000fe20000100800 */
[----:B0-----:R-:W-:-:S03]  /*ef70*/  IADD3 R6, P1, R4, R0, RZ ;  /* 0x0000000004067210 */ /* 0x001fc60007f3e0ff */
[----:B------:R-:W-:Y:S01]  /*ef80*/  STL [R1+0x998], R7 ;  /* 0x0009980701007387 */ /* 0x000fe20000100800 */
[----:B------:R-:W-:-:S03]  /*ef90*/  IMAD R5, R2, 0x37, RZ ;  /* 0x0000003702057824 */ /* 0x000fc600078e02ff */
[----:B------:R0:W-:Y:S01]  /*efa0*/  STL [R1+0x894], R6 ;  /* 0x0008940601007387 */ /* 0x0001e20000100800 */
[----:B------:R-:W-:Y:S01]  /*efb0*/  IMAD R4, R2, 0xac, RZ ;  /* 0x000000ac02047824 */ /* 0x000fe200078e02ff */
[-C--:B0-----:R-:W-:Y:S02]  /*efc0*/  LEA.HI.X.SX32 R6, R9, R3.reuse, 0x1, P4 ;  /* 0x0000000309067211 */ /* 0x081fe400020f0eff */
[----:B------:R-:W-:Y:S02]  /*efd0*/  IADD3 R8, P4, R10, R0, RZ ;  /* 0x000000000a087210 */ /* 0x000fe40007f9e0ff */
[----:B------:R-:W-:Y:S01]  /*efe0*/  LEA.HI.X.SX32 R7, R5, R3, 0x1, P2 ;  /* 0x0000000305077211 */ /* 0x000fe200010f0eff */
        /* <DEDUP_REMOVED lines=86> */
[-C--:B------:R-:W-:Y:S02]  /*f550*/  IADD3 R8, P6, R18, R0.reuse, RZ ;  /* 0x0000000012087210 */ /* 0x080fe40007fde0ff */
[----:B------:R-:W-:Y:S01]  /*f560*/  LEA.HI.X.SX32 R7, R5, R3, 0x1, P4 ;  /* 0x0000000305077211 */ /* 0x000fe200020f0eff */
[----:B------:R0:W-:Y:S01]  /*f570*/  STL [R1+0x8f0], R6 ;  /* 0x0008f00601007387 */ /* 0x0001e20000100800 */
[C---:B------:R-:W-:Y:S02]  /*f580*/  IMAD R19, R2.reuse, 0x46, RZ ;  /* 0x0000004602137824 */ /* 0x040fe400078e02ff */
[----:B------:R-:W-:Y:S01]  /*f590*/  IMAD R5, R2, 0x25, RZ ;  /* 0x0000002502057824 */ /* 0x000fe200078e02ff */
[----:B------:R-:W-:Y:S01]  /*f5a0*/  STL [R1+0xa3c], R8 ;  /* 0x000a3c0801007387 */ /* 0x000fe20000100800 */
[----:B0-----:R-:W-:-:S03]  /*f5b0*/  IADD3 R6, P4, R4, R0, RZ ;  /* 0x0000000004067210 */ /* 0x001fc60007f9e0ff */
[----:B------:R0:W-:Y:S01]  /*f5c0*/  STL [R1+0xa28], R7 ;  /* 0x000a280701007387 */ /* 0x0001e20000100800 */
[----:B------:R-:W-:-:S03]  /*f5d0*/  IMAD R4, R2, 0xc8, RZ ;  /* 0x000000c802047824 */ /* 0x000fc600078e02ff */
[----:B------:R1:W-:Y:S01]  /*f5e0*/  STL [R1+0x804], R6 ;  /* 0x0008040601007387 */ /* 0x0003e20000100800 */
[----:B------:R-:W-:Y:S01]  /*f5f0*/  IMAD R20, R2, 0x42, RZ ;  /* 0x0000004202147824 */ /* 0x000fe200078e02ff */
[-C--:B0-----:R-:W-:Y:S02]  /*f600*/  LEA.HI.X.SX32 R7, R5, R3.reuse, 0x1, P6 ;  /* 0x0000000305077211 */ /* 0x081fe400030f0eff */
[-C--:B-1----:R-:W-:Y:S02]  /*f610*/  LEA.HI.X.SX32 R6, R18, R3.reuse, 0x1, P5 ;  /* 0x0000000312067211 */ /* 0x082fe400028f0eff */
[CC--:B------:R-:W-:Y:S01]  /*f620*/  IADD3 R8, P5, R19.reuse, R0.reuse, RZ ;  /* 0x0000000013087210 */ /* 0x0c0fe20007fbe0ff */
[----:B------:R-:W-:Y:S02]  /*f630*/  IMAD R5, R2, 0x23, RZ ;  /* 0x0000002302057824 */ /* 0x000fe400078e02ff */
[----:B------:R0:W-:Y:S04]  /*f640*/  STL [R1+0x910], R6 ;  /* 0x0009100601007387 */ /* 0x0001e80000100800 */
[----:B------:R1:W-:Y:S04]  /*f650*/  STL [R1+0xa4c], R8 ;  /* 0x000a4c0801007387 */ /* 0x0003e80000100800 */
[----:B------:R2:W-:Y:S01]  /*f660*/  STL [R1+0xa38], R7 ;  /* 0x000a380701007387 */ /* 0x0005e20000100800 */
[----:B0-----:R-:W-:Y:S01]  /*f670*/  IADD3 R6, P6, R4, R0, RZ ;  /* 0x0000000004067210 */ /* 0x001fe20007fde0ff */
[----:B------:R-:W-:Y:S01]  /*f680*/  IMAD R4, R2, 0xb8, RZ ;  /* 0x000000b802047824 */ /* 0x000fe200078e02ff */
[----:B-1----:R-:W-:-:S03]  /*f690*/  LEA.HI.X.SX32 R8, R19, R3, 0x1, P0 ;  /* 0x0000000313087211 */ /* 0x002fc600000f0eff */
[----:B------:R0:W-:Y:S01]  /*f6a0*/  STL [R1+0x844], R6 ;  /* 0x0008440601007387 */ /* 0x0001e20000100800 */
[----:B--2---:R-:W-:-:S03]  /*f6b0*/  IADD3 R7, P0, R20, R0, RZ ;  /* 0x0000000014077210 */ /* 0x004fc60007f1e0ff */
[----:B------:R-:W-:Y:S01]  /*f6c0*/  STL [R1+0x930], R8 ;  /* 0x0009300801007387 */ /* 0x000fe20000100800 */
[----:B------:R-:W-:-:S03]  /*f6d0*/  IMAD R21, R2, 0x7c, RZ ;  /* 0x0000007c02157824 */ /* 0x000fc600078e02ff */
[----:B------:R1:W-:Y:S01]  /*f6e0*/  STL [R1+0xa5c], R7 ;  /* 0x000a5c0701007387 */ /* 0x0003e20000100800 */
[-C--:B0-----:R-:W-:Y:S02]  /*f6f0*/  LEA.HI.X.SX32 R6, R5, R3.reuse, 0x1, P5 ;  /* 0x0000000305067211 */ /* 0x081fe400028f0eff */
[-C--:B------:R-:W-:Y:S01]  /*f700*/  IADD3 R4, P5, R4, R0.reuse, RZ ;  /* 0x0000000004047210 */ /* 0x080fe20007fbe0ff */
[C---:B------:R-:W-:Y:S02]  /*f710*/  IMAD R5, R2.reuse, 0x21, RZ ;  /* 0x0000002102057824 */ /* 0x040fe400078e02ff */
[----:B------:R-:W-:Y:S01]  /*f720*/  IMAD R22, R2, 0x3e, RZ ;  /* 0x0000003e02167824 */ /* 0x000fe200078e02ff */
[----:B-1----:R-:W-:Y:S01]  /*f730*/  LEA.HI.X.SX32 R7, R20, R3, 0x1, P3 ;  /* 0x0000000314077211 */ /* 0x002fe200018f0eff */
[----:B------:R0:W-:Y:S04]  /*f740*/  STL [R1+0xa48], R6 ;  /* 0x000a480601007387 */ /* 0x0001e80000100800 */
[----:B------:R1:W-:Y:S04]  /*f750*/  STL [R1+0x884], R4 ;  /* 0x0008840401007387 */ /* 0x0003e80000100800 */
[----:B------:R2:W-:Y:S01]  /*f760*/  STL [R1+0x950], R7 ;  /* 0x0009500701007387 */ /* 0x0005e20000100800 */
[----:B0-----:R-:W-:Y:S01]  /*f770*/  IADD3 R6, P3, R21, R0, RZ ;  /* 0x0000000015067210 */ /* 0x001fe20007f7e0ff */
[----:B-1----:R-:W-:-:S04]  /*f780*/  IMAD R4, R2, 0xa8, RZ ;  /* 0x000000a802047824 */ /* 0x002fc800078e02ff */
[----:B------:R0:W-:Y:S01]  /*f790*/  STL [R1+0x974], R6 ;  /* 0x0009740601007387 */ /* 0x0001e20000100800 */
[-C--:B--2---:R-:W-:Y:S02]  /*f7a0*/  LEA.HI.X.SX32 R7, R5, R3.reuse, 0x1, P0 ;  /* 0x0000000305077211 */ /* 0x084fe400000f0eff */
[-C--:B------:R-:W-:Y:S01]  /*f7b0*/  IADD3 R5, P0, R22, R0.reuse, RZ ;  /* 0x0000000016057210 */ /* 0x080fe20007f1e0ff */
[----:B------:R-:W-:Y:S02]  /*f7c0*/  IMAD R23, R2, 0x74, RZ ;  /* 0x0000007402177824 */ /* 0x000fe400078e02ff */
[----:B------:R1:W-:Y:S01]  /*f7d0*/  STL [R1+0xa58], R7 ;  /* 0x000a580701007387 */ /* 0x0003e20000100800 */
[-C--:B0-----:R-:W-:Y:S02]  /*f7e0*/  LEA.HI.X.SX32 R6, R21, R3.reuse, 0x1, P1 ;  /* 0x0000000315067211 */ /* 0x081fe400008f0eff */
[----:B------:R-:W-:Y:S01]  /*f7f0*/  IADD3 R4, P1, R4, R0, RZ ;  /* 0x0000000004047210 */ /* 0x000fe20007f3e0ff */
[----:B------:R0:W-:Y:S01]  /*f800*/  STL [R1+0xa6c], R5 ;  /* 0x000a6c0501007387 */ /* 0x0001e20000100800 */
[----:B------:R-:W-:Y:S01]  /*f810*/  IMAD R24, R2, 0x3a, RZ ;  /* 0x0000003a02187824 */ /* 0x000fe200078e02ff */
[----:B-1----:R-:W-:-:S02]  /*f820*/  LEA.HI.X.SX32 R7, R22, R3, 0x1, P3 ;  /* 0x0000000316077211 */ /* 0x002fc400018f0eff */
[----:B------:R1:W-:Y:S01]  /*f830*/  STL [R1+0x780], R6 ;  /* 0x0007800601007387 */ /* 0x0003e20000100800 */
[----:B0-----:R-:W-:-:S03]  /*f840*/  IMAD R5, R2, 0x1f, RZ ;  /* 0x0000001f02057824 */ /* 0x001fc600078e02ff */
[----:B------:R0:W-:Y:S04]  /*f850*/  STL [R1+0x8c4], R4 ;  /* 0x0008c40401007387 */ /* 0x0001e80000100800 */
[----:B------:R2:W-:Y:S01]  /*f860*/  STL [R1+0x970], R7 ;  /* 0x0009700701007387 */ /* 0x0005e20000100800 */
[----:B-1----:R-:W-:Y:S01]  /*f870*/  IADD3 R6, P3, R23, R0, RZ ;  /* 0x0000000017067210 */ /* 0x002fe20007f7e0ff */
[----:B0-----:R-:W-:-:S04]  /*f880*/  IMAD R4, R2, 0x98, RZ ;  /* 0x0000009802047824 */ /* 0x001fc800078e02ff */
        /* <DEDUP_REMOVED lines=14> */
[-C--:B-1----:R-:W-:Y:S01]  /*f970*/  IADD3 R6, P3, R25, R0.reuse, RZ ;  /* 0x0000000019067210 */ /* 0x082fe20007f7e0ff */
[C---:B------:R-:W-:Y:S02]  /*f980*/  IMAD R27, R2.reuse, 0x64, RZ ;  /* 0x00000064021b7824 */ /* 0x040fe400078e02ff */
[----:B0-----:R-:W-:Y:S01]  /*f990*/  IMAD R4, R2, 0x88, RZ ;  /* 0x0000008802047824 */ /* 0x001fe200078e02ff */
[----:B--2---:R-:W-:Y:S02]  /*f9a0*/  LEA.HI.X.SX32 R7, R5, R3, 0x1, P0 ;  /* 0x0000000305077211 */ /* 0x004fe400000f0eff */
[----:B------:R-:W-:Y:S01]  /*f9b0*/  IADD3 R5, P0, R26, R0, RZ ;  /* 0x000000001a057210 */ /* 0x000fe20007f1e0ff */
[----:B------:R0:W-:Y:S04]  /*f9c0*/  STL [R1+0x9b4], R6 ;  /* 0x0009b40601007387 */ /* 0x0001e80000100800 */
[----:B------:R1:W-:Y:S01]  /*f9d0*/  STL [R1+0xa78], R7 ;  /* 0x000a780701007387 */ /* 0x0003e20000100800 */
[----:B------:R-:W-:-:S03]  /*f9e0*/  IMAD R28, R2, 0x32, RZ ;  /* 0x00000032021c7824 */ /* 0x000fc600078e02ff */
[----:B------:R2:W-:Y:S01]  /*f9f0*/  STL [R1+0xa8c], R5 ;  /* 0x000a8c0501007387 */ /* 0x0005e20000100800 */
[-C--:B0-----:R-:W-:Y:S02]  /*fa00*/  LEA.HI.X.SX32 R6, R25, R3.reuse, 0x1, P4 ;  /* 0x0000000319067211 */ /* 0x081fe400020f0eff */
[----:B------:R-:W-:Y:S02]  /*fa10*/  IADD3 R4, P4, R4, R0, RZ ;  /* 0x0000000004047210 */ /* 0x000fe40007f9e0ff */
[----:B-1----:R-:W-:Y:S01]  /*fa20*/  LEA.HI.X.SX32 R7, R26, R3, 0x1, P3 ;  /* 0x000000031a077211 */ /* 0x002fe200018f0eff */
[----:B------:R0:W-:Y:S01]  /*fa30*/  STL [R1+0x800], R6 ;  /* 0x0008000601007387 */ /* 0x0001e20000100800 */
[----:B--2---:R-:W-:-:S03]  /*fa40*/  IMAD R5, R2, 0x1b, RZ ;  /* 0x0000001b02057824 */ /* 0x004fc600078e02ff */
[----:B------:R1:W-:Y:S02]  /*fa50*/  STL [R1+0x944], R4 ;  /* 0x0009440401007387 */ /* 0x0003e40000100800 */
[----:B------:R-:W-:Y:S02]  /*fa60*/  LEA.HI.X.SX32 R5, R5, R3, 0x1, P0 ;  /* 0x0000000305057211 */ /* 0x000fe400000f0eff */
[----:B0-----:R-:W-:Y:S01]  /*fa70*/  IADD3 R6, P3, R27, R0, RZ ;  /* 0x000000001b067210 */ /* 0x001fe20007f7e0ff */
[----:B------:R0:W-:Y:S01]  /*fa80*/  STL [R1+0x9b0], R7 ;  /* 0x0009b00701007387 */ /* 0x0001e20000100800 */
[----:B-1----:R-:W-:-:S03]  /*fa90*/  IMAD R4, R2, 0xf0, RZ ;  /* 0x000000f002047824 */ /* 0x002fc600078e02ff */
[----:B------:R1:W-:Y:S01]  /*faa0*/  STL [R1+0x9d4], R6 ;  /* 0x0009d40601007387 */ /* 0x0003e20000100800 */
[----:B------:R-:W-:Y:S01]  /*fab0*/  IMAD R29, R2, 0x5c, RZ ;  /* 0x0000005c021d7824 */ /* 0x000fe200078e02ff */
[CC--:B0-----:R-:W-:Y:S02]  /*fac0*/  IADD3 R7, P0, R28.reuse, R0.reuse, RZ ;  /* 0x000000001c077210 */ /* 0x0c1fe40007f1e0ff */
[----:B------:R0:W-:Y:S01]  /*fad0*/  STL [R1+0xa88], R5 ;  /* 0x000a880501007387 */ /* 0x0001e20000100800 */
[-C--:B------:R-:W-:Y:S02]  /*fae0*/  LEA.HI.X.SX32 R8, R28, R3.reuse, 0x1, P3 ;  /* 0x000000031c087211 */ /* 0x080fe400018f0eff */
[----:B-1----:R-:W-:Y:S01]  /*faf0*/  LEA.HI.X.SX32 R6, R27, R3, 0x1, P6 ;  /* 0x000000031b067211 */ /* 0x002fe200030f0eff */
[----:B------:R1:W-:Y:S01]  /*fb00*/  STL [R1+0xa9c], R7 ;  /* 0x000a9c0701007387 */ /* 0x0003e20000100800 */
[----:B0-----:R-:W-:Y:S01]  /*fb10*/  IADD3 R5, P6, R4, R0, RZ ;  /* 0x0000000004057210 */ /* 0x001fe20007fde0ff */
[----:B------:R-:W-:-:S02]  /*fb20*/  IMAD R4, R2, 0x19, RZ ;  /* 0x0000001902047824 */ /* 0x000fc400078e02ff */
[----:B------:R0:W-:Y:S01]  /*fb30*/  STL [R1+0x840], R6 ;  /* 0x0008400601007387 */ /* 0x0001e20000100800 */
[----:B-1----:R-:W-:-:S03]  /*fb40*/  IMAD R7, R2, 0x2e, RZ ;  /* 0x0000002e02077824 */ /* 0x002fc600078e02ff */
[----:B------:R1:W-:Y:S04]  /*fb50*/  STL [R1+0x7a4], R5 ;  /* 0x0007a40501007387 */ /* 0x0003e80000100800 */
[----:B------:R2:W-:Y:S01]  /*fb60*/  STL [R1+0x9d0], R8 ;  /* 0x0009d00801007387 */ /* 0x0005e20000100800 */
[-C--:B0-----:R-:W-:Y:S02]  /*fb70*/  IADD3 R6, P3, R29, R0.reuse, RZ ;  /* 0x000000001d067210 */ /* 0x081fe40007f7e0ff */
[-C--:B-1----:R-:W-:Y:S01]  /*fb80*/  LEA.HI.X.SX32 R5, R4, R3.reuse, 0x1, P0 ;  /* 0x0000000304057211 */ /* 0x082fe200000f0eff */
[C---:B------:R-:W-:Y:S01]  /*fb90*/  IMAD R4, R2.reuse, 0xd0, RZ ;  /* 0x000000d002047824 */ /* 0x040fe200078e02ff */
[-C--:B--2---:R-:W-:Y:S01]  /*fba0*/  IADD3 R8, P0, R7, R0.reuse, RZ ;  /* 0x0000000007087210 */ /* 0x084fe20007f1e0ff */
[----:B------:R0:W-:Y:S04]  /*fbb0*/  STL [R1+0x9f4], R6 ;  /* 0x0009f40601007387 */ /* 0x0001e80000100800 */
[----:B------:R1:W-:Y:S04]  /*fbc0*/  STL [R1+0xa98], R5 ;  /* 0x000a980501007387 */ /* 0x0003e80000100800 */
[----:B------:R2:W-:Y:S01]  /*fbd0*/  STL [R1+0xaac], R8 ;  /* 0x000aac0801007387 */ /* 0x0005e20000100800 */
[----:B0-----:R-:W-:Y:S01]  /*fbe0*/  LEA.HI.X.SX32 R6, R29, R3, 0x1, P5 ;  /* 0x000000031d067211 */ /* 0x001fe200028f0eff */
[----:B-1----:R-:W-:Y:S01]  /*fbf0*/  IMAD R5, R2, 0x54, RZ ;  /* 0x0000005402057824 */ /* 0x002fe200078e02ff */
[----:B--2---:R-:W-:-:S03]  /*fc00*/  IADD3 R8, P5, R4, R0, RZ ;  /* 0x0000000004087210 */ /* 0x004fc60007fbe0ff */
[----:B------:R0:W-:Y:S01]  /*fc10*/  STL [R1+0x880], R6 ;  /* 0x0008800601007387 */ /* 0x0001e20000100800 */
[-C--:B------:R-:W-:Y:S01]  /*fc20*/  LEA.HI.X.SX32 R9, R7, R3.reuse, 0x1, P3 ;  /* 0x0000000307097211 */ /* 0x080fe200018f0eff */
[C---:B------:R-:W-:Y:S02]  /*fc30*/  IMAD R4, R2.reuse, 0x17, RZ ;  /* 0x0000001702047824 */ /* 0x040fe400078e02ff */
[----:B------:R1:W-:Y:S01]  /*fc40*/  STL [R1+0x824], R8 ;  /* 0x0008240801007387 */ /* 0x0003e20000100800 */
[----:B0-----:R-:W-:Y:S01]  /*fc50*/  IMAD R6, R2, 0x2a, RZ ;  /* 0x0000002a02067824 */ /* 0x001fe200078e02ff */
[----:B-1----:R-:W-:Y:S02]  /*fc60*/  IADD3 R8, P3, R5, R0, RZ ;  /* 0x0000000005087210 */ /* 0x002fe40007f7e0ff */
[----:B------:R-:W-:Y:S01]  /*fc70*/  STL [R1+0x9f0], R9 ;  /* 0x0009f00901007387 */ /* 0x000fe20000100800 */
[----:B------:R-:W-:Y:S01]  /*fc80*/  LEA.HI.X.SX32 R7, R4, R3, 0x1, P0 ;  /* 0x0000000304077211 */ /* 0x000fe200000f0eff */
[----:B------:R-:W-:-:S02]  /*fc90*/  IMAD R4, R2, 0xb0, RZ ;  /* 0x000000b002047824 */ /* 0x000fc400078e02ff */
[----:B------:R0:W-:Y:S04]  /*fca0*/  STL [R1+0xa14], R8 ;  /* 0x000a140801007387 */ /* 0x0001e80000100800 */
[----:B------:R1:W-:Y:S01]  /*fcb0*/  STL [R1+0xaa8], R7 ;  /* 0x000aa80701007387 */ /* 0x0003e20000100800 */
[----:B0-----:R-:W-:Y:S02]  /*fcc0*/  IADD3 R8, P0, R6, R0, RZ ;  /* 0x0000000006087210 */ /* 0x001fe40007f1e0ff */
[----:B-1----:R-:W-:-:S03]  /*fcd0*/  LEA.HI.X.SX32 R7, R5, R3, 0x1, P1 ;  /* 0x0000000305077211 */ /* 0x002fc600008f0eff */
[----:B------:R0:W-:Y:S01]  /*fce0*/  STL [R1+0xabc], R8 ;  /* 0x000abc0801007387 */ /* 0x0001e20000100800 */
[----:B------:R-:W-:Y:S01]  /*fcf0*/  IMAD R5, R2, 0x4c, RZ ;  /* 0x0000004c02057824 */ /* 0x000fe200078e02ff */
[----:B------:R-:W-:Y:S02]  /*fd00*/  LEA.HI.X.SX32 R9, R6, R3, 0x1, P3 ;  /* 0x0000000306097211 */ /* 0x000fe400018f0eff */
[----:B------:R1:W-:Y:S01]  /*fd10*/  STL [R1+0x8c0], R7 ;  /* 0x0008c00701007387 */ /* 0x0003e20000100800 */
[----:B0-----:R-:W-:Y:S01]  /*fd20*/  IADD3 R8, P1, R4, R0, RZ ;  /* 0x0000000004087210 */ /* 0x001fe20007f3e0ff */
[----:B------:R-:W-:-:S04]  /*fd30*/  IMAD R4, R2, 0x15, RZ ;  /* 0x0000001502047824 */ /* 0x000fc800078e02ff */
[----:B------:R0:W-:Y:S01]  /*fd40*/  STL [R1+0x8a4], R8 ;  /* 0x0008a40801007387 */ /* 0x0001e20000100800 */
[----:B-1----:R-:W-:Y:S01]  /*fd50*/  IMAD R7, R2, 0x26, RZ ;  /* 0x0000002602077824 */ /* 0x002fe200078e02ff */
[----:B------:R-:W-:Y:S02]  /*fd60*/  LEA.HI.X.SX32 R6, R4, R3, 0x1, P0 ;  /* 0x0000000304067211 */ /* 0x000fe400000f0eff */
[----:B------:R-:W-:Y:S01]  /*fd70*/  STL [R1+0xa10], R9 ;  /* 0x000a100901007387 */ /* 0x000fe20000100800 */
[----:B0-----:R-:W-:Y:S01]  /*fd80*/  IADD3 R8, P3, R5, R0, RZ ;  /* 0x0000000005087210 */ /* 0x001fe20007f7e0ff */
[----:B------:R-:W-:-:S04]  /*fd90*/  IMAD R4, R2, 0x90, RZ ;  /* 0x0000009002047824 */ /* 0x000fc800078e02ff */
[----:B------:R0:W-:Y:S04]  /*fda0*/  STL [R1+0xa34], R8 ;  /* 0x000a340801007387 */ /* 0x0001e80000100800 */
[----:B------:R1:W-:Y:S01]  /*fdb0*/  STL [R1+0xab8], R6 ;  /* 0x000ab80601007387 */ /* 0x0003e20000100800 */
[----:B0-----:R-:W-:Y:S02]  /*fdc0*/  IADD3 R8, P0, R7, R0, RZ ;  /* 0x0000000007087210 */ /* 0x001fe40007f1e0ff */
[----:B-1----:R-:W-:-:S03]  /*fdd0*/  LEA.HI.X.SX32 R6, R5, R3, 0x1, P2 ;  /* 0x0000000305067211 */ /* 0x002fc600010f0eff */
[----:B------:R0:W-:Y:S01]  /*fde0*/  STL [R1+0xacc], R8 ;  /* 0x000acc0801007387 */ /* 0x0001e20000100800 */
[----:B------:R-:W-:-:S03]  /*fdf0*/  IMAD R5, R2, 0x44, RZ ;  /* 0x0000004402057824 */ /* 0x000fc600078e02ff */
[----:B------:R1:W-:Y:S01]  /*fe00*/  STL [R1+0x900], R6 ;  /* 0x0009000601007387 */ /* 0x0003e20000100800 */
[----:B------:R-:W-:Y:S02]  /*fe10*/  LEA.HI.X.SX32 R9, R7, R3, 0x1, P3 ;  /* 0x0000000307097211 */ /* 0x000fe400018f0eff */
[----:B0-----:R-:W-:Y:S01]  /*fe20*/  IADD3 R8, P2, R4, R0, RZ ;  /* 0x0000000004087210 */ /* 0x001fe20007f5e0ff */
[----:B-1----:R-:W-:-:S04]  /*fe30*/  IMAD R6, R2, 0x13, RZ ;  /* 0x0000001302067824 */ /* 0x002fc800078e02ff */
[----:B------:R0:W-:Y:S01]  /*fe40*/  STL [R1+0x924], R8 ;  /* 0x0009240801007387 */ /* 0x0001e20000100800 */
[----:B------:R-:W-:Y:S01]  /*fe50*/  IMAD R4, R2, 0x22, RZ ;  /* 0x0000002202047824 */ /* 0x000fe200078e02ff */
[----:B------:R-:W-:Y:S01]  /*fe60*/  LEA.HI.X.SX32 R7, R6, R3, 0x1, P0 ;  /* 0x0000000306077211 */ /* 0x000fe200000f0eff */
[----:B------:R-:W-:Y:S01]  /*fe70*/  IMAD R6, R2, 0xe0, RZ ;  /* 0x000000e002067824 */ /* 0x000fe200078e02ff */
[----:B------:R-:W-:Y:S01]  /*fe80*/  STL [R1+0xa30], R9 ;  /* 0x000a300901007387 */ /* 0x000fe20000100800 */
[----:B0-----:R-:W-:-:S05]  /*fe90*/  IADD3 R8, P3, R5, R0, RZ ;  /* 0x0000000005087210 */ /* 0x001fca0007f7e0ff */
[----:B------:R0:W-:Y:S04]  /*fea0*/  STL [R1+0xa54], R8 ;  /* 0x000a540801007387 */ /* 0x0001e80000100800 */
[----:B------:R1:W-:Y:S01]  /*feb0*/  STL [R1+0xac8], R7 ;  /* 0x000ac80701007387 */ /* 0x0003e20000100800 */
[-C--:B0-----:R-:W-:Y:S02]  /*fec0*/  IADD3 R8, P0, R4, R0.reuse, RZ ;  /* 0x0000000004087210 */ /* 0x081fe40007f1e0ff */
[-C--:B-1----:R-:W-:Y:S01]  /*fed0*/  LEA.HI.X.SX32 R7, R5, R3.reuse, 0x1, P4 ;  /* 0x0000000305077211 */ /* 0x082fe200020f0eff */
[----:B------:R-:W-:Y:S01]  /*fee0*/  IMAD R5, R2, 0x78, RZ ;  /* 0x0000007802057824 */ /* 0x000fe200078e02ff */
[----:B------:R-:W-:Y:S01]  /*fef0*/  IADD3 R6, P4, R6, R0, RZ ;  /* 0x0000000006067210 */ /* 0x000fe20007f9e0ff */
[----:B------:R0:W-:Y:S01]  /*ff00*/  STL [R1+0xadc], R8 ;  /* 0x000adc0801007387 */ /* 0x0001e20000100800 */
[----:B------:R-:W-:-:S03]  /*ff10*/  LEA.HI.X.SX32 R4, R4, R3, 0x1, P3 ;  /* 0x0000000304047211 */ /* 0x000fc600018f0eff */
[----:B------:R1:W-:Y:S04]  /*ff20*/  STL [R1+0x940], R7 ;  /* 0x0009400701007387 */ /* 0x0003e80000100800 */
[----:B------:R2:W-:Y:S01]  /*ff30*/  STL [R1+0x7e4], R6 ;  /* 0x0007e40601007387 */ /* 0x0005e20000100800 */
[----:B0-----:R-:W-:Y:S01]  /*ff40*/  IADD3 R8, P3, R5, R0, RZ ;  /* 0x0000000005087210 */ /* 0x001fe20007f7e0ff */
[C---:B-1----:R-:W-:Y:S02]  /*ff50*/  IMAD R7, R2.reuse, 0x11, RZ ;  /* 0x0000001102077824 */ /* 0x042fe400078e02ff */
[----:B------:R0:W-:Y:S01]  /*ff60*/  STL [R1+0xa50], R4 ;  /* 0x000a500401007387 */ /* 0x0001e20000100800 */
[C---:B--2---:R-:W-:Y:S02]  /*ff70*/  IMAD R6, R2.reuse, 0x3c, RZ ;  /* 0x0000003c02067824 */ /* 0x044fe400078e02ff */
[-C--:B------:R-:W-:Y:S01]  /*ff80*/  LEA.HI.X.SX32 R9, R7, R3.reuse, 0x1, P0 ;  /* 0x0000000307097211 */ /* 0x080fe200000f0eff */
[----:B------:R1:W-:Y:S01]  /*ff90*/  STL [R1+0x984], R8 ;  /* 0x0009840801007387 */ /* 0x0003e20000100800 */
[----:B------:R-:W-:Y:S01]  /*ffa0*/  LEA.HI.X.SX32 R7, R5, R3, 0x1, P6 ;  /* 0x0000000305077211 */ /* 0x000fe200030f0eff */
[----:B------:R-:W-:-:S02]  /*ffb0*/  IMAD R5, R2, 0xa0, RZ ;  /* 0x000000a002057824 */ /* 0x000fc400078e02ff */
[----:B0-----:R-:W-:Y:S01]  /*ffc0*/  IMAD R4, R2, 0x1e, RZ ;  /* 0x0000001e02047824 */ /* 0x001fe200078e02ff */
[----:B------:R-:W-:Y:S01]  /*ffd0*/  STL [R1+0xad8], R9 ;  /* 0x000ad80901007387 */ /* 0x000fe20000100800 */
[----:B-1----:R-:W-:-:S05]  /*ffe0*/  IADD3 R8, P0, R6, R0, RZ ;  /* 0x0000000006087210 */ /* 0x002fca0007f1e0ff */
        /* <DEDUP_REMOVED lines=13> */
[----:B--2---:R-:W-:Y:S02]  /*100c0*/  IMAD R5, R2, 0x34, RZ ;  /* 0x0000003402057824 */ /* 0x004fe400078e02ff */
[-C--:B------:R-:W-:Y:S01]  /*100d0*/  LEA.HI.X.SX32 R9, R7, R3.reuse, 0x1, P6 ;  /* 0x0000000307097211 */ /* 0x080fe200030f0eff */
[----:B------:R1:W-:Y:S01]  /*100e0*/  STL [R1+0x9c4], R8 ;  /* 0x0009c40801007387 */ /* 0x0003e20000100800 */
[----:B------:R-:W-:Y:S01]  /*100f0*/  LEA.HI.X.SX32 R7, R6, R3, 0x1, P5 ;  /* 0x0000000306077211 */ /* 0x000fe200028f0eff */
[----:B0-----:R-:W-:-:S02]  /*10100*/  IMAD R4, R2, 0x1a, RZ ;  /* 0x0000001a02047824 */ /* 0x001fc400078e02ff */
[----:B------:R-:W-:Y:S01]  /*10110*/  STL [R1+0xae8], R9 ;  /* 0x000ae80901007387 */ /* 0x000fe20000100800 */
[----:B-1----:R-:W-:Y:S01]  /*10120*/  IADD3 R8, P6, R5, R0, RZ ;  /* 0x0000000005087210 */ /* 0x002fe20007fde0ff */
        /* <DEDUP_REMOVED lines=8> */
[----:B0-----:R-:W-:Y:S01]  /*101b0*/  IADD3 R8, P0, R6, R0, RZ ;  /* 0x0000000006087210 */ /* 0x001fe20007f1e0ff */
[----:B------:R-:W-:Y:S01]  /*101c0*/  IMAD R6, R2, 0xd, RZ ;  /* 0x0000000d02067824 */ /* 0x000fe200078e02ff */
[----:B-1----:R-:W-:-:S03]  /*101d0*/  LEA.HI.X.SX32 R7, R4, R3, 0x1, P6 ;  /* 0x0000000304077211 */ /* 0x002fc600030f0eff */
[----:B------:R0:W-:Y:S01]  /*101e0*/  STL [R1+0x864], R8 ;  /* 0x0008640801007387 */ /* 0x0001e20000100800 */
[----:B------:R-:W-:Y:S01]  /*101f0*/  IMAD R4, R2, 0x2c, RZ ;  /* 0x0000002c02047824 */ /* 0x000fe200078e02ff */
[-C--:B------:R-:W-:Y:S02]  /*10200*/  LEA.HI.X.SX32 R6, R6, R3.reuse, 0x1, P5 ;  /* 0x0000000306067211 */ /* 0x080fe400028f0eff */
[----:B------:R1:W-:Y:S01]  /*10210*/  STL [R1+0xa90], R7 ;  /* 0x000a900701007387 */ /* 0x0003e20000100800 */
[C---:B0-----:R-:W-:Y:S02]  /*10220*/  IADD3 R8, P6, R5.reuse, R0, RZ ;  /* 0x0000000005087210 */ /* 0x041fe40007fde0ff */
[----:B------:R-:W-:-:S03]  /*10230*/  LEA.HI.X.SX32 R5, R5, R3, 0x1, P1 ;  /* 0x0000000305057211 */ /* 0x000fc600008f0eff */
[----:B------:R0:W-:Y:S01]  /*10240*/  STL [R1+0xa04], R8 ;  /* 0x000a040801007387 */ /* 0x0001e20000100800 */
[----:B-1----:R-:W-:-:S03]  /*10250*/  IMAD R7, R2, 0x16, RZ ;  /* 0x0000001602077824 */ /* 0x002fc600078e02ff */
[----:B------:R1:W-:Y:S01]  /*10260*/  STL [R1+0xaf8], R6 ;  /* 0x000af80601007387 */ /* 0x0003e20000100800 */
[----:B0-----:R-:W-:Y:S01]  /*10270*/  IADD3 R8, P5, R4, R0, RZ ;  /* 0x0000000004087210 */ /* 0x001fe20007fbe0ff */
[----:B-1----:R-:W-:-:S04]  /*10280*/  IMAD R6, R2, 0x48, RZ ;  /* 0x0000004802067824 */ /* 0x002fc800078e02ff */
[----:B------:R0:W-:Y:S04]  /*10290*/  STL [R1+0xab4], R8 ;  /* 0x000ab40801007387 */ /* 0x0001e80000100800 */
[----:B------:R1:W-:Y:S01]  /*102a0*/  STL [R1+0x8a0], R5 ;  /* 0x0008a00501007387 */ /* 0x0003e20000100800 */
[CC--:B0-----:R-:W-:Y:S02]  /*102b0*/  IADD3 R8, P1, R7.reuse, R0.reuse, RZ ;  /* 0x0000000007087210 */ /* 0x0c1fe40007f3e0ff */
[-C--:B-1----:R-:W-:Y:S01]  /*102c0*/  LEA.HI.X.SX32 R5, R4, R3.reuse, 0x1, P6 ;  /* 0x0000000304057211 */ /* 0x082fe200030f0eff */
[----:B------:R-:W-:Y:S01]  /*102d0*/  IMAD R4, R2, 0x24, RZ ;  /* 0x0000002402047824 */ /* 0x000fe200078e02ff */
[----:B------:R-:W-:Y:S01]  /*102e0*/  IADD3 R9, P6, R6, R0, RZ ;  /* 0x0000000006097210 */ /* 0x000fe20007fde0ff */
[----:B------:R0:W-:Y:S04]  /*102f0*/  STL [R1+0xb0c], R8 ;  /* 0x000b0c0801007387 */ /* 0x0001e80000100800 */
[----:B------:R1:W-:Y:S04]  /*10300*/  STL [R1+0xa00], R5 ;  /* 0x000a000501007387 */ /* 0x0003e80000100800 */
[----:B------:R2:W-:Y:S01]  /*10310*/  STL [R1+0xa44], R9 ;  /* 0x000a440901007387 */ /* 0x0005e20000100800 */
[----:B0-----:R-:W-:Y:S01]  /*10320*/  LEA.HI.X.SX32 R8, R7, R3, 0x1, P5 ;  /* 0x0000000307087211 */ /* 0x001fe200028f0eff */
[----:B------:R-:W-:-:S02]  /*10330*/  IMAD R7, R2, 0x12, RZ ;  /* 0x0000001202077824 */ /* 0x000fc400078e02ff */
[----:B-1----:R-:W-:Y:S01]  /*10340*/  IMAD R5, R2, 0xb, RZ ;  /* 0x0000000b02057824 */ /* 0x002fe200078e02ff */
[-C--:B--2---:R-:W-:Y:S01]  /*10350*/  IADD3 R9, P5, R4, R0.reuse, RZ ;  /* 0x0000000004097210 */ /* 0x084fe20007fbe0ff */
[----:B------:R0:W-:Y:S04]  /*10360*/  STL [R1+0xab0], R8 ;  /* 0x000ab00801007387 */ /* 0x0001e80000100800 */
[----:B------:R1:W-:Y:S01]  /*10370*/  STL [R1+0xad4], R9 ;  /* 0x000ad40901007387 */ /* 0x0003e20000100800 */
[----:B0-----:R-:W-:Y:S01]  /*10380*/  LEA.HI.X.SX32 R8, R5, R3, 0x1, P1 ;  /* 0x0000000305087211 */ /* 0x001fe200008f0eff */
[----:B------:R-:W-:Y:S01]  /*10390*/  IMAD R5, R2, 0x70, RZ ;  /* 0x0000007002057824 */ /* 0x000fe200078e02ff */
[----:B-1----:R-:W-:-:S03]  /*103a0*/  IADD3 R9, P1, R7, R0, RZ ;  /* 0x0000000007097210 */ /* 0x002fc60007f3e0ff */
[----:B------:R0:W-:Y:S01]  /*103b0*/  STL [R1+0xb08], R8 ;  /* 0x000b080801007387 */ /* 0x0001e20000100800 */
[----:B------:R-:W-:-:S03]  /*103c0*/  LEA.HI.X.SX32 R6, R6, R3, 0x1, P2 ;  /* 0x0000000306067211 */ /* 0x000fc600010f0eff */
[----:B------:R1:W-:Y:S01]  /*103d0*/  STL [R1+0xb1c], R9 ;  /* 0x000b1c0901007387 */ /* 0x0003e20000100800 */
[-C--:B------:R-:W-:Y:S01]  /*103e0*/  LEA.HI.X.SX32 R4, R4, R3.reuse, 0x1, P6 ;  /* 0x0000000304047211 */ /* 0x080fe200030f0eff */
[----:B0-----:R-:W-:Y:S01]  /*103f0*/  IMAD R8, R2, 0x38, RZ ;  /* 0x0000003802087824 */ /* 0x001fe200078e02ff */
[-C--:B-1----:R-:W-:Y:S01]  /*10400*/  IADD3 R9, P2, R5, R0.reuse, RZ ;  /* 0x0000000005097210 */ /* 0x082fe20007f5e0ff */
[----:B------:R0:W-:Y:S03]  /*10410*/  STL [R1+0x920], R6 ;  /* 0x0009200601007387 */ /* 0x0001e60000100800 */
[----:B------:R-:W-:Y:S01]  /*10420*/  IADD3 R10, P6, R8, R0, RZ ;  /* 0x00000000080a7210 */ /* 0x000fe20007fde0ff */
[----:B------:R1:W-:Y:S04]  /*10430*/  STL [R1+0x9a4], R9 ;  /* 0x0009a40901007387 */ /* 0x0003e80000100800 */
[----:B------:R2:W-:Y:S01]  /*10440*/  STL [R1+0xa40], R4 ;  /* 0x000a400401007387 */ /* 0x0005e20000100800 */
[----:B0-----:R-:W-:Y:S01]  /*10450*/  IMAD R6, R2, 0x1c, RZ ;  /* 0x0000001c02067824 */ /* 0x001fe200078e02ff */
[----:B-1----:R-:W-:-:S02]  /*10460*/  LEA.HI.X.SX32 R9, R7, R3, 0x1, P5 ;  /* 0x0000000307097211 */ /* 0x002fc400028f0eff */
[----:B------:R0:W-:Y:S01]  /*10470*/  STL [R1+0xa84], R10 ;  /* 0x000a840a01007387 */ /* 0x0001e20000100800 */
[----:B--2---:R-:W-:-:S03]  /*10480*/  IMAD R4, R2, 0x9, RZ ;  /* 0x0000000902047824 */ /* 0x004fc600078e02ff */
[----:B------:R1:W-:Y:S01]  /*10490*/  STL [R1+0xad0], R9 ;  /* 0x000ad00901007387 */ /* 0x0003e20000100800 */
[----:B------:R-:W-:Y:S01]  /*104a0*/  IMAD R7, R2, 0xe, RZ ;  /* 0x0000000e02077824 */ /* 0x000fe200078e02ff */
[----:B0-----:R-:W-:Y:S02]  /*104b0*/  IADD3 R10, P5, R6, R0, RZ ;  /* 0x00000000060a7210 */ /* 0x001fe40007fbe0ff */
[----:B-1----:R-:W-:-:S03]  /*104c0*/  LEA.HI.X.SX32 R9, R4, R3, 0x1, P1 ;  /* 0x0000000304097211 */ /* 0x002fc600008f0eff */
[----:B------:R0:W-:Y:S01]  /*104d0*/  STL [R1+0xaf4], R10 ;  /* 0x000af40a01007387 */ /* 0x0001e20000100800 */
[----:B------:R-:W-:-:S03]  /*104e0*/  IMAD R4, R2, 0x50, RZ ;  /* 0x0000005002047824 */ /* 0x000fc600078e02ff */
[----:B------:R1:W-:Y:S01]  /*104f0*/  STL [R1+0xb18], R9 ;  /* 0x000b180901007387 */ /* 0x0003e20000100800 */
[-C--:B0-----:R-:W-:Y:S02]  /*10500*/  IADD3 R10, P1, R7, R0.reuse, RZ ;  /* 0x00000000070a7210 */ /* 0x081fe40007f3e0ff */
[----:B-1----:R-:W-:Y:S01]  /*10510*/  LEA.HI.X.SX32 R9, R5, R3, 0x1, P4 ;  /* 0x0000000305097211 */ /* 0x002fe200020f0eff */
[----:B------:R-:W-:Y:S02]  /*10520*/  IMAD R5, R2, 0x28, RZ ;  /* 0x0000002802057824 */ /* 0x000fe400078e02ff */
[----:B------:R0:W-:Y:S01]  /*10530*/  STL [R1+0xb2c], R10 ;  /* 0x000b2c0a01007387 */ /* 0x0001e20000100800 */
[----:B------:R-:W-:-:S03]  /*10540*/  IADD3 R11, P4, R4, R0, RZ ;  /* 0x00000000040b7210 */ /* 0x000fc60007f9e0ff */
[----:B------:R1:W-:Y:S01]  /*10550*/  STL [R1+0x7e0], R9 ;  /* 0x0007e00901007387 */ /* 0x0003e20000100800 */
[-C--:B0-----:R-:W-:Y:S02]  /*10560*/  LEA.HI.X.SX32 R10, R8, R3.reuse, 0x1, P2 ;  /* 0x00000003080a7211 */ /* 0x081fe400010f0eff */
[----:B------:R-:W-:Y:S01]  /*10570*/  IADD3 R8, P2, R5, R0, RZ ;  /* 0x0000000005087210 */ /* 0x000fe20007f5e0ff */
[----:B-1----:R-:W-:Y:S01]  /*10580*/  IMAD R9, R2, 0x14, RZ ;  /* 0x0000001402097824 */ /* 0x002fe200078e02ff */
[----:B------:R-:W-:Y:S01]  /*10590*/  STL [R1+0xa24], R11 ;  /* 0x000a240b01007387 */ /* 0x000fe20000100800 */
[----:B------:R-:W-:-:S03]  /*105a0*/  LEA.HI.X.SX32 R6, R6, R3, 0x1, P6 ;  /* 0x0000000306067211 */ /* 0x000fc600030f0eff */
[----:B------:R0:W-:Y:S04]  /*105b0*/  STL [R1+0x9a0], R10 ;  /* 0x0009a00a01007387 */ /* 0x0001e80000100800 */
[----:B------:R1:W-:Y:S01]  /*105c0*/  STL [R1+0xac4], R8 ;  /* 0x000ac40801007387 */ /* 0x0003e20000100800 */
[----:B------:R-:W-:Y:S01]  /*105d0*/  LEA.HI.X.SX32 R7, R7, R3, 0x1, P5 ;  /* 0x0000000307077211 */ /* 0x000fe200028f0eff */
[----:B0-----:R-:W-:Y:S01]  /*105e0*/  IMAD R10, R2, 0xa, RZ ;  /* 0x0000000a020a7824 */ /* 0x001fe200078e02ff */
[-C--:B-1----:R-:W-:Y:S01]  /*105f0*/  IADD3 R8, P6, R9, R0.reuse, RZ ;  /* 0x0000000009087210 */ /* 0x082fe20007fde0ff */
[----:B------:R0:W-:Y:S03]  /*10600*/  STL [R1+0xa80], R6 ;  /* 0x000a800601007387 */ /* 0x0001e60000100800 */
[----:B------:R-:W-:Y:S01]  /*10610*/  IADD3 R11, P5, R10, R0, RZ ;  /* 0x000000000a0b7210 */ /* 0x000fe20007fbe0ff */
[----:B------:R1:W-:Y:S01]  /*10620*/  STL [R1+0xb14], R8 ;  /* 0x000b140801007387 */ /* 0x0003e20000100800 */
[----:B0-----:R-:W-:-:S03]  /*10630*/  IMAD R6, R2, 0x7, RZ ;  /* 0x0000000702067824 */ /* 0x001fc600078e02ff */
[----:B------:R0:W-:Y:S01]  /*10640*/  STL [R1+0xaf0], R7 ;  /* 0x000af00701007387 */ /* 0x0001e20000100800 */
[----:B-1----:R-:W-:Y:S01]  /*10650*/  IMAD R8, R2, 0x60, RZ ;  /* 0x0000006002087824 */ /* 0x002fe200078e02ff */
[----:B------:R-:W-:Y:S02]  /*10660*/  LEA.HI.X.SX32 R6, R6, R3, 0x1, P1 ;  /* 0x0000000306067211 */ /* 0x000fe400008f0eff */
[----:B------:R1:W-:Y:S01]  /*10670*/  STL [R1+0xb3c], R11 ;  /* 0x000b3c0b01007387 */ /* 0x0003e20000100800 */
[----:B0-----:R-:W-:-:S03]  /*10680*/  IMAD R7, R2, 0x30, RZ ;  /* 0x0000003002077824 */ /* 0x001fc600078e02ff */
[----:B------:R0:W-:Y:S01]  /*10690*/  STL [R1+0xb28], R6 ;  /* 0x000b280601007387 */ /* 0x0001e20000100800 */
[----:B-1----:R-:W-:-:S05]  /*106a0*/  IADD3 R11, P1, R8, R0, RZ ;  /* 0x00000000080b7210 */ /* 0x002fca0007f3e0ff */
[----:B------:R1:W-:Y:S01]  /*106b0*/  STL [R1+0x9e4], R11 ;  /* 0x0009e40b01007387 */ /* 0x0003e20000100800 */
[-C--:B0-----:R-:W-:Y:S01]  /*106c0*/  LEA.HI.X.SX32 R6, R4, R3.reuse, 0x1, P3 ;  /* 0x0000000304067211 */ /* 0x081fe200018f0eff */
[----:B------:R-:W-:Y:S01]  /*106d0*/  IMAD R4, R2, 0x18, RZ ;  /* 0x0000001802047824 */ /* 0x000fe200078e02ff */
[----:B------:R-:W-:-:S03]  /*106e0*/  LEA.HI.X.SX32 R5, R5, R3, 0x1, P4 ;  /* 0x0000000305057211 */ /* 0x000fc600020f0eff */
[----:B------:R0:W-:Y:S01]  /*106f0*/  STL [R1+0x8e0], R6 ;  /* 0x0008e00601007387 */ /* 0x0001e20000100800 */
[-C--:B-1----:R-:W-:Y:S02]  /*10700*/  IADD3 R11, P3, R7, R0.reuse, RZ ;  /* 0x00000000070b7210 */ /* 0x082fe40007f7e0ff */
[----:B------:R-:W-:-:S03]  /*10710*/  IADD3 R12, P4, R4, R0, RZ ;  /* 0x00000000040c7210 */ /* 0x000fc60007f9e0ff */
[----:B------:R1:W-:Y:S01]  /*10720*/  STL [R1+0xaa4], R11 ;  /* 0x000aa40b01007387 */ /* 0x0003e20000100800 */
[----:B0-----:R-:W-:-:S03]  /*10730*/  IMAD R6, R2, 0xc, RZ ;  /* 0x0000000c02067824 */ /* 0x001fc600078e02ff */
[----:B------:R0:W-:Y:S01]  /*10740*/  STL [R1+0xa20], R5 ;  /* 0x000a200501007387 */ /* 0x0001e20000100800 */
[----:B-1----:R-:W-:-:S03]  /*10750*/  LEA.HI.X.SX32 R11, R9, R3, 0x1, P2 ;  /* 0x00000003090b7211 */ /* 0x002fc600010f0eff */
[----:B------:R-:W-:Y:S01]  /*10760*/  STL [R1+0xb04], R12 ;  /* 0x000b040c01007387 */ /* 0x000fe20000100800 */
[----:B------:R-:W-:Y:S01]  /*10770*/  IADD3 R13, P2, R6, R0, RZ ;  /* 0x00000000060d7210 */ /* 0x000fe20007f5e0ff */
[C---:B------:R-:W-:Y:S02]  /*10780*/  IMAD R9, R2.reuse, 0x5, RZ ;  /* 0x0000000502097824 */ /* 0x040fe400078e02ff */
[----:B0-----:R-:W-:Y:S01]  /*10790*/  IMAD R5, R2, 0x6, RZ ;  /* 0x0000000602057824 */ /* 0x001fe200078e02ff */
[----:B------:R0:W-:Y:S04]  /*107a0*/  STL [R1+0xac0], R11 ;  /* 0x000ac00b01007387 */ /* 0x0001e80000100800 */
[----:B------:R-:W-:Y:S01]  /*107b0*/  STL [R1+0xb34], R13 ;  /* 0x000b340d01007387 */ /* 0x000fe20000100800 */
[----:B0-----:R-:W-:-:S02]  /*107c0*/  LEA.HI.X.SX32 R11, R10, R3, 0x1, P6 ;  /* 0x000000030a0b7211 */ /* 0x001fc400030f0eff */
[----:B------:R-:W-:Y:S02]  /*107d0*/  IADD3 R12, P6, R5, R0, RZ ;  /* 0x00000000050c7210 */ /* 0x000fe40007fde0ff */
[-C--:B------:R-:W-:Y:S01]  /*107e0*/  LEA.HI.X.SX32 R10, R9, R3.reuse, 0x1, P5 ;  /* 0x00000003090a7211 */ /* 0x080fe200028f0eff */
[----:B------:R0:W-:Y:S01]  /*107f0*/  STL [R1+0xb10], R11 ;  /* 0x000b100b01007387 */ /* 0x0001e20000100800 */
[----:B------:R-:W-:-:S03]  /*10800*/  LEA.HI.X.SX32 R9, R8, R3, 0x1, P0 ;  /* 0x0000000308097211 */ /* 0x000fc600000f0eff */
[----:B------:R-:W-:Y:S01]  /*10810*/  STL [R1+0xb4c], R12 ;  /* 0x000b4c0c01007387 */ /* 0x000fe20000100800 */
[----:B0-----:R-:W-:-:S03]  /*10820*/  LEA R11, P5, R2, R0, 0x7 ;  /* 0x00000000020b7211 */ /* 0x001fc600078a38ff */
[----:B------:R0:W-:Y:S01]  /*10830*/  STL [R1+0xb38], R10 ;  /* 0x000b380a01007387 */ /* 0x0001e20000100800 */
[----:B------:R-:W-:-:S03]  /*10840*/  LEA.HI.X.SX32 R8, R7, R3, 0x1, P1 ;  /* 0x0000000307087211 */ /* 0x000fc600008f0eff */
[----:B------:R-:W-:Y:S01]  /*10850*/  STL [R1+0x964], R11 ;  /* 0x0009640b01007387 */ /* 0x000fe20000100800 */
[----:B------:R-:W-:-:S03]  /*10860*/  LEA.HI.X.SX32 R7, R4, R3, 0x1, P3 ;  /* 0x0000000304077211 */ /* 0x000fc600018f0eff */
[----:B------:R1:W-:Y:S01]  /*10870*/  STL [R1+0x860], R9 ;  /* 0x0008600901007387 */ /* 0x0003e20000100800 */
[----:B0-----:R-:W-:-:S05]  /*10880*/  LEA R10, P0, R2, R0, 0x6 ;  /* 0x00000000020a7211 */ /* 0x001fca00078030ff */
[----:B------:R-:W-:Y:S01]  /*10890*/  STL [R1+0xa64], R10 ;  /* 0x000a640a01007387 */ /* 0x000fe20000100800 */
[----:B-1----:R-:W-:-:S03]  /*108a0*/  LEA R9, P1, R2, R0, 0x5 ;  /* 0x0000000002097211 */ /* 0x002fc600078228ff */
[----:B------:R0:W-:Y:S04]  /*108b0*/  STL [R1+0x9e0], R8 ;  /* 0x0009e00801007387 */ /* 0x0001e80000100800 */
[----:B------:R-:W-:Y:S04]  /*108c0*/  STL [R1+0xae4], R9 ;  /* 0x000ae40901007387 */ /* 0x000fe80000100800 */
[----:B------:R1:W-:Y:S01]  /*108d0*/  STL [R1+0xaa0], R7 ;  /* 0x000aa00701007387 */ /* 0x0003e20000100800 */
[C---:B0-----:R-:W-:Y:S01]  /*108e0*/  LEA R8, P3, R2.reuse, R0, 0x4 ;  /* 0x0000000002087211 */ /* 0x041fe200078620ff */
[----:B------:R-:W-:-:S04]  /*108f0*/  IMAD.SHL.U32 R4, R2, 0x2, RZ ;  /* 0x0000000202047824 */ /* 0x000fc800078e00ff */
[----:B------:R0:W-:Y:S01]  /*10900*/  STL [R1+0xb24], R8 ;  /* 0x000b240801007387 */ /* 0x0001e20000100800 */
[----:B-1----:R-:W-:Y:S01]  /*10910*/  LEA.HI.X.SX32 R7, R6, R3, 0x1, P4 ;  /* 0x0000000306077211 */ /* 0x002fe200020f0eff */
[----:B------:R-:W-:-:S04]  /*10920*/  IMAD R6, R2, 0x3, RZ ;  /* 0x0000000302067824 */ /* 0x000fc800078e02ff */
[----:B------:R1:W-:Y:S01]  /*10930*/  STL [R1+0xb00], R7 ;  /* 0x000b000701007387 */ /* 0x0003e20000100800 */
[----:B0-----:R-:W-:-:S05]  /*10940*/  LEA R8, P4, R2, R0, 0x3 ;  /* 0x0000000002087211 */ /* 0x001fca00078818ff */
[----:B------:R0:W-:Y:S01]  /*10950*/  STL [R1+0xb44], R8 ;  /* 0x000b440801007387 */ /* 0x0001e20000100800 */
[----:B-1----:R-:W-:Y:S01]  /*10960*/  LEA.HI.X.SX32 R7, R5, R3, 0x1, P2 ;  /* 0x0000000305077211 */ /* 0x002fe200010f0eff */
[----:B------:R-:W-:-:S04]  /*10970*/  IMAD.SHL.U32 R5, R2, 0x40, RZ ;  /* 0x0000004002057824 */ /* 0x000fc800078e00ff */
[----:B------:R1:W-:Y:S01]  /*10980*/  STL [R1+0xb30], R7 ;  /* 0x000b300701007387 */ /* 0x0003e20000100800 */
[----:B0-----:R-:W-:Y:S02]  /*10990*/  IADD3 R8, P2, R4, R0, RZ ;  /* 0x0000000004087210 */ /* 0x001fe40007f5e0ff */
[----:B------:R-:W-:-:S03]  /*109a0*/  LEA.HI.X.SX32 R5, R5, R3, 0x1, P5 ;  /* 0x0000000305057211 */ /* 0x000fc600028f0eff */
[----:B------:R0:W-:Y:S01]  /*109b0*/  STL [R1+0xb5c], R8 ;  /* 0x000b5c0801007387 */ /* 0x0001e20000100800 */
[----:B-1----:R-:W-:Y:S02]  /*109c0*/  LEA.HI.X.SX32 R7, R6, R3, 0x1, P6 ;  /* 0x0000000306077211 */ /* 0x002fe400030f0eff */
[C---:B------:R-:W-:Y:S02]  /*109d0*/  LEA R6, P6, R2.reuse, R0, 0x2 ;  /* 0x0000000002067211 */ /* 0x040fe400078c10ff */
[----:B------:R1:W5:Y:S01]  /*109e0*/  LDL.LU R0, [R1+0xf94] ;  /* 0x000f940001007983 */ /* 0x0003620000300800 */
[----:B0-----:R-:W-:-:S03]  /*109f0*/  IMAD.SHL.U32 R8, R2, 0x20, RZ ;  /* 0x0000002002087824 */ /* 0x001fc600078e00ff */
[----:B------:R0:W-:Y:S04]  /*10a00*/  STL [R1+0xb48], R7 ;  /* 0x000b480701007387 */ /* 0x0001e80000100800 */
[----:B------:R2:W-:Y:S01]  /*10a10*/  STL [R1+0xb54], R6 ;  /* 0x000b540601007387 */ /* 0x0005e20000100800 */
[----:B------:R-:W-:-:S03]  /*10a20*/  LEA.HI.X.SX32 R9, R8, R3, 0x1, P0 ;  /* 0x0000000308097211 */ /* 0x000fc600000f0eff */
[----:B------:R3:W-:Y:S01]  /*10a30*/  STL [R1+0x960], R5 ;  /* 0x0009600501007387 */ /* 0x0007e20000100800 */
[C---:B0-----:R-:W-:Y:S02]  /*10a40*/  IMAD.SHL.U32 R7, R2.reuse, 0x10, RZ ;  /* 0x0000001002077824 */ /* 0x041fe400078e00ff */
[----:B--2---:R-:W-:-:S03]  /*10a50*/  IMAD.SHL.U32 R6, R2, 0x8, RZ ;  /* 0x0000000802067824 */ /* 0x004fc600078e00ff */
[-C--:B------:R-:W-:Y:S01]  /*10a60*/  LEA.HI.X.SX32 R8, R7, R3.reuse, 0x1, P1 ;  /* 0x0000000307087211 */ /* 0x080fe200008f0eff */
[----:B---3--:R-:W-:Y:S01]  /*10a70*/  IMAD.SHL.U32 R5, R2, 0x4, RZ ;  /* 0x0000000402057824 */ /* 0x008fe200078e00ff */
[-C--:B------:R-:W-:Y:S01]  /*10a80*/  LEA.HI.X.SX32 R7, R6, R3.reuse, 0x1, P3 ;  /* 0x0000000306077211 */ /* 0x080fe200018f0eff */
[----:B------:R-:W-:Y:S03]  /*10a90*/  STL [R1+0xa60], R9 ;  /* 0x000a600901007387 */ /* 0x000fe60000100800 */
[-C--:B------:R-:W-:Y:S02]  /*10aa0*/  LEA.HI.X.SX32 R6, R5, R3.reuse, 0x1, P4 ;  /* 0x0000000305067211 */ /* 0x080fe400020f0eff */
[-C--:B------:R-:W-:Y:S01]  /*10ab0*/  LEA.HI.X.SX32 R5, R2, R3.reuse, 0x1, P2 ;  /* 0x0000000302057211 */ /* 0x080fe200010f0eff */
[----:B------:R-:W-:Y:S01]  /*10ac0*/  STL [R1+0xae0], R8 ;  /* 0x000ae00801007387 */ /* 0x000fe20000100800 */
[----:B------:R-:W-:-:S03]  /*10ad0*/  LEA.HI.X.SX32 R2, R4, R3, 0x1, P6 ;  /* 0x0000000304027211 */ /* 0x000fc600030f0eff */
[----:B------:R-:W-:Y:S04]  /*10ae0*/  STL [R1+0xb20], R7 ;  /* 0x000b200701007387 */ /* 0x000fe80000100800 */
[----:B------:R-:W-:Y:S04]  /*10af0*/  STL [R1+0xb40], R6 ;  /* 0x000b400601007387 */ /* 0x000fe80000100800 */
[----:B------:R0:W-:Y:S04]  /*10b00*/  STL [R1+0xb58], R5 ;  /* 0x000b580501007387 */ /* 0x0001e80000100800 */
[----:B------:R-:W-:Y:S04]  /*10b10*/  STL [R1+0x128], RZ ;  /* 0x000128ff01007387 */ /* 0x000fe80000100800 */
[----:B------:R2:W-:Y:S04]  /*10b20*/  STL [R1+0xb50], R2 ;  /* 0x000b500201007387 */ /* 0x0005e80000100800 */
        /* <DEDUP_REMOVED lines=9> */
[----:B0-----:R-:W3:Y:S04]  /*10bc0*/  LDL R5, [R1+0x580] ;  /* 0x0005800001057983 */ /* 0x001ee80000100800 */
[----:B------:R1:W-:Y:S04]  /*10bd0*/  STL [R1+0x470], RZ ;  /* 0x000470ff01007387 */ /* 0x0003e80000100800 */
[----:B------:R1:W-:Y:S04]  /*10be0*/  STL [R1+0x474], RZ ;  /* 0x000474ff01007387 */ /* 0x0003e80000100800 */
[----:B------:R1:W-:Y:S04]  /*10bf0*/  STL [R1+0x478], RZ ;  /* 0x000478ff01007387 */ /* 0x0003e80000100800 */
[----:B------:R1:W-:Y:S04]  /*10c00*/  STL [R1+0x47c], RZ ;  /* 0x00047cff01007387 */ /* 0x0003e80000100800 */
[----:B------:R-:W4:Y:S04]  /*10c10*/  LDL R3, [R1+0x588] ;  /* 0x0005880001037983 */ /* 0x000f280000100800 */
[----:B------:R-:W0:Y:S02]  /*10c20*/  S2R R4, SR_TID.X ;  /* 0x0000000000047919 */ /* 0x000e240000002100 */
[----:B0-----:R-:W-:-:S05]  /*10c30*/  LOP3.LUT R4, R4, 0xff, RZ, 0xc0, !PT ;  /* 0x000000ff04047812 */ /* 0x001fca00078ec0ff */
[----:B------:R-:W-:-:S05]  /*10c40*/  IMAD.SHL.U32 R4, R4, 0x2, RZ ;  /* 0x0000000204047824 */ /* 0x000fca00078e00ff */
[C---:B------:R-:W-:Y:S02]  /*10c50*/  LOP3.LUT R7, R4.reuse, 0x20, RZ, 0x3c, !PT ;  /* 0x0000002004077812 */ /* 0x040fe400078e3cff */
[----:B------:R-:W-:-:S04]  /*10c60*/  LOP3.LUT R6, R4, 0x30, RZ, 0x3c, !PT ;  /* 0x0000003004067812 */ /* 0x000fc800078e3cff */
[----:B------:R-:W0:Y:S04]  /*10c70*/  S2R R7, SR_TID.X ;  /* 0x0000000000077919 */ /* 0x000e280000002100 */
[----:B------:R-:W0:Y:S04]  /*10c80*/  S2R R6, SR_TID.X ;  /* 0x0000000000067919 */ /* 0x000e280000002100 */
        /* <DEDUP_REMOVED lines=15> */
[----:B------:R1:W-:Y:S01]  /*10d80*/  STL [R1+0x45c], RZ ;  /* 0x00045cff01007387 */ /* 0x0003e20000100800 */
[----:B0-----:R-:W-:-:S03]  /*10d90*/  IMAD.SHL.U32 R8, R7, 0x2, RZ ;  /* 0x0000000207087824 */ /* 0x001fc600078e00ff */
[----:B------:R1:W-:Y:S01]  /*10da0*/  STL [R1+0x460], RZ ;  /* 0x000460ff01007387 */ /* 0x0003e20000100800 */
[----:B--2---:R-:W-:-:S03]  /*10db0*/  LOP3.LUT R2, R4, 0x10, RZ, 0x3c, !PT ;  /* 0x0000001004027812 */ /* 0x004fc600078e3cff */
[----:B------:R1:W-:Y:S01]  /*10dc0*/  STL [R1+0x464], RZ ;  /* 0x000464ff01007387 */ /* 0x0003e20000100800 */
[----:B------:R-:W-:-:S03]  /*10dd0*/  LOP3.LUT R2, R4, 0x40, RZ, 0x3c, !PT ;  /* 0x0000004004027812 */ /* 0x000fc600078e3cff */
[----:B------:R1:W-:Y:S01]  /*10de0*/  STL [R1+0x468], RZ ;  /* 0x000468ff01007387 */ /* 0x0003e20000100800 */
[----:B------:R-:W-:-:S03]  /*10df0*/  LOP3.LUT R2, R4, 0x50, RZ, 0x3c, !PT ;  /* 0x0000005004027812 */ /* 0x000fc600078e3cff */
[----:B------:R1:W-:Y:S01]  /*10e00*/  STL [R1+0x46c], RZ ;  /* 0x00046cff01007387 */ /* 0x0003e20000100800 */
[----:B------:R-:W-:Y:S02]  /*10e10*/  LOP3.LUT R7, R6, 0x7, RZ, 0xc0, !PT ;  /* 0x0000000706077812 */ /* 0x000fe400078ec0ff */
[C---:B------:R-:W-:Y:S02]  /*10e20*/  LOP3.LUT R9, R4.reuse, 0x60, RZ, 0x3c, !PT ;  /* 0x0000006004097812 */ /* 0x040fe400078e3cff */
[----:B------:R-:W-:Y:S02]  /*10e30*/  LOP3.LUT R2, R4, 0x70, RZ, 0x3c, !PT ;  /* 0x0000007004027812 */ /* 0x000fe400078e3cff */
[----:B------:R-:W-:Y:S02]  /*10e40*/  LOP3.LUT R4, R6, 0x80, RZ, 0xc0, !PT ;  /* 0x0000008006047812 */ /* 0x000fe400078ec0ff */
[----:B------:R-:W-:Y:S01]  /*10e50*/  LOP3.LUT R8, R8, 0x10, RZ, 0xc0, !PT ;  /* 0x0000001008087812 */ /* 0x000fe200078ec0ff */
[----:B------:R-:W-:-:S03]  /*10e60*/  IMAD R7, R7, 0x210, RZ ;  /* 0x0000021007077824 */ /* 0x000fc600078e02ff */
[----:B------:R-:W-:Y:S01]  /*10e70*/  LEA.HI R4, R4, R8, RZ, 0x1e ;  /* 0x0000000804047211 */ /* 0x000fe200078ff0ff */
[----:B------:R-:W-:Y:S01]  /*10e80*/  IMAD.SHL.U32 R6, R6, 0x100, RZ ;  /* 0x0000010006067824 */ /* 0x000fe200078e00ff */
[----:B------:R-:W-:Y:S02]  /*10e90*/  ULDC UR4, c[0x0][0x18c] ;  /* 0x0000630000047ab9 */ /* 0x000fe40000000800 */
[----:B------:R-:W-:Y:S01]  /*10ea0*/  LOP3.LUT R4, R7, R4, RZ, 0x3c, !PT ;  /* 0x0000000407047212 */ /* 0x000fe200078e3cff */
[----:B------:R-:W-:-:S03]  /*10eb0*/  USHF.L.U32 UR4, UR4, 0x7, URZ ;  /* 0x0000000704047899 */ /* 0x000fc6000800063f */
[----:B------:R-:W-:Y:S01]  /*10ec0*/  LOP3.LUT R4, R4, 0x1000, R6, 0xf8, !PT ;  /* 0x0000100004047812 */ /* 0x000fe200078ef806 */
[----:B------:R-:W-:Y:S02]  /*10ed0*/  USHF.R.S32.HI UR5, URZ, 0x1f, UR4 ;  /* 0x0000001f3f057899 */ /* 0x000fe40008011404 */
[----:B------:R-:W-:Y:S02]  /*10ee0*/  USHF.L.U32 UR8, UR4, 0x1, URZ ;  /* 0x0000000104087899 */ /* 0x000fe4000800063f */
[----:B------:R-:W-:Y:S01]  /*10ef0*/  USHF.L.U64.HI UR5, UR4, 0x1, UR5 ;  /* 0x0000000104057899 */ /* 0x000fe20008010205 */
[----:B----4-:R-:W-:-:S05]  /*10f00*/  LOP3.LUT R3, R3, 0x40, RZ, 0x3c, !PT ;  /* 0x0000004003037812 */ /* 0x010fca00078e3cff */
[----:B------:R1:W-:Y:S01]  /*10f10*/  STL [R1+0xf70], R3 ;  /* 0x000f700301007387 */ /* 0x0003e20000100800 */
[C---:B---3--:R-:W-:Y:S02]  /*10f20*/  LOP3.LUT R2, R5.reuse, 0x20, RZ, 0x3c, !PT ;  /* 0x0000002005027812 */ /* 0x048fe400078e3cff */
[C---:B------:R-:W-:Y:S02]  /*10f30*/  LOP3.LUT R2, R5.reuse, 0x40, RZ, 0x3c, !PT ;  /* 0x0000004005027812 */ /* 0x040fe400078e3cff */
[----:B------:R-:W-:Y:S02]  /*10f40*/  LOP3.LUT R5, R5, 0x60, RZ, 0x3c, !PT ;  /* 0x0000006005057812 */ /* 0x000fe400078e3cff */
[----:B------:R-:W-:-:S04]  /*10f50*/  LOP3.LUT R2, R4, 0x40, RZ, 0x3c, !PT ;  /* 0x0000004004027812 */ /* 0x000fc800078e3cff */
.L_x_2:
[----:B-----5:R-:W2:Y:S01]  /*10f60*/  LDL R5, [R1+0x758] ;  /* 0x0007580001057983 */ /* 0x020ea20000100800 */
[----:B------:R-:W-:-:S03]  /*10f70*/  IMAD.MOV.U32 R2, RZ, RZ, c[0x0][0x180] ;  /* 0x00006000ff027624 */ /* 0x000fc600078e00ff */
[----:B0-2---:R0:W-:Y:S04]  /*10f80*/  STL [R1+0x33c4], R5 ;  /* 0x0033c40501007387 */ /* 0x0051e80000100800 */
[----:B------:R-:W2:Y:S04]  /*10f90*/  LDL R4, [R1+0x75c] ;  /* 0x00075c0001047983 */ /* 0x000ea80000100800 */
[----:B0-----:R-:W3:Y:S04]  /*10fa0*/  LDL R5, [R1+0x760] ;  /* 0x0007600001057983 */ /* 0x001ee80000100800 */
        /* <DEDUP_REMOVED lines=96> */
[----:B-----5:R-:W-:Y:S04]  /*115b0*/  STL [R1+0x1118], R0 ;  /* 0x0011180001007387 */ /* 0x020fe80000100800 */
        /* <DEDUP_REMOVED lines=16> */
[----:B------:R-:W-:Y:S01]  /*116c0*/  STL [R1+0x31f8], R0 ;  /* 0x0031f80001007387 */ /* 0x000fe20000100800 */
[----:B---3--:R-:W-:-:S03]  /*116d0*/  IMAD R2, R5, -0x80, R2 ;  /* 0xffffff8005027824 */ /* 0x008fc600078e0202 */
[----:B------:R-:W-:Y:S04]  /*116e0*/  STL [R1+0x31fc], R0 ;  /* 0x0031fc0001007387 */ /* 0x000fe80000100800 */
[----:B------:R-:W-:Y:S04]  /*116f0*/  STL [R1+0x3200], R0 ;  /* 0x0032000001007387 */ /* 0x000fe80000100800 */
[----:B------:R-:W-:Y:S04]  /*11700*/  STL [R1+0x3204], R0 ;  /* 0x0032040001007387 */ /* 0x000fe80000100800 */
[----:B------:R-:W-:Y:S04]  /*11710*/  STL [R1+0x3208], R0 ;  /* 0x0032080001007387 */ /* 0x000fe80000100800 */
[----:B------:R-:W2:Y:S01]  /*11720*/  LDL.LU R5, [R1+0x33c4] ;  /* 0x0033c40001057983 */ /* 0x000ea20000300800 */
[----:B------:R-:W-:-:S02]  /*11730*/  ISETP.GT.AND P0, PT, R2, RZ, PT ;  /* 0x000000ff0200720c */ /* 0x000fc40003f04270 */
[----:B0-----:R-:W-:-:S11]  /*11740*/  PRMT R26, RZ, 0x7610, R26 ;  /* 0x00007610ff1a7816 */ /* 0x001fd6000000001a */
[----:B--2---:R-:W2:Y:S01]  /*11750*/  @P0 LDG.E.U16 R26, [R4.64] ;  /* 0x00000006041a0981 */ /* 0x004ea2000c1e1500 */
[----:B------:R-:W-:-:S03]  /*11760*/  ISETP.GT.AND P1, PT, R2, 0x1, PT ;  /* 0x000000010200780c */ /* 0x000fc60003f24270 */
[----:B--2---:R0:W-:Y:S04]  /*11770*/  STL [R1+0x20], R26 ;  /* 0x0000201a01007387 */ /* 0x0041e80000100800 */
[----:B0-----:R-:W2:Y:S04]  /*11780*/  LDL.LU R26, [R1+0x33c0] ;  /* 0x0033c000011a7983 */ /* 0x001ea80000300800 */
[----:B------:R-:W3:Y:S04]  /*11790*/  LDL R4, [R1+0xb58] ;  /* 0x000b580001047983 */ /* 0x000ee80000100800 */
[----:B------:R-:W3:Y:S01]  /*117a0*/  LDL R5, [R1+0xb5c] ;  /* 0x000b5c0001057983 */ /* 0x000ee20000100800 */
[----:B------:R-:W-:-:S02]  /*117b0*/  PRMT R24, RZ, 0x7610, R24 ;  /* 0x00007610ff187816 */ /* 0x000fc40000000018 */
[----:B---3--:R-:W-:-:S04]  /*117c0*/  @P1 LOP3.LUT R5, R5, R4, RZ, 0x3c, !PT ;  /* 0x0000000405051212 */ /* 0x008fc800078e3cff */
[----:B------:R-:W-:-:S04]  /*117d0*/  @P1 LOP3.LUT R4, R5, R4, RZ, 0x3c, !PT ;  /* 0x0000000405041212 */ /* 0x000fc800078e3cff */
[----:B------:R-:W-:-:S05]  /*117e0*/  @P1 LOP3.LUT R5, R5, R4, RZ, 0x3c, !PT ;  /* 0x0000000405051212 */ /* 0x000fca00078e3cff */
[----:B------:R-:W3:Y:S01]  /*117f0*/  @P1 LDG.E.U16 R24, [R4.64] ;  /* 0x0000000604181981 */ /* 0x000ee2000c1e1500 */
[----:B------:R-:W-:-:S03]  /*11800*/  ISETP.GT.AND P2, PT, R2, 0x2, PT ;  /* 0x000000020200780c */ /* 0x000fc60003f44270 */
[----:B---3--:R0:W-:Y:S04]  /*11810*/  STL [R1+0x30], R24 ;  /* 0x0000301801007387 */ /* 0x0081e80000100800 */
[----:B0-----:R-:W3:Y:S04]  /*11820*/  LDL.LU R24, [R1+0x33bc] ;  /* 0x0033bc0001187983 */ /* 0x001ee80000300800 */
[----:B------:R-:W4:Y:S04]  /*11830*/  LDL R4, [R1+0xb50] ;  /* 0x000b500001047983 */ /* 0x000f280000100800 */
[----:B------:R-:W4:Y:S01]  /*11840*/  LDL R5, [R1+0xb54] ;  /* 0x000b540001057983 */ /* 0x000f220000100800 */
[----:B--2---:R-:W-:-:S02]  /*11850*/  PRMT R26, RZ, 0x7610, R26 ;  /* 0x00007610ff1a7816 */ /* 0x004fc4000000001a */
[----:B----4-:R-:W-:-:S04]  /*11860*/  @P2 LOP3.LUT R5, R5, R4, RZ, 0x3c, !PT ;  /* 0x0000000405052212 */ /* 0x010fc800078e3cff */
[----:B------:R-:W-:-:S04]  /*11870*/  @P2 LOP3.LUT R4, R5, R4, RZ, 0x3c, !PT ;  /* 0x0000000405042212 */ /* 0x000fc800078e3cff */
[----:B------:R-:W-:-:S05]  /*11880*/  @P2 LOP3.LUT R5, R5, R4, RZ, 0x3c, !PT ;  /* 0x0000000405052212 */ /* 0x000fca00078e3cff */
[----:B------:R-:W2:Y:S01]  /*11890*/  @P2 LDG.E.U16 R26, [R4.64] ;  /* 0x00000006041a2981 */ /* 0x000ea2000c1e1500 */
[----:B------:R-:W-:-:S03]  /*118a0*/  ISETP.GT.AND P3, PT, R2, 0x3, PT ;  /* 0x000000030200780c */ /* 0x000fc60003f64270 */
[----:B--2---:R0:W-:Y:S04]  /*118b0*/  STL [R1+0x1fc], R26 ;  /* 0x0001fc1a01007387 */ /* 0x0041e80000100800 */
[----:B0-----:R-:W2:Y:S04]  /*118c0*/  LDL.LU R26, [R1+0x33b8] ;  /* 0x0033b800011a7983 */ /* 0x001ea80000300800 */
[----:B------:R-:W4:Y:S04]  /*118d0*/  LDL R4, [R1+0xb48] ;  /* 0x000b480001047983 */ /* 0x000f280000100800 */
[----:B------:R-:W4:Y:S01]  /*118e0*/  LDL R5, [R1+0xb4c] ;  /* 0x000b4c0001057983 */ /* 0x000f220000100800 */
[----:B------:R-:W-:-:S02]  /*118f0*/  PRMT R20, RZ, 0x7610, R20 ;  /* 0x00007610ff147816 */ /* 0x000fc40000000014 */
[----:B----4-:R-:W-:-:S04]  /*11900*/  @P3 LOP3.LUT R5, R5, R4, RZ, 0x3c, !PT ;  /* 0x0000000405053212 */ /* 0x010fc800078e3cff */
[----:B------:R-:W-:-:S04]  /*11910*/  @P3 LOP3.LUT R4, R5, R4, RZ, 0x3c, !PT ;  /* 0x0000000405043212 */ /* 0x000fc800078e3cff */
[----:B------:R-:W-:-:S05]  /*11920*/  @P3 LOP3.LUT R5, R5, R4, RZ, 0x3c, !PT ;  /* 0x0000000405053212 */ /* 0x000fca00078e3cff */
[----:B------:R-:W4:Y:S01]  /*11930*/  @P3 LDG.E.U16 R20, [R4.64] ;  /* 0x0000000604143981 */ /* 0x000f22000c1e1500 */
[----:B------:R-:W-:-:S03]  /*11940*/  ISETP.GT.AND P4, PT, R2, 0x4, PT ;  /* 0x000000040200780c */ /* 0x000fc60003f84270 */
[----:B----4-:R0:W-:Y:S04]  /*11950*/  STL [R1+0x28c], R20 ;  /* 0x00028c1401007387 */ /* 0x0101e80000100800 */
[----:B0-----:R-:W4:Y:S04]  /*11960*/  LDL.LU R20, [R1+0x33b4] ;  /* 0x0033b40001147983 */ /* 0x001f280000300800 */
[----:B------:R-:W2:Y:S04]  /*11970*/  LDL R4, [R1+0xb40] ;  /* 0x000b400001047983 */ /* 0x000ea80000100800 */
[----:B------:R-:W2:Y:S01]  /*11980*/  LDL R5, [R1+0xb44] ;  /* 0x000b440001057983 */ /* 0x000ea20000100800 */
[----:B---3--:R-:W-:-:S02]  /*11990*/  PRMT R24, RZ, 0x7610, R24 ;  /* 0x00007610ff187816 */ /* 0x008fc40000000018 */
[----:B--2---:R-:W-:-:S04]  /*119a0*/  @P4 LOP3.LUT R5, R5, R4, RZ, 0x3c, !PT ;  /* 0x0000000405054212 */ /* 0x004fc800078e3cff */
[----:B------:R-:W-:-:S04]  /*119b0*/  @P4 LOP3.LUT R4, R5, R4, RZ, 0x3c, !PT ;  /* 0x0000000405044212 */ /* 0x000fc800078e3cff */
[----:B------:R-:W-:-:S05]  /*119c0*/  @P4 LOP3.LUT R5, R5, R4, RZ, 0x3c, !PT ;  /* 0x0000000405054212 */ /* 0x000fca00078e3cff */
[----:B------:R-:W2:Y:S01]  /*119d0*/  @P4 LDG.E.U16 R24, [R4.64] ;  /* 0x0000000604184981 */ /* 0x000ea2000c1e1500 */
        /* <DEDUP_REMOVED lines=13> */
[----:B------:R-:W3:Y:S04]  /*11ab0*/  LDL R4, [R1+0xb30] ;  /* 0x000b300001047983 */ /* 0x000ee80000100800 */
[----:B------:R-:W3:Y:S01]  /*11ac0*/  LDL R5, [R1+0xb34] ;  /* 0x000b340001057983 */ /* 0x000ee20000100800 */
[----:B--2---:R-:W-:-:S02]  /*11ad0*/  PRMT R24, RZ, 0x7610, R24 ;  /* 0x00007610ff187816 */ /* 0x004fc40000000018 */
[----:B---3--:R-:W-:-:S04]  /*11ae0*/  @P1 LOP3.LUT R5, R5, R4, RZ, 0x3c, !PT ;  /* 0x0000000405051212 */ /* 0x008fc800078e3cff */
        /* <DEDUP_REMOVED lines=16> */
[----:B------:R-:W2:Y:S04]  /*11bf0*/  LDL R4, [R1+0xb20] ;  /* 0x000b200001047983 */ /* 0x000ea80000100800 */
[----:B------:R-:W2:Y:S01]  /*11c00*/  LDL R5, [R1+0xb24] ;  /* 0x000b240001057983 */ /* 0x000ea20000100800 */
[----:B----4-:R-:W-:-:S02]  /*11c10*/  PRMT R20, RZ, 0x7610, R20 ;  /* 0x00007610ff147816 */ /* 0x010fc40000000014 */
[----:B--2---:R-:W-:-:S04]  /*11c20*/  @P2 LOP3.LUT R5, R5, R4, RZ, 0x3c, !PT ;  /* 0x0000000405052212 */ /* 0x004fc800078e3cff */
        /* <DEDUP_REMOVED lines=28> */
[----:B----4-:R-:W-:-:S02]  /*11df0*/  PRMT R24, RZ, 0x7610, R24 ;  /* 0x00007610ff187816 */ /* 0x010fc40000000018 */
        /* <DEDUP_REMOVED lines=213> */
[----:B------:R0:W3:Y:S04]  /*12b50*/  @P0 LDG.E.U16 R0, [R4.64] ;  /* 0x0000000604000981 */ /* 0x0000e8000c1e1500 */
[----:B0-----:R-:W2:Y:S04]  /*12b60*/  LDL R4, [R1+0xa58] ;  /* 0x000a580001047983 */ /* 0x001ea80000100800 */
[----:B------:R-:W2:Y:S01]  /*12b70*/  LDL R5, [R1+0xa5c] ;  /* 0x000a5c0001057983 */ /* 0x000ea20000100800 */
[----:B------:R-:W-:Y:S02]  /*12b80*/  ISETP.GT.AND P2, PT, R2, 0x21, PT ;  /* 0x000000210200780c */ /* 0x000fe40003f44270 */
[----:B------:R-:W-:-:S11]  /*12b90*/  PRMT R20, RZ, 0x7610, R20 ;  /* 0x00007610ff147816 */ /* 0x000fd60000000014 */
[----:B--2---:R-:W-:-:S04]  /*12ba0*/  @P2 LOP3.LUT R5, R5, R4, RZ, 0x3c, !PT ;  /* 0x0000000405052212 */ /* 0x004fc800078e3cff */
[----:B------:R-:W-:-:S04]  /*12bb0*/  @P2 LOP3.LUT R4, R5, R4, RZ, 0x3c, !PT ;  /* 0x0000000405042212 */ /* 0x000fc800078e3cff */
[----:B------:R-:W-:-:S05]  /*12bc0*/  @P2 LOP3.LUT R5, R5, R4, RZ, 0x3c, !PT ;  /* 0x0000000405052212 */ /* 0x000fca00078e3cff */
[----:B------:R-:W2:Y:S04]  /*12bd0*/  @P2 LDG.E.U16 R20, [R4.64] ;  /* 0x0000000604142981 */ /* 0x000ea8000c1e1500 */
[----:B---3--:R-:W-:Y:S04]  /*12be0*/  STL [R1+0x320c], R0 ;  /* 0x00320c0001007387 */ /* 0x008fe80000100800 */
[----:B------:R-:W-:Y:S04]  /*12bf0*/  STL [R1+0x3210], R0 ;  /* 0x0032100001007387 */ /* 0x000fe80000100800 */
[----:B------:R-:W-:Y:S04]  /*12c00*/  STL [R1+0x3230], R0 ;  /* 0x0032300001007387 */ /* 0x000fe80000100800 */
[----:B------:R-:W-:Y:S04]  /*12c10*/  STL [R1+0x3234], R0 ;  /* 0x0032340001007387 */ /* 0x000fe80000100800 */
[----:B------:R-:W-:Y:S04]  /*12c20*/  STL [R1+0x3238], R0 ;  /* 0x0032380001007387 */ /* 0x000fe80000100800 */
[----:B------:R-:W-:Y:S04]  /*12c30*/  STL [R1+0x3240], R0 ;  /* 0x0032400001007387 */ /* 0x000fe80000100800 */
[----:B--2---:R0:W-:Y:S04]  /*12c40*/  STL [R1+0x1c], R20 ;  /* 0x00001c1401007387 */ /* 0x0041e80000100800 */
[----:B0-----:R-:W2:Y:S04]  /*12c50*/  LDL.LU R20, [R1+0x3340] ;  /* 0x0033400001147983 */ /* 0x001ea80000300800 */
[----:B------:R-:W3:Y:S04]  /*12c60*/  LDL R4, [R1+0xa50] ;  /* 0x000a500001047983 */ /* 0x000ee80000100800 */
[----:B------:R-:W3:Y:S01]  /*12c70*/  LDL R5, [R1+0xa54] ;  /* 0x000a540001057983 */ /* 0x000ee20000100800 */
[----:B------:R-:W-:-:S02]  /*12c80*/  ISETP.GT.AND P3, PT, R2, 0x22, PT ;  /* 0x000000220200780c */ /* 0x000fc40003f64270 */
[----:B----4-:R-:W-:-:S11]  /*12c90*/  PRMT R24, RZ, 0x7610, R24 ;  /* 0x00007610ff187816 */ /* 0x010fd60000000018 */
        /* <DEDUP_REMOVED lines=67> */
[----:B----4-:R-:W-:-:S11]  /*130d0*/  PRMT R20, RZ, 0x7610, R20 ;  /* 0x00007610ff147816 */ /* 0x010fd60000000014 */
[----:B--2---:R-:W-:-:S04]  /*130e0*/  @P1 LOP3.LUT R5, R5, R4, RZ, 0x3c, !PT ;  /* 0x0000000405051212 */ /* 0x004fc800078e3cff */
[----:B------:R-:W-:-:S04]  /*130f0*/  @P1 LOP3.LUT R4, R5, R4, RZ, 0x3c, !PT ;  /* 0x0000000405041212 */ /* 0x000fc800078e3cff */
[----:B------:R-:W-:-:S05]  /*13100*/  @P1 LOP3.LUT R5, R5, R4, RZ, 0x3c, !PT ;  /* 0x0000000405051212 */ /* 0x000fca00078e3cff */
[----:B------:R-:W2:Y:S04]  /*13110*/  @P1 LDG.E.U16 R20, [R4.64] ;  /* 0x0000000604141981 */ /* 0x000ea8000c1e1500 */
[----:B---3--:R-:W-:Y:S04]  /*13120*/  STL [R1+0x3214], R26 ;  /* 0x0032141a01007387 */ /* 0x008fe80000100800 */
[----:B------:R-:W-:Y:S04]  /*13130*/  STL [R1+0x3218], R26 ;  /* 0x0032181a01007387 */ /* 0x000fe80000100800 */
[----:B------:R-:W-:Y:S04]  /*13140*/  STL [R1+0x323c], R26 ;  /* 0x00323c1a01007387 */ /* 0x000fe80000100800 */
[----:B--2---:R0:W-:Y:S04]  /*13150*/  STL [R1+0x14], R20 ;  /* 0x0000141401007387 */ /* 0x0041e80000100800 */
[----:B0-----:R-:W2:Y:S04]  /*13160*/  LDL.LU R20, [R1+0x3324] ;  /* 0x0033240001147983 */ /* 0x001ea80000300800 */
[----:B------:R-:W3:Y:S04]  /*13170*/  LDL R4, [R1+0xa10] ;  /* 0x000a100001047983 */ /* 0x000ee80000100800 */
[----:B------:R-:W3:Y:S01]  /*13180*/  LDL R5, [R1+0xa14] ;  /* 0x000a140001057983 */ /* 0x000ee20000100800 */
[----:B------:R-:W-:-:S02]  /*13190*/  ISETP.GT.AND P0, PT, R2, 0x2a, PT ;  /* 0x0000002a0200780c */ /* 0x000fc40003f04270 */
[----:B------:R-:W-:-:S11]  /*131a0*/  PRMT R24, RZ, 0x7610, R24 ;  /* 0x00007610ff187816 */ /* 0x000fd60000000018 */
        /* <DEDUP_REMOVED lines=59> */
[----:B---3--:R-:W-:-:S02]  /*13560*/  PRMT R24, RZ, 0x7610, R24 ;  /* 0x00007610ff187816 */ /* 0x008fc40000000018 */
[----:B--2---:R-:W-:-:S04]  /*13570*/  @P2 LOP3.LUT R5, R5, R4, RZ, 0x3c, !PT ;  /* 0x0000000405052212 */ /* 0x004fc800078e3cff */
[----:B------:R-:W-:-:S04]  /*13580*/  @P2 LOP3.LUT R4, R5, R4, RZ, 0x3c, !PT ;  /* 0x0000000405042212 */ /* 0x000fc800078e3cff */
[----:B------:R-:W-:-:S05]  /*13590*/  @P2 LOP3.LUT R5, R5, R4, RZ, 0x3c, !PT ;  /* 0x0000000405052212 */ /* 0x000fca00078e3cff */
[----:B------:R0:W2:Y:S04]  /*135a0*/  @P2 LDG.E.U16 R24, [R4.64] ;  /* 0x0000000604182981 */ /* 0x0000a8000c1e1500 */
[----:B0-----:R-:W3:Y:S04]  /*135b0*/  LDL R4, [R1+0x9d8] ;  /* 0x0009d80001047983 */ /* 0x001ee80000100800 */
[----:B------:R-:W3:Y:S01]  /*135c0*/  LDL R5, [R1+0x9dc] ;  /* 0x0009dc0001057983 */ /* 0x000ee20000100800 */
[----:B------:R-:W-:Y:S02]  /*135d0*/  ISETP.GT.AND P3, PT, R2, 0x31, PT ;  /* 0x000000310200780c */ /* 0x000fe40003f64270 */
[----:B----4-:R-:W-:-:S11]  /*135e0*/  PRMT R18, RZ, 0x7610, R18 ;  /* 0x00007610ff127816 */ /* 0x010fd60000000012 */
[----:B---3--:R-:W-:-:S04]  /*135f0*/  @P3 LOP3.LUT R5, R5, R4, RZ, 0x3c, !PT ;  /* 0x0000000405053212 */ /* 0x008fc800078e3cff */
[----:B------:R-:W-:-:S04]  /*13600*/  @P3 LOP3.LUT R4, R5, R4, RZ, 0x3c, !PT ;  /* 0x0000000405043212 */ /* 0x000fc800078e3cff */
[----:B------:R-:W-:-:S05]  /*13610*/  @P3 LOP3.LUT R5, R5, R4, RZ, 0x3c, !PT ;  /* 0x0000000405053212 */ /* 0x000fca00078e3cff */
[----:B------:R-:W3:Y:S04]  /*13620*/  @P3 LDG.E.U16 R18, [R4.64] ;  /* 0x0000000604123981 */ /* 0x000ee8000c1e1500 */
[----:B--2---:R-:W-:Y:S04]  /*13630*/  STL [R1+0x321c], R24 ;  /* 0x00321c1801007387 */ /* 0x004fe80000100800 */
[----:B------:R-:W-:Y:S01]  /*13640*/  STL [R1+0x3220], R24 ;  /* 0x0032201801007387 */ /* 0x000fe20000100800 */
[----:B------:R-:W-:-:S03]  /*13650*/  ISETP.GT.AND P4, PT, R2, 0x32, PT ;  /* 0x000000320200780c */ /* 0x000fc60003f84270 */
[----:B---3--:R0:W-:Y:S04]  /*13660*/  STL [R1+0xc], R18 ;  /* 0x00000c1201007387 */ /* 0x0081e80000100800 */
        /* <DEDUP_REMOVED lines=23> */
[----:B---3--:R-:W-:-:S02]  /*137e0*/  PRMT R20, RZ, 0x7610, R20 ;  /* 0x00007610ff147816 */ /* 0x008fc40000000014 */
[----:B----4-:R-:W-:-:S04]  /*137f0*/  @P0 LOP3.LUT R5, R5, R4, RZ, 0x3c, !PT ;  /* 0x0000000405050212 */ /* 0x010fc800078e3cff */
        /* <DEDUP_REMOVED lines=46> */
[----:B------:R-:W-:-:S11]  /*13ae0*/  PRMT R18, RZ, 0x7610, R18 ;  /* 0x00007610ff127816 */ /* 0x000fd60000000012 */
[----:B---3--:R-:W-:-:S04]  /*13af0*/  @P0 LOP3.LUT R5, R5, R4, RZ, 0x3c, !PT ;  /* 0x0000000405050212 */ /* 0x008fc800078e3cff */
[----:B------:R-:W-:-:S04]  /*13b00*/  @P0 LOP3.LUT R4, R5, R4, RZ, 0x3c, !PT ;  /* 0x0000000405040212 */ /* 0x000fc800078e3cff */
[----:B------:R-:W-:-:S05]  /*13b10*/  @P0 LOP3.LUT R5, R5, R4, RZ, 0x3c, !PT ;  /* 0x0000000405050212 */ /* 0x000fca00078e3cff */
[----:B------:R-:W3:Y:S04]  /*13b20*/  @P0 LDG.E.U16 R18, [R4.64] ;  /* 0x0000000604120981 */ /* 0x000ee8000c1e1500 */
[----:B--2---:R-:W-:Y:S04]  /*13b30*/  STL [R1+0x3224], R20 ;  /* 0x0032241401007387 */ /* 0x004fe80000100800 */
[----:B------:R-:W-:Y:S04]  /*13b40*/  STL [R1+0x3228], R20 ;  /* 0x0032281401007387 */ /* 0x000fe80000100800 */
[----:B------:R-:W-:Y:S04]  /*13b50*/  STL [R1+0x322c], R20 ;  /* 0x00322c1401007387 */ /* 0x000fe80000100800 */
[----:B---3--:R0:W-:Y:S04]  /*13b60*/  STL [R1+0x4], R18 ;  /* 0x0000041201007387 */ /* 0x0081e80000100800 */
        /* <DEDUP_REMOVED lines=76> */
[----:B------:R0:W2:Y:S04]  /*14030*/  @P4 LDG.E.U16 R28, [R4.64] ;  /* 0x00000006041c4981 */ /* 0x0000a8000c1e1500 */
[----:B0-----:R-:W4:Y:S04]  /*14040*/  LDL R4, [R1+0x950] ;  /* 0x0009500001047983 */ /* 0x001f280000100800 */
[----:B------:R-:W4:Y:S01]  /*14050*/  LDL R5, [R1+0x954] ;  /* 0x0009540001057983 */ /* 0x000f220000100800 */
[----:B------:R-:W-:Y:S02]  /*14060*/  ISETP.GT.AND P1, PT, R2, 0x42, PT ;  /* 0x000000420200780c */ /* 0x000fe40003f24270 */
[----:B------:R-:W-:-:S11]  /*14070*/  PRMT R25, RZ, 0x7610, R25 ;  /* 0x00007610ff197816 */ /* 0x000fd60000000019 */
[----:B----4-:R-:W-:-:S04]  /*14080*/  @P1 LOP3.LUT R5, R5, R4, RZ, 0x3c, !PT ;  /* 0x0000000405051212 */ /* 0x010fc800078e3cff */
[----:B------:R-:W-:-:S04]  /*14090*/  @P1 LOP3.LUT R4, R5, R4, RZ, 0x3c, !PT ;  /* 0x0000000405041212 */ /* 0x000fc800078e3cff */
[----:B------:R-:W-:-:S05]  /*140a0*/  @P1 LOP3.LUT R5, R5, R4, RZ, 0x3c, !PT ;  /* 0x0000000405051212 */ /* 0x000fca00078e3cff */
[----:B------:R-:W4:Y:S04]  /*140b0*/  @P1 LDG.E.U16 R25, [R4.64] ;  /* 0x0000000604191981 */ /* 0x000f28000c1e1500 */
[----:B--2---:R-:W-:Y:S04]  /*140c0*/  STL [R1+0x31bc], R28 ;  /* 0x0031bc1c01007387 */ /* 0x004fe80000100800 */
[----:B------:R-:W-:Y:S01]  /*140d0*/  STL [R1+0x31c0], R28 ;  /* 0x0031c01c01007387 */ /* 0x000fe20000100800 */
[----:B------:R-:W-:-:S03]  /*140e0*/  ISETP.GT.AND P0, PT, R2, 0x43, PT ;  /* 0x000000430200780c */ /* 0x000fc60003f04270 */
[----:B----4-:R0:W-:Y:S04]  /*140f0*/  STL [R1+0x158], R25 ;  /* 0x0001581901007387 */ /* 0x0101e80000100800 */
        /* <DEDUP_REMOVED lines=13> */
[----:B------:R-:W-:-:S02]  /*141d0*/  PRMT R14, RZ, 0x7610, R14 ;  /* 0x00007610ff0e7816 */ /* 0x000fc4000000000e */
[----:B--2---:R-:W-:-:S04]  /*141e0*/  @P2 LOP3.LUT R5, R5, R4, RZ, 0x3c, !PT ;  /* 0x0000000405052212 */ /* 0x004fc800078e3cff */
[----:B------:R-:W-:-:S04]  /*141f0*/  @P2 LOP3.LUT R4, R5, R4, RZ, 0x3c, !PT ;  /* 0x0000000405042212 */ /* 0x000fc800078e3cff */
[----:B------:R-:W-:-:S05]  /*14200*/  @P2 LOP3.LUT R5, R5, R4, RZ, 0x3c, !PT ;  /* 0x0000000405052212 */ /* 0x000fca00078e3cff */
[----:B------:R-:W2:Y:S01]  /*14210*/  @P2 LDG.E.U16 R14, [R4.64] ;  /* 0x00000006040e2981 */ /* 0x000ea2000c1e1500 */
[----:B------:R-:W-:-:S03]  /*14220*/  ISETP.GT.AND P3, PT, R2, 0x45, PT ;  /* 0x000000450200780c */ /* 0x000fc60003f64270 */
[----:B--2---:R0:W-:Y:S04]  /*14230*/  STL [R1+0x1c0], R14 ;  /* 0x0001c00e01007387 */ /* 0x0041e80000100800 */
[----:B0-----:R-:W2:Y:S04]  /*14240*/  LDL.LU R14, [R1+0x32c8] ;  /* 0x0032c800010e7983 */ /* 0x001ea80000300800 */
        /* <DEDUP_REMOVED lines=44> */
[----:B------:R0:W3:Y:S04]  /*14510*/  @P2 LDG.E.U16 R25, [R4.64] ;  /* 0x0000000604192981 */ /* 0x0000e8000c1e1500 */
        /* <DEDUP_REMOVED lines=8> */
[----:B---3--:R-:W-:Y:S04]  /*145a0*/  STL [R1+0x31c4], R25 ;  /* 0x0031c41901007387 */ /* 0x008fe80000100800 */
[----:B------:R-:W-:Y:S01]  /*145b0*/  STL [R1+0x31c8], R25 ;  /* 0x0031c81901007387 */ /* 0x000fe20000100800 */
[----:B------:R-:W-:-:S03]  /*145c0*/  ISETP.GT.AND P4, PT, R2, 0x4b, PT ;  /* 0x0000004b0200780c */ /* 0x000fc60003f84270 */
[----:B----4-:R0:W-:Y:S04]  /*145d0*/  STL [R1+0x104], R22 ;  /* 0x0001041601007387 */ /* 0x0101e80000100800 */
        /* <DEDUP_REMOVED lines=57> */
[----:B------:R0:W3:Y:S04]  /*14970*/  @P1 LDG.E.U16 R14, [R4.64] ;  /* 0x00000006040e1981 */ /* 0x0000e8000c1e1500 */
[----:B0-----:R-:W4:Y:S04]  /*14980*/  LDL R4, [R1+0x8d8] ;  /* 0x0008d80001047983 */ /* 0x001f280000100800 */
[----:B------:R-:W4:Y:S01]  /*14990*/  LDL R5, [R1+0x8dc] ;  /* 0x0008dc0001057983 */ /* 0x000f220000100800 */
[----:B------:R-:W-:Y:S02]  /*149a0*/  ISETP.GT.AND P0, PT, R2, 0x51, PT ;  /* 0x000000510200780c */ /* 0x000fe40003f04270 */
[----:B--2---:R-:W-:-:S11]  /*149b0*/  PRMT R22, RZ, 0x7610, R22 ;  /* 0x00007610ff167816 */ /* 0x004fd60000000016 */
[----:B----4-:R-:W-:-:S04]  /*149c0*/  @P0 LOP3.LUT R5, R5, R4, RZ, 0x3c, !PT ;  /* 0x0000000405050212 */ /* 0x010fc800078e3cff */
        /* <DEDUP_REMOVED lines=72> */
[----:B------:R0:W2:Y:S04]  /*14e50*/  @P1 LDG.E.U16 R12, [R4.64] ;  /* 0x00000006040c1981 */ /* 0x0000a8000c1e1500 */
        /* <DEDUP_REMOVED lines=11> */
[----:B------:R-:W-:Y:S01]  /*14f10*/  PRMT R29, RZ, 0x7610, R29 ;  /* 0x00007610ff1d7816 */ /* 0x000fe2000000001d */
[----:B--2---:R-:W-:Y:S10]  /*14f20*/  STL [R1+0x31b4], R19 ;  /* 0x0031b41301007387 */ /* 0x004ff40000100800 */
[----:B----4-:R-:W-:-:S04]  /*14f30*/  @P1 LOP3.LUT R5, R5, R4, RZ, 0x3c, !PT ;  /* 0x0000000405051212 */ /* 0x010fc800078e3cff */
[C---:B------:R-:W-:Y:S01]  /*14f40*/  @P1 LOP3.LUT R4, R5.reuse, R4, RZ, 0x3c, !PT ;  /* 0x0000000405041212 */ /* 0x040fe200078e3cff */
[----:B------:R-:W-:Y:S03]  /*14f50*/  STL [R1+0x31d0], R19 ;  /* 0x0031d01301007387 */ /* 0x000fe60000100800 */
[----:B------:R-:W-:Y:S01]  /*14f60*/  @P1 LOP3.LUT R5, R5, R4, RZ, 0x3c, !PT ;  /* 0x0000000405051212 */ /* 0x000fe200078e3cff */
[----:B------:R-:W-:Y:S04]  /*14f70*/  STL [R1+0x31d4], R19 ;  /* 0x0031d41301007387 */ /* 0x000fe80000100800 */
[----:B------:R-:W-:Y:S04]  /*14f80*/  STL [R1+0x31d8], R19 ;  /* 0x0031d81301007387 */ /* 0x000fe80000100800 */
[----:B------:R0:W2:Y:S04]  /*14f90*/  @P1 LDG.E.U16 R29, [R4.64] ;  /* 0x00000006041d1981 */ /* 0x0000a8000c1e1500 */
[----:B0-----:R-:W4:Y:S04]  /*14fa0*/  LDL R4, [R1+0x888] ;  /* 0x0008880001047983 */ /* 0x001f280000100800 */
[----:B------:R-:W4:Y:S01]  /*14fb0*/  LDL R5, [R1+0x88c] ;  /* 0x00088c0001057983 */ /* 0x000f220000100800 */
[----:B------:R-:W-:-:S02]  /*14fc0*/  ISETP.GT.AND P0, PT, R2, 0x5b, PT ;  /* 0x0000005b0200780c */ /* 0x000fc40003f04270 */
[----:B------:R-:W-:-:S11]  /*14fd0*/  PRMT R16, RZ, 0x7610, R16 ;  /* 0x00007610ff107816 */ /* 0x000fd60000000010 */
[----:B----4-:R-:W-:-:S04]  /*14fe0*/  @P0 LOP3.LUT R5, R5, R4, RZ, 0x3c, !PT ;  /* 0x0000000405050212 */ /* 0x010fc800078e3cff */
[----:B------:R-:W-:-:S04]  /*14ff0*/  @P0 LOP3.LUT R4, R5, R4, RZ, 0x3c, !PT ;  /* 0x0000000405040212 */ /* 0x000fc800078e3cff */
[----:B------:R-:W-:-:S05]  /*15000*/  @P0 LOP3.LUT R5, R5, R4, RZ, 0x3c, !PT ;  /* 0x0000000405050212 */ /* 0x000fca00078e3cff */
[----:B------:R-:W4:Y:S04]  /*15010*/  @P0 LDG.E.U16 R16, [R4.64] ;  /* 0x0000000604100981 */ /* 0x000f28000c1e1500 */
[----:B--2---:R-:W-:Y:S01]  /*15020*/  STL [R1+0x31a8], R29 ;  /* 0x0031a81d01007387 */ /* 0x004fe20000100800 */
        /* <DEDUP_REMOVED lines=9> */
[----:B------:R0:W4:Y:S04]  /*150c0*/  @P1 LDG.E.U16 R28, [R4.64] ;  /* 0x00000006041c1981 */ /* 0x000128000c1e1500 */
        /* <DEDUP_REMOVED lines=8> */
[----:B----4-:R0:W-:Y:S04]  /*15150*/  STL [R1+0x174], R28 ;  /* 0x0001741c01007387 */ /* 0x0101e80000100800 */
[----:B0-----:R-:W4:Y:S04]  /*15160*/  LDL R28, [R1+0x85c] ;  /* 0x00085c00011c7983 */ /* 0x001f280000100800 */
[----:B--2---:R0:W-:Y:S04]  /*15170*/  STL [R1+0x170], R27 ;  /* 0x0001701b01007387 */ /* 0x0041e80000100800 */
[----:B0-----:R-:W2:Y:S04]  /*15180*/  LDL.LU R27, [R1+0x3284] ;  /* 0x00328400011b7983 */ /* 0x001ea80000300800 */
[----:B------:R-:W2:Y:S04]  /*15190*/  LDL R4, [R1+0x870] ;  /* 0x0008700001047983 */ /* 0x000ea80000100800 */
[----:B------:R-:W2:Y:S01]  /*151a0*/  LDL R5, [R1+0x874] ;  /* 0x0008740001057983 */ /* 0x000ea20000100800 */
[----:B------:R-:W-:-:S02]  /*151b0*/  ISETP.GT.AND P1, PT, R2, 0x5e, PT ;  /* 0x0000005e0200780c */ /* 0x000fc40003f24270 */
[----:B-1----:R-:W-:-:S11]  /*151c0*/  PRMT R3, RZ, 0x7610, R3 ;  /* 0x00007610ff037816 */ /* 0x002fd60000000003 */
        /* <DEDUP_REMOVED lines=20> */
[----:B------:R-:W-:Y:S02]  /*15310*/  ISETP.GT.AND P0, PT, R2, 0x61, PT ;  /* 0x000000610200780c */ /* 0x000fe40003f04270 */
[----:B--2---:R-:W-:-:S04]  /*15320*/  @P1 LOP3.LUT R5, R5, R4, RZ, 0x3c, !PT ;  /* 0x0000000405051212 */ /* 0x004fc800078e3cff */
[----:B------:R-:W-:-:S04]  /*15330*/  @P1 LOP3.LUT R4, R5, R4, RZ, 0x3c, !PT ;  /* 0x0000000405041212 */ /* 0x000fc800078e3cff */
[----:B------:R-:W-:-:S05]  /*15340*/  @P1 LOP3.LUT R5, R5, R4, RZ, 0x3c, !PT ;  /* 0x0000000405051212 */ /* 0x000fca00078e3cff */
[----:B------:R0:W2:Y:S04]  /*15350*/  @P1 LDG.E.U16 R10, [R4.64] ;  /* 0x00000006040a1981 */ /* 0x0000a8000c1e1500 */
[----:B0-----:R-:W2:Y:S01]  /*15360*/  LDL R5, [R1+0x858] ;  /* 0x0008580001057983 */ /* 0x001ea20000100800 */
[----:B------:R-:W-:Y:S01]  /*15370*/  PRMT R16, RZ, 0x7610, R16 ;  /* 0x00007610ff107816 */ /* 0x000fe20000000010 */
[----:B----4-:R-:W-:Y:S01]  /*15380*/  @P0 IMAD.MOV.U32 R4, RZ, RZ, R28 ;  /* 0x000000ffff040224 */ /* 0x010fe200078e001c */
[----:B------:R-:W-:Y:S01]  /*15390*/  ISETP.GT.AND P1, PT, R2, 0x62, PT ;  /* 0x000000620200780c */ /* 0x000fe20003f24270 */
[----:B------:R-:W4:Y:S04]  /*153a0*/  LDL R28, [R1+0x844] ;  /* 0x00084400011c7983 */ /* 0x000f280000100800 */
[----:B--2---:R0:W2:Y:S04]  /*153b0*/  @P0 LDG.E.U16 R16, [R4.64] ;  /* 0x0000000604100981 */ /* 0x0040a8000c1e1500 */
[----:B0-----:R-:W3:Y:S04]  /*153c0*/  LDL R4, [R1+0x850] ;  /* 0x0008500001047983 */ /* 0x001ee80000100800 */
[----:B------:R-:W3:Y:S01]  /*153d0*/  LDL R5, [R1+0x854] ;  /* 0x0008540001057983 */ /* 0x000ee20000100800 */
[----:B------:R-:W-:-:S03]  /*153e0*/  PRMT R27, RZ, 0x7610, R27 ;  /* 0x00007610ff1b7816 */ /* 0x000fc6000000001b */
[----:B--2---:R-:W-:Y:S01]  /*153f0*/  STL [R1+0x31dc], R16 ;  /* 0x0031dc1001007387 */ /* 0x004fe20000100800 */
[----:B---3--:R-:W-:-:S04]  /*15400*/  @P1 LOP3.LUT R5, R5, R4, RZ, 0x3c, !PT ;  /* 0x0000000405051212 */ /* 0x008fc800078e3cff */
[----:B------:R-:W-:-:S04]  /*15410*/  @P1 LOP3.LUT R4, R5, R4, RZ, 0x3c, !PT ;  /* 0x0000000405041212 */ /* 0x000fc800078e3cff */
[----:B------:R-:W-:Y:S01]  /*15420*/  @P1 LOP3.LUT R5, R5, R4, RZ, 0x3c, !PT ;  /* 0x0000000405051212 */ /* 0x000fe200078e3cff */
[----:B------:R-:W-:Y:S04]  /*15430*/  STL [R1+0x31e0], R16 ;  /* 0x0031e01001007387 */ /* 0x000fe80000100800 */
[----:B------:R0:W2:Y:S04]  /*15440*/  @P1 LDG.E.U16 R27, [R4.64] ;  /* 0x00000006041b1981 */ /* 0x0000a8000c1e1500 */
[----:B0-----:R-:W3:Y:S04]  /*15450*/  LDL R4, [R1+0x848] ;  /* 0x0008480001047983 */ /* 0x001ee80000100800 */
[----:B------:R-:W3:Y:S01]  /*15460*/  LDL R5, [R1+0x84c] ;  /* 0x00084c0001057983 */ /* 0x000ee20000100800 */
[----:B------:R-:W-:-:S02]  /*15470*/  ISETP.GT.AND P0, PT, R2, 0x63, PT ;  /* 0x000000630200780c */ /* 0x000fc40003f04270 */
        /* <DEDUP_REMOVED lines=8> */
[----:B------:R-:W-:Y:S04]  /*15500*/  STL [R1+0x31e8], R27 ;  /* 0x0031e81b01007387 */ /* 0x000fe80000100800 */
[----:B---3--:R0:W-:Y:S04]  /*15510*/  STL [R1+0x108], R13 ;  /* 0x0001080d01007387 */ /* 0x0081e80000100800 */
[----:B0-----:R-:W2:Y:S04]  /*15520*/  LDL.LU R13, [R1+0x3278] ;  /* 0x00327800010d7983 */ /* 0x001ea80000300800 */
[----:B------:R-:W3:Y:S01]  /*15530*/  LDL R5, [R1+0x840] ;  /* 0x0008400001057983 */ /* 0x000ee20000100800 */
[----:B------:R-:W-:-:S02]  /*15540*/  ISETP.GT.AND P1, PT, R2, 0x64, PT ;  /* 0x000000640200780c */ /* 0x000fc40003f24270 */
[----:B------:R-:W-:-:S11]  /*15550*/  PRMT R7, RZ, 0x7610, R7 ;  /* 0x00007610ff077816 */ /* 0x000fd60000000007 */
[----:B----4-:R-:W-:Y:S02]  /*15560*/  @P1 IMAD.MOV.U32 R4, RZ, RZ, R28 ;  /* 0x000000ffff041224 */ /* 0x010fe400078e001c */
[----:B------:R-:W4:Y:S04]  /*15570*/  LDL R28, [R1+0x824] ;  /* 0x00082400011c7983 */ /* 0x000f280000100800 */
[----:B---3--:R-:W3:Y:S01]  /*15580*/  @P1 LDG.E.U16 R7, [R4.64] ;  /* 0x0000000604071981 */ /* 0x008ee2000c1e1500 */
[----:B------:R-:W-:-:S03]  /*15590*/  ISETP.GT.AND P0, PT, R2, 0x65, PT ;  /* 0x000000650200780c */ /* 0x000fc60003f04270 */
[----:B---3--:R0:W-:Y:S04]  /*155a0*/  STL [R1+0x15c], R7 ;  /* 0x00015c0701007387 */ /* 0x0081e80000100800 */
[----:B0-----:R-:W3:Y:S04]  /*155b0*/  LDL.LU R7, [R1+0x3274] ;  /* 0x0032740001077983 */ /* 0x001ee80000300800 */
        /* <DEDUP_REMOVED lines=25> */
[----:B------:R0:W-:Y:S04]  /*15750*/  STL [R1+0x150], R3 ;  /* 0x0001500301007387 */ /* 0x0001e80000100800 */
[----:B0-----:R-:W3:Y:S01]  /*15760*/  LDL R3, [R1+0x7e4] ;  /* 0x0007e40001037983 */ /* 0x001ee20000100800 */
[----:B------:R-:W-:-:S03]  /*15770*/  ISETP.GT.AND P1, PT, R2, 0x68, PT ;  /* 0x000000680200780c */ /* 0x000fc60003f24270 */
[----:B--2---:R0:W-:Y:S04]  /*15780*/  STL [R1+0x10c], R23 ;  /* 0x00010c1701007387 */ /* 0x0041e80000100800 */
[----:B0-----:R-:W2:Y:S04]  /*15790*/  LDL.LU R23, [R1+0x326c] ;  /* 0x00326c0001177983 */ /* 0x001ea80000300800 */
[----:B------:R-:W2:Y:S01]  /*157a0*/  LDL R5, [R1+0x820] ;  /* 0x0008200001057983 */ /* 0x000ea20000100800 */
[----:B------:R-:W-:Y:S01]  /*157b0*/  PRMT R8, RZ, 0x7610, R8 ;  /* 0x00007610ff087816 */ /* 0x000fe20000000008 */
[----:B----4-:R-:W-:Y:S01]  /*157c0*/  @P1 IMAD.MOV.U32 R4, RZ, RZ, R28 ;  /* 0x000000ffff041224 */ /* 0x010fe200078e001c */
[----:B------:R-:W-:Y:S01]  /*157d0*/  ISETP.GT.AND P0, PT, R2, 0x69, PT ;  /* 0x000000690200780c */ /* 0x000fe20003f04270 */
[----:B------:R-:W4:Y:S04]  /*157e0*/  LDL R28, [R1+0x814] ;  /* 0x00081400011c7983 */ /* 0x000f280000100800 */
[----:B--2---:R0:W2:Y:S04]  /*157f0*/  @P1 LDG.E.U16 R8, [R4.64] ;  /* 0x0000000604081981 */ /* 0x0040a8000c1e1500 */
[----:B0-----:R-:W2:Y:S04]  /*15800*/  LDL R4, [R1+0x818] ;  /* 0x0008180001047983 */ /* 0x001ea80000100800 */
[----:B------:R-:W2:Y:S01]  /*15810*/  LDL R5, [R1+0x81c] ;  /* 0x00081c0001057983 */ /* 0x000ea20000100800 */
[----:B------:R-:W-:-:S02]  /*15820*/  PRMT R13, RZ, 0x7610, R13 ;  /* 0x00007610ff0d7816 */ /* 0x000fc4000000000d */
[----:B------:R-:W-:Y:S02]  /*15830*/  ISETP.GT.AND P1, PT, R2, 0x70, PT ;  /* 0x000000700200780c */ /* 0x000fe40003f24270 */
[----:B--2---:R-:W-:-:S04]  /*15840*/  @P0 LOP3.LUT R5, R5, R4, RZ, 0x3c, !PT ;  /* 0x0000000405050212 */ /* 0x004fc800078e3cff */
[----:B------:R-:W-:-:S04]  /*15850*/  @P0 LOP3.LUT R4, R5, R4, RZ, 0x3c, !PT ;  /* 0x0000000405040212 */ /* 0x000fc800078e3cff */
[----:B------:R-:W-:-:S05]  /*15860*/  @P0 LOP3.LUT R5, R5, R4, RZ, 0x3c, !PT ;  /* 0x0000000405050212 */ /* 0x000fca00078e3cff */
[----:B------:R0:W2:Y:S04]  /*15870*/  @P0 LDG.E.U16 R13, [R4.64] ;  /* 0x00000006040d0981 */ /* 0x0000a8000c1e1500 */
[----:B0-----:R-:W4:Y:S01]  /*15880*/  LDL R5, [R1+0x7e0] ;  /* 0x0007e00001057983 */ /* 0x001f220000100800 */
[----:B---3--:R-:W-:Y:S01]  /*15890*/  PRMT R7, RZ, 0x7610, R7 ;  /* 0x00007610ff077816 */ /* 0x008fe20000000007 */
[----:B------:R-:W-:Y:S02]  /*158a0*/  @P1 IMAD.MOV.U32 R4, RZ, RZ, R3 ;  /* 0x000000ffff041224 */ /* 0x000fe400078e0003 */
[----:B--2---:R-:W-:Y:S01]  /*158b0*/  STL [R1+0x31ec], R13 ;  /* 0x0031ec0d01007387 */ /* 0x004fe20000100800 */
[C---:B------:R-:W-:Y:S02]  /*158c0*/  ISETP.GT.AND P2, PT, R2.reuse, 0x78, PT ;  /* 0x000000780200780c */ /* 0x040fe40003f44270 */
[----:B------:R-:W-:Y:S01]  /*158d0*/  PRMT R6, RZ, 0x7610, R6 ;  /* 0x00007610ff067816 */ /* 0x000fe20000000006 */
[----:B------:R-:W2:Y:S04]  /*158e0*/  LDL R3, [R1+0x804] ;  /* 0x0008040001037983 */ /* 0x000ea80000100800 */
[----:B----4-:R0:W3:Y:S04]  /*158f0*/  @P1 LDG.E.U16 R7, [R4.64] ;  /* 0x0000000604071981 */ /* 0x0100e8000c1e1500 */
[----:B0-----:R-:W4:Y:S04]  /*15900*/  LDL R4, [R1+0x7a0] ;  /* 0x0007a00001047983 */ /* 0x001f280000100800 */
[----:B------:R-:W4:Y:S01]  /*15910*/  LDL R5, [R1+0x7a4] ;  /* 0x0007a40001057983 */ /* 0x000f220000100800 */
[----:B------:R-:W-:-:S02]  /*15920*/  ISETP.GT.AND P0, PT, R2, 0x6a, PT ;  /* 0x0000006a0200780c */ /* 0x000fc40003f04270 */
[----:B----4-:R-:W-:-:S04]  /*15930*/  @P2 LOP3.LUT R5, R5, R4, RZ, 0x3c, !PT ;  /* 0x0000000405052212 */ /* 0x010fc800078e3cff */
[----:B------:R-:W-:-:S04]  /*15940*/  @P2 LOP3.LUT R4, R5, R4, RZ, 0x3c, !PT ;  /* 0x0000000405042212 */ /* 0x000fc800078e3cff */
[----:B------:R-:W-:-:S05]  /*15950*/  @P2 LOP3.LUT R5, R5, R4, RZ, 0x3c, !PT ;  /* 0x0000000405052212 */ /* 0x000fca00078e3cff */
[----:B------:R0:W4:Y:S04]  /*15960*/  @P2 LDG.E.U16 R6, [R4.64] ;  /* 0x0000000604062981 */ /* 0x000128000c1e1500 */
[----:B0-----:R-:W2:Y:S01]  /*15970*/  LDL R5, [R1+0x810] ;  /* 0x0008100001057983 */ /* 0x001ea20000100800 */
[----:B------:R-:W-:Y:S01]  /*15980*/  PRMT R23, RZ, 0x7610, R23 ;  /* 0x00007610ff177816 */ /* 0x000fe20000000017 */
[----:B------:R-:W-:Y:S01]  /*15990*/  @P0 IMAD.MOV.U32 R4, RZ, RZ, R28 ;  /* 0x000000ffff040224 */ /* 0x000fe200078e001c */
[----:B------:R-:W-:Y:S01]  /*159a0*/  ISETP.GT.AND P1, PT, R2, 0x6b, PT ;  /* 0x0000006b0200780c */ /* 0x000fe20003f24270 */
[----:B------:R-:W3:Y:S04]  /*159b0*/  LDL R28, [R1+0x7f4] ;  /* 0x0007f400011c7983 */ /* 0x000ee80000100800 */
[----:B--2---:R0:W2:Y:S04]  /*159c0*/  @P0 LDG.E.U16 R23, [R4.64] ;  /* 0x0000000604170981 */ /* 0x0040a8000c1e1500 */
[----:B0-----:R-:W2:Y:S04]  /*159d0*/  LDL R4, [R1+0x808] ;  /* 0x0008080001047983 */ /* 0x001ea80000100800 */
        /* <DEDUP_REMOVED lines=9> */
[----:B------:R-:W3:Y:S02]  /*15a70*/  LDL R5, [R1+0x800] ;  /* 0x0008000001057983 */ /* 0x000ee40000100800 */
[----:B------:R-:W-:-:S02]  /*15a80*/  @P0 IMAD.MOV.U32 R4, RZ, RZ, R3 ;  /* 0x000000ffff040224 */ /* 0x000fc400078e0003 */
[----:B------:R-:W4:Y:S01]  /*15a90*/  LDL R3, [R1+0x7dc] ;  /* 0x0007dc0001037983 */ /* 0x000f220000100800 */
[----:B--2---:R-:W-:-:S06]  /*15aa0*/  PRMT R11, RZ, 0x7610, R11 ;  /* 0x00007610ff0b7816 */ /* 0x004fcc000000000b */
[----:B---3--:R-:W2:Y:S01]  /*15ab0*/  @P0 LDG.E.U16 R11, [R4.64] ;  /* 0x00000006040b0981 */ /* 0x008ea2000c1e1500 */
        /* <DEDUP_REMOVED lines=28> */
[C---:B------:R-:W-:Y:S02]  /*15c80*/  ISETP.GT.AND P0, PT, R2.reuse, 0x71, PT ;  /* 0x000000710200780c */ /* 0x040fe40003f04270 */
[----:B--2---:R-:W-:Y:S01]  /*15c90*/  PRMT R11, RZ, 0x7610, R11 ;  /* 0x00007610ff0b7816 */ /* 0x004fe2000000000b */
[----:B---3--:R0:W-:Y:S04]  /*15ca0*/  STL [R1+0xf0], R21 ;  /* 0x0000f01501007387 */ /* 0x0081e80000100800 */
[----:B0-----:R-:W2:Y:S04]  /*15cb0*/  LDL.LU R21, [R1+0x3258] ;  /* 0x0032580001157983 */ /* 0x001ea80000300800 */
[----:B------:R-:W3:Y:S02]  /*15cc0*/  LDL R5, [R1+0x7d8] ;  /* 0x0007d80001057983 */ /* 0x000ee40000100800 */
[----:B----4-:R-:W-:Y:S01]  /*15cd0*/  @P0 IMAD.MOV.U32 R4, RZ, RZ, R3 ;  /* 0x000000ffff040224 */ /* 0x010fe200078e0003 */
[----:B------:R-:W-:-:S02]  /*15ce0*/  ISETP.GT.AND P1, PT, R2, 0x72, PT ;  /* 0x000000720200780c */ /* 0x000fc40003f24270 */
[----:B------:R-:W-:Y:S01]  /*15cf0*/  PRMT R9, RZ, 0x7610, R9 ;  /* 0x00007610ff097816 */ /* 0x000fe20000000009 */
[----:B------:R-:W4:Y:S04]  /*15d00*/  LDL R3, [R1+0x7bc] ;  /* 0x0007bc0001037983 */ /* 0x000f280000100800 */
[----:B---3--:R0:W3:Y:S04]  /*15d10*/  @P0 LDG.E.U16 R11, [R4.64] ;  /* 0x00000006040b0981 */ /* 0x0080e8000c1e1500 */
[----:B0-----:R-:W3:Y:S04]  /*15d20*/  LDL R4, [R1+0x7d0] ;  /* 0x0007d00001047983 */ /* 0x001ee80000100800 */
[----:B------:R-:W3:Y:S01]  /*15d30*/  LDL R5, [R1+0x7d4] ;  /* 0x0007d40001057983 */ /* 0x000ee20000100800 */
[----:B--2---:R-:W-:-:S02]  /*15d40*/  PRMT R21, RZ, 0x7610, R21 ;  /* 0x00007610ff157816 */ /* 0x004fc40000000015 */
[----:B------:R-:W-:Y:S02]  /*15d50*/  ISETP.GT.AND P0, PT, R2, 0x73, PT ;  /* 0x000000730200780c */ /* 0x000fe40003f04270 */
[----:B---3--:R-:W-:-:S04]  /*15d60*/  @P1 LOP3.LUT R5, R5, R4, RZ, 0x3c, !PT ;  /* 0x0000000405051212 */ /* 0x008fc800078e3cff */
[----:B------:R-:W-:-:S04]  /*15d70*/  @P1 LOP3.LUT R4, R5, R4, RZ, 0x3c, !PT ;  /* 0x0000000405041212 */ /* 0x000fc800078e3cff */
[----:B------:R-:W-:-:S05]  /*15d80*/  @P1 LOP3.LUT R5, R5, R4, RZ, 0x3c, !PT ;  /* 0x0000000405051212 */ /* 0x000fca00078e3cff */
[----:B------:R0:W2:Y:S04]  /*15d90*/  @P1 LDG.E.U16 R21, [R4.64] ;  /* 0x0000000604151981 */ /* 0x0000a8000c1e1500 */
[----:B0-----:R-:W3:Y:S01]  /*15da0*/  LDL R5, [R1+0x7c8] ;  /* 0x0007c80001057983 */ /* 0x001ee20000100800 */
[----:B------:R-:W-:-:S03]  /*15db0*/  @P0 IMAD.MOV.U32 R4, RZ, RZ, R28 ;  /* 0x000000ffff040224 */ /* 0x000fc600078e001c */
[----:B------:R-:W2:Y:S04]  /*15dc0*/  LDL R28, [R1+0x7ac] ;  /* 0x0007ac00011c7983 */ /* 0x000ea80000100800 */
[----:B---3--:R-:W3:Y:S01]  /*15dd0*/  @P0 LDG.E.U16 R9, [R4.64] ;  /* 0x0000000604090981 */ /* 0x008ee2000c1e1500 */
        /* <DEDUP_REMOVED lines=14> */
[----:B----4-:R-:W-:-:S02]  /*15ec0*/  @P0 IMAD.MOV.U32 R4, RZ, RZ, R3 ;  /* 0x000000ffff040224 */ /* 0x010fc400078e0003 */
        /* <DEDUP_REMOVED lines=13> */
[----:B------:R-:W-:Y:S02]  /*15fa0*/  ISETP.GT.AND P0, PT, R2, 0x77, PT ;  /* 0x000000770200780c */ /* 0x000fe40003f04270 */
[----:B------:R-:W-:Y:S01]  /*15fb0*/  PRMT R17, RZ, 0x7610, R17 ;  /* 0x00007610ff117816 */ /* 0x000fe20000000011 */
[----:B--2---:R0:W-:Y:S04]  /*15fc0*/  STL [R1+0xdc], R9 ;  /* 0x0000dc0901007387 */ /* 0x0041e80000100800 */
[----:B0-----:R-:W2:Y:S04]  /*15fd0*/  LDL.LU R9, [R1+0x3248] ;  /* 0x0032480001097983 */ /* 0x001ea80000300800 */
[----:B------:R-:W3:Y:S02]  /*15fe0*/  LDL R5, [R1+0x7a8] ;  /* 0x0007a80001057983 */ /* 0x000ee40000100800 */
[----:B------:R-:W-:-:S02]  /*15ff0*/  @P0 IMAD.MOV.U32 R4, RZ, RZ, R28 ;  /* 0x000000ffff040224 */ /* 0x000fc400078e001c */
[----:B------:R-:W2:Y:S04]  /*16000*/  LDL R28, [R1+0x784] ;  /* 0x00078400011c7983 */ /* 0x000ea80000100800 */
[----:B---3--:R-:W3:Y:S01]  /*16010*/  @P0 LDG.E.U16 R17, [R4.64] ;  /* 0x0000000604110981 */ /* 0x008ee2000c1e1500 */
[----:B------:R-:W-:-:S03]  /*16020*/  ISETP.GT.AND P1, PT, R2, 0x79, PT ;  /* 0x000000790200780c */ /* 0x000fc60003f24270 */
[----:B---3--:R0:W-:Y:S04]  /*16030*/  STL [R1+0xd8], R17 ;  /* 0x0000d81101007387 */ /* 0x0081e80000100800 */
[----:B0-----:R-:W3:Y:S04]  /*16040*/  LDL.LU R17, [R1+0x3244] ;  /* 0x0032440001117983 */ /* 0x001ee80000300800 */
[----:B------:R-:W3:Y:S04]  /*16050*/  LDL R4, [R1+0x798] ;  /* 0x0007980001047983 */ /* 0x000ee80000100800 */
        /* <DEDUP_REMOVED lines=8> */
[----:B------:R-:W-:Y:S01]  /*160e0*/  PRMT R17, RZ, 0x7610, R17 ;  /* 0x00007610ff117816 */ /* 0x000fe20000000011 */
[----:B----4-:R-:W-:Y:S01]  /*160f0*/  @P0 IMAD.MOV.U32 R4, RZ, RZ, R3 ;  /* 0x000000ffff040224 */ /* 0x010fe200078e0003 */
[----:B------:R-:W-:Y:S01]  /*16100*/  ISETP.GT.AND P1, PT, R2, 0x7b, PT ;  /* 0x0000007b0200780c */ /* 0x000fe20003f24270 */
[----:B------:R-:W4:Y:S04]  /*16110*/  LDL R3, [R1+0x774] ;  /* 0x0007740001037983 */ /* 0x000f280000100800 */
[----:B---3--:R0:W3:Y:S04]  /*16120*/  @P0 LDG.E.U16 R17, [R4.64] ;  /* 0x0000000604110981 */ /* 0x0080e8000c1e1500 */
        /* <DEDUP_REMOVED lines=14> */
[----:B---3--:R0:W2:Y:S04]  /*16210*/  @P0 LDG.E.U16 R0, [R4.64] ;  /* 0x0000000604000981 */ /* 0x0080a8000c1e1500 */
[----:B0-----:R-:W3:Y:S01]  /*16220*/  LDL R4, [R1+0x778] ;  /* 0x0007780001047983 */ /* 0x001ee20000100800 */
[----:B------:R-:W-:-:S03]  /*16230*/  ISETP.GT.AND P1, PT, R2, 0x7d, PT ;  /* 0x0000007d0200780c */ /* 0x000fc60003f24270 */
[----:B--2---:R0:W-:Y:S04]  /*16240*/  STL [R1+0xd0], R0 ;  /* 0x0000d00001007387 */ /* 0x0041e80000100800 */
[----:B------:R-:W3:Y:S01]  /*16250*/  LDL R5, [R1+0x77c] ;  /* 0x00077c0001057983 */ /* 0x000ee20000100800 */
[----:B------:R-:W-:-:S03]  /*16260*/  PRMT R26, RZ, 0x7610, R26 ;  /* 0x00007610ff1a7816 */ /* 0x000fc6000000001a */
[----:B0-----:R-:W0:Y:S02]  /*16270*/  S2R R0, SR_TID.X ;  /* 0x0000000000007919 */ /* 0x001e240000002100 */
[----:B---3--:R-:W-:-:S04]  /*16280*/  @P1 LOP3.LUT R5, R5, R4, RZ, 0x3c, !PT ;  /* 0x0000000405051212 */ /* 0x008fc800078e3cff */
[----:B------:R-:W-:-:S04]  /*16290*/  @P1 LOP3.LUT R4, R5, R4, RZ, 0x3c, !PT ;  /* 0x0000000405041212 */ /* 0x000fc800078e3cff */
[----:B------:R-:W-:-:S05]  /*162a0*/  @P1 LOP3.LUT R5, R5, R4, RZ, 0x3c, !PT ;  /* 0x0000000405051212 */ /* 0x000fca00078e3cff */
[----:B------:R-:W2:Y:S01]  /*162b0*/  @P1 LDG.E.U16 R26, [R4.64] ;  /* 0x00000006041a1981 */ /* 0x000ea2000c1e1500 */
[----:B0-----:R-:W-:Y:S02]  /*162c0*/  LOP3.LUT R0, R0, 0x7f, RZ, 0xc0, !PT ;  /* 0x0000007f00007812 */ /* 0x001fe400078ec0ff */
[----:B------:R-:W-:Y:S02]  /*162d0*/  ISETP.GT.AND P2, PT, R2, 0x7e, PT ;  /* 0x0000007e0200780c */ /* 0x000fe40003f44270 */
[----:B------:R-:W-:Y:S02]  /*162e0*/  ISETP.GE.AND P0, PT, R0, R2, PT ;  /* 0x000000020000720c */ /* 0x000fe40003f06270 */
[----:B------:R-:W-:Y:S01]  /*162f0*/  ISETP.GT.AND P1, PT, R2, 0x7f, PT ;  /* 0x0000007f0200780c */ /* 0x000fe20003f24270 */
[----:B--2---:R0:W-:Y:S04]  /*16300*/  STL [R1+0xcc], R26 ;  /* 0x0000cc1a01007387 */ /* 0x0041e80000100800 */
[----:B0-----:R-:W2:Y:S04]  /*16310*/  LDL.LU R26, [R1+0x323c] ;  /* 0x00323c00011a7983 */ /* 0x001ea80000300800 */
[----:B------:R-:W3:Y:S04]  /*16320*/  LDL.LU R0, [R1+0x3238] ;  /* 0x0032380001007983 */ /* 0x000ee80000300800 */
[----:B------:R-:W4:Y:S02]  /*16330*/  LDL R2, [R1+0x770] ;  /* 0x0007700001027983 */ /* 0x000f240000100800 */
[----:B----4-:R-:W-:-:S04]  /*16340*/  @P2 LOP3.LUT R3, R3, R2, RZ, 0x3c, !PT ;  /* 0x0000000203032212 */ /* 0x010fc800078e3cff */
[C---:B------:R-:W-:Y:S02]  /*16350*/  @P2 LOP3.LUT R2, R3.reuse, R2, RZ, 0x3c, !PT ;  /* 0x0000000203022212 */ /* 0x040fe400078e3cff */
[----:B---3--:R-:W-:Y:S02]  /*16360*/  PRMT R0, RZ, 0x7610, R0 ;  /* 0x00007610ff007816 */ /* 0x008fe40000000000 */
[----:B------:R-:W-:-:S05]  /*16370*/  @P2 LOP3.LUT R3, R3, R2, RZ, 0x3c, !PT ;  /* 0x0000000203032212 */ /* 0x000fca00078e3cff */
[----:B------:R-:W3:Y:S04]  /*16380*/  @P2 LDG.E.U16 R0, [R2.64] ;  /* 0x0000000602002981 */ /* 0x000ee8000c1e1500 */
        /* <DEDUP_REMOVED lines=8> */
[----:B------:R0:W4:Y:S04]  /*16410*/  @P1 LDG.E.U16 R24, [R2.64] ;  /* 0x0000000602181981 */ /* 0x000128000c1e1500 */
[----:B0-----:R-:W3:Y:S01]  /*16420*/  LDL R3, [R1+0xf54] ;  /* 0x000f540001037983 */ /* 0x001ee20000100800 */
[----:B--2---:R-:W-:Y:S01]  /*16430*/  PRMT R26, RZ, 0x7610, R26 ;  /* 0x00007610ff1a7816 */ /* 0x004fe2000000001a */
[----:B------:R-:W-:Y:S02]  /*16440*/  @!P0 IMAD.MOV.U32 R2, RZ, RZ, R28 ;  /* 0x000000ffff028224 */ /* 0x000fe400078e001c */
[----:B------:R-:W-:Y:S06]  /*16450*/  BAR.SYNC.DEFER_BLOCKING 0x0 ;  /* 0x0000000000007b1d */ /* 0x000fec0000010000 */
[----:B----4-:R0:W-:Y:S04]  /*16460*/  STL [R1+0xc4], R24 ;  /* 0x0000c41801007387 */ /* 0x0101e80000100800 */
[----:B0-----:R-:W2:Y:S04]  /*16470*/  LDL.LU R24, [R1+0x20] ;  /* 0x0000200001187983 */ /* 0x001ea80000300800 */
[----:B---3--:R0:W3:Y:S01]  /*16480*/  @!P0 LDG.E.U16 R26, [R2.64] ;  /* 0x00000006021a8981 */ /* 0x0080e2000c1e1500 */
[----:B------:R-:W-:-:S03]  /*16490*/  PRMT R29, RZ, 0x7610, R29 ;  /* 0x00007610ff1d7816 */ /* 0x000fc6000000001d */
[----:B------:R-:W4:Y:S04]  /*164a0*/  LDL R28, [R1+0xed8] ;  /* 0x000ed800011c7983 */ /* 0x000f280000100800 */
[----:B0-----:R-:W2:Y:S04]  /*164b0*/  LDL R2, [R1+0xb6c] ;  /* 0x000b6c0001027983 */ /* 0x001ea80000100800 */
[----:B------:R-:W2:Y:S04]  /*164c0*/  LDL R3, [R1+0xf48] ;  /* 0x000f480001037983 */ /* 0x000ea80000100800 */
[----:B---3--:R0:W-:Y:S04]  /*164d0*/  STL [R1+0xc0], R26 ;  /* 0x0000c01a01007387 */ /* 0x0081e80000100800 */
[----:B0-----:R-:W3:Y:S01]  /*164e0*/  LDL.LU R26, [R1+0x18] ;  /* 0x00001800011a7983 */ /* 0x001ee20000300800 */
[----:B--2---:R-:W-:-:S04]  /*164f0*/  @!P0 LOP3.LUT R3, R3, R2, RZ, 0x3c, !PT ;  /* 0x0000000203038212 */ /* 0x004fc800078e3cff */
[----:B------:R-:W-:-:S04]  /*16500*/  @!P0 LOP3.LUT R2, R3, R2, RZ, 0x3c, !PT ;  /* 0x0000000203028212 */ /* 0x000fc800078e3cff */
[----:B------:R-:W-:-:S05]  /*16510*/  @!P0 LOP3.LUT R3, R3, R2, RZ, 0x3c, !PT ;  /* 0x0000000203038212 */ /* 0x000fca00078e3cff */
[----:B------:R0:W2:Y:S04]  /*16520*/  @!P0 LDG.E.U16 R29, [R2.64] ;  /* 0x00000006021d8981 */ /* 0x0000a8000c1e1500 */
[----:B0-----:R-:W2:Y:S04]  /*16530*/  LDL R2, [R1+0xf34] ;  /* 0x000f340001027983 */ /* 0x001ea80000100800 */
[----:B------:R-:W2:Y:S01]  /*16540*/  LDL R3, [R1+0xf38] ;  /* 0x000f380001037983 */ /* 0x000ea20000100800 */
[----:B------:R-:W-:Y:S02]  /*16550*/  PRMT R0, RZ, 0x7610, R0 ;  /* 0x00007610ff007816 */ /* 0x000fe40000000000 */
[----:B--2---:R-:W-:-:S04]  /*16560*/  @!P0 LOP3.LUT R3, R3, R2, RZ, 0x3c, !PT ;  /* 0x0000000203038212 */ /* 0x004fc800078e3cff */
[----:B------:R-:W-:-:S04]  /*16570*/  @!P0 LOP3.LUT R2, R3, R2, RZ, 0x3c, !PT ;  /* 0x0000000203028212 */ /* 0x000fc800078e3cff */
[----:B------:R-:W-:-:S05]  /*16580*/  @!P0 LOP3.LUT R3, R3, R2, RZ, 0x3c, !PT ;  /* 0x0000000203038212 */ /* 0x000fca00078e3cff */
[----:B------:R-:W2:Y:S04]  /*16590*/  @!P0 LDG.E.U16 R0, [R2.64] ;  /* 0x0000000602008981 */ /* 0x000ea8000c1e1500 */
[----:B------:R0:W-:Y:S04]  /*165a0*/  STL [R1+0xbc], R29 ;  /* 0x0000bc1d01007387 */ /* 0x0001e80000100800 */
[----:B0-----:R-:W3:Y:S04]  /*165b0*/  LDL.LU R29, [R1+0x10] ;  /* 0x00001000011d7983 */ /* 0x001ee80000300800 */
[----:B--2---:R0:W-:Y:S04]  /*165c0*/  STL [R1+0xb8], R0 ;  /* 0x0000b80001007387 */ /* 0x0041e80000100800 */
[----:B0-----:R-:W2:Y:S04]  /*165d0*/  LDL.LU R0, [R1+0x3230] ;  /* 0x0032300001007983 */ /* 0x001ea80000300800 */
[----:B------:R-:W3:Y:S04]  /*165e0*/  LDL R2, [R1+0xf14] ;  /* 0x000f140001027983 */ /* 0x000ee80000100800 */
[----:B------:R-:W3:Y:S01]  /*165f0*/  LDL R3, [R1+0xf18] ;  /* 0x000f180001037983 */ /* 0x000ee20000100800 */
[----:B--2---:R-:W-:-:S02]  /*16600*/  PRMT R0, RZ, 0x7610, R0 ;  /* 0x00007610ff007816 */ /* 0x004fc40000000000 */
[----:B---3--:R-:W-:-:S04]  /*16610*/  @!P0 LOP3.LUT R3, R3, R2, RZ, 0x3c, !PT ;  /* 0x0000000203038212 */ /* 0x008fc800078e3cff */
[----:B------:R-:W-:-:S04]  /*16620*/  @!P0 LOP3.LUT R2, R3, R2, RZ, 0x3c, !PT ;  /* 0x0000000203028212 */ /* 0x000fc800078e3cff */
[----:B------:R-:W-:-:S05]  /*16630*/  @!P0 LOP3.LUT R3, R3, R2, RZ, 0x3c, !PT ;  /* 0x0000000203038212 */ /* 0x000fca00078e3cff */
[----:B------:R0:W2:Y:S04]  /*16640*/  @!P0 LDG.E.U16 R0, [R2.64] ;  /* 0x0000000602008981 */ /* 0x0000a8000c1e1500 */
[----:B0-----:R-:W3:Y:S04]  /*16650*/  LDL R2, [R1+0xef4] ;  /* 0x000ef40001027983 */ /* 0x001ee80000100800 */
[----:B------:R-:W3:Y:S01]  /*16660*/  LDL R3, [R1+0xef8] ;  /* 0x000ef80001037983 */ /* 0x000ee20000100800 */
[----:B------:R-:W-:Y:S02]  /*16670*/  PRMT R20, RZ, 0x7610, R20 ;  /* 0x00007610ff147816 */ /* 0x000fe40000000014 */
[----:B---3--:R-:W-:-:S04]  /*16680*/  @!P0 LOP3.LUT R3, R3, R2, RZ, 0x3c, !PT ;  /* 0x0000000203038212 */ /* 0x008fc800078e3cff */
[----:B------:R-:W-:-:S04]  /*16690*/  @!P0 LOP3.LUT R2, R3, R2, RZ, 0x3c, !PT ;  /* 0x0000000203028212 */ /* 0x000fc800078e3cff */
[----:B------:R-:W-:-:S05]  /*166a0*/  @!P0 LOP3.LUT R3, R3, R2, RZ, 0x3c, !PT ;  /* 0x0000000203038212 */ /* 0x000fca00078e3cff */
[----:B------:R-:W3:Y:S04]  /*166b0*/  @!P0 LDG.E.U16 R20, [R2.64] ;  /* 0x0000000602148981 */ /* 0x000ee8000c1e1500 */
[----:B--2---:R0:W-:Y:S04]  /*166c0*/  STL [R1+0xb4], R0 ;  /* 0x0000b40001007387 */ /* 0x0041e80000100800 */
[----:B0-----:R-:W2:Y:S04]  /*166d0*/  LDL.LU R0, [R1+0x8] ;  /* 0x0000080001007983 */ /* 0x001ea80000300800 */
[----:B---3--:R0:W-:Y:S04]  /*166e0*/  STL [R1+0xb0], R20 ;  /* 0x0000b01401007387 */ /* 0x0081e80000100800 */
[----:B0-----:R-:W3:Y:S04]  /*166f0*/  LDL.LU R20, [R1+0x322c] ;  /* 0x00322c0001147983 */ /* 0x001ee80000300800 */
[----:B------:R-:W2:Y:S01]  /*16700*/  LDL R3, [R1+0xed4] ;  /* 0x000ed40001037983 */ /* 0x000ea20000100800 */
[----:B----4-:R-:W-:Y:S01]  /*16710*/  @!P0 IMAD.MOV.U32 R2, RZ, RZ, R28 ;  /* 0x000000ffff028224 */ /* 0x010fe200078e001c */
[----:B---3--:R-:W-:-:S06]  /*16720*/  PRMT R20, RZ, 0x7610, R20 ;  /* 0x00007610ff147816 */ /* 0x008fcc0000000014 */
[----:B--2---:R-:W2:Y:S04]  /*16730*/  @!P0 LDG.E.U16 R20, [R2.64] ;  /* 0x0000000602148981 */ /* 0x004ea8000c1e1500 */
[----:B--2---:R0:W-:Y:S04]  /*16740*/  STL [R1+0xac], R20 ;  /* 0x0000ac1401007387 */ /* 0x0041e80000100800 */
[----:B0-----:R-:W2:Y:S04]  /*16750*/  LDL.LU R20, [R1+0x3228] ;  /* 0x0032280001147983 */ /* 0x001ea80000300800 */
[----:B------:R-:W3:Y:S04]  /*16760*/  LDL R2, [R1+0xeb4] ;  /* 0x000eb40001027983 */ /* 0x000ee80000100800 */
[----:B------:R-:W3:Y:S01]  /*16770*/  LDL R3, [R1+0xeb8] ;  /* 0x000eb80001037983 */ /* 0x000ee20000100800 */
[----:B------:R-:W-:-:S02]  /*16780*/  PRMT R5, RZ, 0x7610, R5 ;  /* 0x00007610ff057816 */ /* 0x000fc40000000005 */
[----:B---3--:R-:W-:-:S04]  /*16790*/  @!P0 LOP3.LUT R3, R3, R2, RZ, 0x3c, !PT ;  /* 0x0000000203038212 */ /* 0x008fc800078e3cff */
[----:B------:R-:W-:-:S04]  /*167a0*/  @!P0 LOP3.LUT R2, R3, R2, RZ, 0x3c, !PT ;  /* 0x0000000203028212 */ /* 0x000fc800078e3cff */
[----:B------:R-:W-:-:S05]  /*167b0*/  @!P0 LOP3.LUT R3, R3, R2, RZ, 0x3c, !PT ;  /* 0x0000000203038212 */ /* 0x000fca00078e3cff */
[----:B------:R0:W3:Y:S04]  /*167c0*/  @!P0 LDG.E.U16 R5, [R2.64] ;  /* 0x0000000602058981 */ /* 0x0000e8000c1e1500 */
[----:B0-----:R-:W4:Y:S04]  /*167d0*/  LDL R2, [R1+0xe94] ;  /* 0x000e940001027983 */ /* 0x001f280000100800 */
[----:B------:R-:W4:Y:S01]  /*167e0*/  LDL R3, [R1+0xe98] ;  /* 0x000e980001037983 */ /* 0x000f220000100800 */
[----:B--2---:R-:W-:-:S03]  /*167f0*/  PRMT R20, RZ, 0x7610, R20 ;  /* 0x00007610ff147816 */ /* 0x004fc60000000014 */
[----:B------:R-:W0:Y:S01]  /*16800*/  S2R R28, SR_TID.X ;  /* 0x00000000001c7919 */ /* 0x000e220000002100 */
[----:B----4-:R-:W-:-:S04]  /*16810*/  @!P0 LOP3.LUT R3, R3, R2, RZ, 0x3c, !PT ;  /* 0x0000000203038212 */ /* 0x010fc800078e3cff */
[----:B------:R-:W-:-:S04]  /*16820*/  @!P0 LOP3.LUT R2, R3, R2, RZ, 0x3c, !PT ;  /* 0x0000000203028212 */ /* 0x000fc800078e3cff */
[----:B------:R-:W-:-:S05]  /*16830*/  @!P0 LOP3.LUT R3, R3, R2, RZ, 0x3c, !PT ;  /* 0x0000000203038212 */ /* 0x000fca00078e3cff */
[----:B------:R-:W2:Y:S01]  /*16840*/  @!P0 LDG.E.U16 R20, [R2.64] ;  /* 0x0000000602148981 */ /* 0x000ea2000c1e1500 */
[----:B0-----:R-:W-:-:S03]  /*16850*/  LOP3.LUT R28, R28, 0xff, RZ, 0xc0, !PT ;  /* 0x000000ff1c1c7812 */ /* 0x001fc600078ec0ff */
[----:B---3--:R0:W-:Y:S02]  /*16860*/  STL [R1+0xa8], R5 ;  /* 0x0000a80501007387 */ /* 0x0081e40000100800 */
[----:B0-----:R-:W-:-:S05]  /*16870*/  IMAD.SHL.U32 R5, R28, 0x2, RZ ;  /* 0x000000021c057824 */ /* 0x001fca00078e00ff */
[----:B------:R-:W-:Y:S04]  /*16880*/  STS.U16 [R5], R24 ;  /* 0x0000001805007388 */ /* 0x000fe80000000400 */
[----:B--2---:R0:W-:Y:S04]  /*16890*/  STL [R1+0xa4], R20 ;  /* 0x0000a41401007387 */ /* 0x0041e80000100800 */
[----:B0-----:R-:W2:Y:S04]  /*168a0*/  LDL.LU R20, [R1+0x3224] ;  /* 0x0032240001147983 */ /* 0x001ea80000300800 */
[----:B------:R-:W3:Y:S04]  /*168b0*/  LDL R2, [R1+0xe74] ;  /* 0x000e740001027983 */ /* 0x000ee80000100800 */
[----:B------:R-:W3:Y:S04]  /*168c0*/  LDL R3, [R1+0xe78] ;  /* 0x000e780001037983 */ /* 0x000ee80000100800 */
[----:B------:R-:W4:Y:S01]  /*168d0*/  LDL.LU R24, [R1+0x3220] ;  /* 0x0032200001187983 */ /* 0x000f220000300800 */
[----:B---3--:R-:W-:-:S04]  /*168e0*/  @!P0 LOP3.LUT R3, R3, R2, RZ, 0x3c, !PT ;  /* 0x0000000203038212 */ /* 0x008fc800078e3cff */
[C---:B------:R-:W-:Y:S02]  /*168f0*/  @!P0 LOP3.LUT R2, R3.reuse, R2, RZ, 0x3c, !PT ;  /* 0x0000000203028212 */ /* 0x040fe400078e3cff */
[----:B----4-:R-:W-:Y:S02]  /*16900*/  PRMT R24, RZ, 0x7610, R24 ;  /* 0x00007610ff187816 */ /* 0x010fe40000000018 */
[----:B------:R-:W-:-:S05]  /*16910*/  @!P0 LOP3.LUT R3, R3, R2, RZ, 0x3c, !PT ;  /* 0x0000000203038212 */ /* 0x000fca00078e3cff */
[----:B------:R-:W3:Y:S04]  /*16920*/  @!P0 LDG.E.U16 R24, [R2.64] ;  /* 0x0000000602188981 */ /* 0x000ee8000c1e1500 */
[----:B---3--:R0:W-:Y:S04]  /*16930*/  STL [R1+0xa0], R24 ;  /* 0x0000a01801007387 */ /* 0x0081e80000100800 */
[----:B0-----:R-:W3:Y:S04]  /*16940*/  LDL.LU R24, [R1+0x321c] ;  /* 0x00321c0001187983 */ /* 0x001ee80000300800 */
[----:B------:R-:W4:Y:S04]  /*16950*/  LDL R2, [R1+0xe54] ;  /* 0x000e540001027983 */ /* 0x000f280000100800 */
[----:B------:R-:W4:Y:S01]  /*16960*/  LDL R3, [R1+0xe58] ;  /* 0x000e580001037983 */ /* 0x000f220000100800 */
[----:B------:R-:W-:-:S03]  /*16970*/  PRMT R27, RZ, 0x7610, R27 ;  /* 0x00007610ff1b7816 */ /* 0x000fc6000000001b */
[----:B------:R0:W-:Y:S04]  /*16980*/  STS.U16 [R5+0x1000], R26 ;  /* 0x0010001a05007388 */ /* 0x0001e80000000400 */
[----:B0-----:R-:W2:Y:S01]  /*16990*/  LDL.LU R26, [R1+0x3218] ;  /* 0x00321800011a7983 */ /* 0x001ea20000300800 */
[----:B----4-:R-:W-:-:S04]  /*169a0*/  @!P0 LOP3.LUT R3, R3, R2, RZ, 0x3c, !PT ;  /* 0x0000000203038212 */ /* 0x010fc800078e3cff */
[----:B------:R-:W-:-:S04]  /*169b0*/  @!P0 LOP3.LUT R2, R3, R2, RZ, 0x3c, !PT ;  /* 0x0000000203028212 */ /* 0x000fc800078e3cff */
[----:B------:R-:W-:-:S05]  /*169c0*/  @!P0 LOP3.LUT R3, R3, R2, RZ, 0x3c, !PT ;  /* 0x0000000203038212 */ /* 0x000fca00078e3cff */
[----:B------:R0:W4:Y:S04]  /*169d0*/  @!P0 LDG.E.U16 R27, [R2.64] ;  /* 0x00000006021b8981 */ /* 0x000128000c1e1500 */
[----:B0-----:R-:W3:Y:S04]  /*169e0*/  LDL R2, [R1+0xe34] ;  /* 0x000e340001027983 */ /* 0x001ee80000100800 */
[----:B------:R-:W3:Y:S01]  /*169f0*/  LDL R3, [R1+0xe38] ;  /* 0x000e380001037983 */ /* 0x000ee20000100800 */
[----:B--2---:R-:W-:Y:S02]  /*16a00*/  PRMT R26, RZ, 0x7610, R26 ;  /* 0x00007610ff1a7816 */ /* 0x004fe4000000001a */
[----:B---3--:R-:W-:-:S04]  /*16a10*/  @!P0 LOP3.LUT R3, R3, R2, RZ, 0x3c, !PT ;  /* 0x0000000203038212 */ /* 0x008fc800078e3cff */
[----:B------:R-:W-:-:S04]  /*16a20*/  @!P0 LOP3.LUT R2, R3, R2, RZ, 0x3c, !PT ;  /* 0x0000000203028212 */ /* 0x000fc800078e3cff */
[----:B------:R-:W-:-:S05]  /*16a30*/  @!P0 LOP3.LUT R3, R3, R2, RZ, 0x3c, !PT ;  /* 0x0000000203038212 */ /* 0x000fca00078e3cff */
[----:B------:R-:W2:Y:S04]  /*16a40*/  @!P0 LDG.E.U16 R26, [R2.64] ;  /* 0x00000006021a8981 */ /* 0x000ea8000c1e1500 */
[----:B------:R0:W-:Y:S04]  /*16a50*/  STS.U16 [R5+0x2000], R29 ;  /* 0x0020001d05007388 */ /* 0x0001e80000000400 */
[----:B0-----:R-:W3:Y:S04]  /*16a60*/  LDL R29, [R1+0xdb4] ;  /* 0x000db400011d7983 */ /* 0x001ee80000100800 */
[----:B----4-:R0:W-:Y:S04]  /*16a70*/  STL [R1+0x9c], R27 ;  /* 0x00009c1b01007387 */ /* 0x0101e80000100800 */
[----:B0-----:R-:W4:Y:S04]  /*16a80*/  LDL R27, [R1+0xdb8] ;  /* 0x000db800011b7983 */ /* 0x001f280000100800 */
[----:B------:R-:W-:Y:S04]  /*16a90*/  STS.U16 [R5+0x3000], R0 ;  /* 0x0030000005007388 */ /* 0x000fe80000000400 */
[----:B--2---:R0:W-:Y:S04]  /*16aa0*/  STL [R1+0x98], R26 ;  /* 0x0000981a01007387 */ /* 0x0041e80000100800 */
[----:B0-----:R-:W2:Y:S04]  /*16ab0*/  LDL.LU R26, [R1+0x3214] ;  /* 0x00321400011a7983 */ /* 0x001ea80000300800 */
[----:B------:R-:W2:Y:S04]  /*16ac0*/  LDL R2, [R1+0xe14] ;  /* 0x000e140001027983 */ /* 0x000ea80000100800 */
[----:B------:R-:W2:Y:S04]  /*16ad0*/  LDL R3, [R1+0xe18] ;  /* 0x000e180001037983 */ /* 0x000ea80000100800 */
[----:B------:R-:W3:Y:S01]  /*16ae0*/  LDL.LU R0, [R1+0x3210] ;  /* 0x0032100001007983 */ /* 0x000ee20000300800 */
[----:B--2---:R-:W-:-:S04]  /*16af0*/  @!P0 LOP3.LUT R3, R3, R2, RZ, 0x3c, !PT ;  /* 0x0000000203038212 */ /* 0x004fc800078e3cff */
[C---:B------:R-:W-:Y:S02]  /*16b00*/  @!P0 LOP3.LUT R2, R3.reuse, R2, RZ, 0x3c, !PT ;  /* 0x0000000203028212 */ /* 0x040fe400078e3cff */
[----:B---3--:R-:W-:Y:S02]  /*16b10*/  PRMT R0, RZ, 0x7610, R0 ;  /* 0x00007610ff007816 */ /* 0x008fe40000000000 */
[----:B------:R-:W-:-:S05]  /*16b20*/  @!P0 LOP3.LUT R3, R3, R2, RZ, 0x3c, !PT ;  /* 0x0000000203038212 */ /* 0x000fca00078e3cff */
[----:B------:R-:W2:Y:S04]  /*16b30*/  @!P0 LDG.E.U16 R0, [R2.64] ;  /* 0x0000000602008981 */ /* 0x000ea8000c1e1500 */
[----:B--2---:R0:W-:Y:S04]  /*16b40*/  STL [R1+0x94], R0 ;  /* 0x0000940001007387 */ /* 0x0041e80000100800 */
[----:B0-----:R-:W2:Y:S04]  /*16b50*/  LDL.LU R0, [R1+0x320c] ;  /* 0x00320c0001007983 */ /* 0x001ea80000300800 */
[----:B------:R-:W3:Y:S04]  /*16b60*/  LDL R2, [R1+0xdf4] ;  /* 0x000df40001027983 */ /* 0x000ee80000100800 */
[----:B------:R-:W3:Y:S04]  /*16b70*/  LDL R3, [R1+0xdf8] ;  /* 0x000df80001037983 */ /* 0x000ee80000100800 */
[----:B--2---:R0:W-:Y:S04]  /*16b80*/  STS.U16 [R5+0x4000], R0 ;  /* 0x0040000005007388 */ /* 0x0041e80000000400 */
[----:B0-----:R-:W2:Y:S01]  /*16b90*/  LDL.LU R0, [R1+0x3208] ;  /* 0x0032080001007983 */ /* 0x001ea20000300800 */
[----:B---3--:R-:W-:-:S04]  /*16ba0*/  @!P0 LOP3.LUT R3, R3, R2, RZ, 0x3c, !PT ;  /* 0x0000000203038212 */ /* 0x008fc800078e3cff */
[----:B------:R-:W-:-:S04]  /*16bb0*/  @!P0 LOP3.LUT R2, R3, R2, RZ, 0x3c, !PT ;  /* 0x0000000203028212 */ /* 0x000fc800078e3cff */
[----:B------:R-:W-:Y:S02]  /*16bc0*/  @!P0 LOP3.LUT R3, R3, R2, RZ, 0x3c, !PT ;  /* 0x0000000203038212 */ /* 0x000fe400078e3cff */
[----:B--2---:R-:W-:-:S06]  /*16bd0*/  PRMT R0, RZ, 0x7610, R0 ;  /* 0x00007610ff007816 */ /* 0x004fcc0000000000 */
[----:B------:R-:W2:Y:S04]  /*16be0*/  @!P0 LDG.E.U16 R0, [R2.64] ;  /* 0x0000000602008981 */ /* 0x000ea8000c1e1500 */
        /* <DEDUP_REMOVED lines=8> */
[----:B------:R-:W2:Y:S04]  /*16c70*/  @!P0 LDG.E.U16 R0, [R2.64] ;  /* 0x0000000602008981 */ /* 0x000ea8000c1e1500 */
[----:B--2---:R0:W-:Y:S04]  /*16c80*/  STL [R1+0x8c], R0 ;  /* 0x00008c0001007387 */ /* 0x0041e80000100800 */
[----:B0-----:R-:W2:Y:S01]  /*16c90*/  LDL.LU R0, [R1+0x3200] ;  /* 0x0032000001007983 */ /* 0x001ea20000300800 */
[----:B----4-:R-:W-:Y:S02]  /*16ca0*/  @!P0 IMAD.MOV.U32 R2, RZ, RZ, R27 ;  /* 0x000000ffff028224 */ /* 0x010fe400078e001b */
[----:B------:R-:W-:Y:S01]  /*16cb0*/  @!P0 IMAD.MOV.U32 R3, RZ, RZ, R29 ;  /* 0x000000ffff038224 */ /* 0x000fe200078e001d */
[----:B------:R-:W3:Y:S04]  /*16cc0*/  LDL R27, [R1+0xd38] ;  /* 0x000d3800011b7983 */ /* 0x000ee80000100800 */
[----:B------:R-:W4:Y:S01]  /*16cd0*/  LDL R29, [R1+0xd34] ;  /* 0x000d3400011d7983 */ /* 0x000f220000100800 */
[----:B--2---:R-:W-:-:S06]  /*16ce0*/  PRMT R0, RZ, 0x7610, R0 ;  /* 0x00007610ff007816 */ /* 0x004fcc0000000000 */
[----:B------:R-:W2:Y:S04]  /*16cf0*/  @!P0 LDG.E.U16 R0, [R2.64] ;  /* 0x0000000602008981 */ /* 0x000ea8000c1e1500 */
[----:B--2---:R0:W-:Y:S04]  /*16d00*/  STL [R1+0x88], R0 ;  /* 0x0000880001007387 */ /* 0x0041e80000100800 */
[----:B0-----:R-:W2:Y:S04]  /*16d10*/  LDL.LU R0, [R1+0x31fc] ;  /* 0x0031fc0001007983 */ /* 0x001ea80000300800 */
[----:B------:R-:W2:Y:S04]  /*16d20*/  LDL R2, [R1+0xd94] ;  /* 0x000d940001027983 */ /* 0x000ea80000100800 */
[----:B------:R-:W2:Y:S01]  /*16d30*/  LDL R3, [R1+0xd98] ;  /* 0x000d980001037983 */ /* 0x000ea20000100800 */
[----:B------:R-:W-:-:S02]  /*16d40*/  PRMT R16, RZ, 0x7610, R16 ;  /* 0x00007610ff107816 */ /* 0x000fc40000000010 */
        /* <DEDUP_REMOVED lines=12> */
[----:B0-----:R-:W3:Y:S04]  /*16e10*/  LDL R16, [R1+0xd18] ;  /* 0x000d180001107983 */ /* 0x001ee80000100800 */
        /* <DEDUP_REMOVED lines=8> */
[----:B------:R0:W2:Y:S01]  /*16ea0*/  @!P0 LDG.E.U16 R0, [R2.64] ;  /* 0x0000000602008981 */ /* 0x0000a2000c1e1500 */
[----:B------:R-:W-:Y:S01]  /*16eb0*/  PRMT R25, RZ, 0x7610, R25 ;  /* 0x00007610ff197816 */ /* 0x000fe20000000019 */
[----:B0-----:R-:W-:Y:S02]  /*16ec0*/  @!P0 IMAD.MOV.U32 R2, RZ, RZ, R27 ;  /* 0x000000ffff028224 */ /* 0x001fe400078e001b */
[----:B----4-:R-:W-:-:S05]  /*16ed0*/  @!P0 IMAD.MOV.U32 R3, RZ, RZ, R29 ;  /* 0x000000ffff038224 */ /* 0x010fca00078e001d */
[----:B------:R0:W3:Y:S04]  /*16ee0*/  @!P0 LDG.E.U16 R25, [R2.64] ;  /* 0x0000000602198981 */ /* 0x0000e8000c1e1500 */
[----:B--2---:R1:W-:Y:S04]  /*16ef0*/  STL [R1+0x7c], R0 ;  /* 0x00007c0001007387 */ /* 0x0043e80000100800 */
[----:B-1----:R-:W2:Y:S04]  /*16f00*/  LDL.LU R0, [R1+0x31f4] ;  /* 0x0031f40001007983 */ /* 0x002ea80000300800 */
[----:B0-----:R-:W4:Y:S01]  /*16f10*/  LDL R3, [R1+0xd14] ;  /* 0x000d140001037983 */ /* 0x001f220000100800 */
[----:B------:R-:W-:Y:S01]  /*16f20*/  PRMT R19, RZ, 0x7610, R19 ;  /* 0x00007610ff137816 */ /* 0x000fe20000000013 */
[----:B------:R-:W-:-:S02]  /*16f30*/  @!P0 IMAD.MOV.U32 R2, RZ, RZ, R16 ;  /* 0x000000ffff028224 */ /* 0x000fc400078e0010 */
[----:B------:R-:W2:Y:S04]  /*16f40*/  LDL R29, [R1+0xcb4] ;  /* 0x000cb400011d7983 */ /* 0x000ea80000100800 */
[----:B---3--:R0:W-:Y:S04]  /*16f50*/  STL [R1+0x78], R25 ;  /* 0x0000781901007387 */ /* 0x0081e80000100800 */
[----:B0-----:R-:W3:Y:S04]  /*16f60*/  LDL R25, [R1+0xcb8] ;  /* 0x000cb80001197983 */ /* 0x001ee80000100800 */
[----:B------:R-:W3:Y:S04]  /*16f70*/  LDL.LU R27, [R1+0x30] ;  /* 0x00003000011b7983 */ /* 0x000ee80000300800 */
[----:B------:R-:W3:Y:S04]  /*16f80*/  LDL.LU R16, [R1+0x2c] ;  /* 0x00002c0001107983 */ /* 0x000ee80000300800 */
[----:B----4-:R0:W4:Y:S04]  /*16f90*/  @!P0 LDG.E.U16 R19, [R2.64] ;  /* 0x0000000602138981 */ /* 0x010128000c1e1500 */
[----:B0-----:R-:W3:Y:S04]  /*16fa0*/  LDL R2, [R1+0xcf4] ;  /* 0x000cf40001027983 */ /* 0x001ee80000100800 */
[----:B------:R-:W3:Y:S01]  /*16fb0*/  LDL R3, [R1+0xcf8] ;  /* 0x000cf80001037983 */ /* 0x000ee20000100800 */
[----:B--2---:R-:W-:-:S02]  /*16fc0*/  PRMT R0, RZ, 0x7610, R0 ;  /* 0x00007610ff007816 */ /* 0x004fc40000000000 */
[----:B---3--:R-:W-:-:S04]  /*16fd0*/  @!P0 LOP3.LUT R3, R3, R2, RZ, 0x3c, !PT ;  /* 0x0000000203038212 */ /* 0x008fc800078e3cff */
[----:B------:R-:W-:-:S04]  /*16fe0*/  @!P0 LOP3.LUT R2, R3, R2, RZ, 0x3c, !PT ;  /* 0x0000000203028212 */ /* 0x000fc800078e3cff */
[----:B------:R-:W-:-:S05]  /*16ff0*/  @!P0 LOP3.LUT R3, R3, R2, RZ, 0x3c, !PT ;  /* 0x0000000203038212 */ /* 0x000fca00078e3cff */
[----:B------:R-:W2:Y:S04]  /*17000*/  @!P0 LDG.E.U16 R0, [R2.64] ;  /* 0x0000000602008981 */ /* 0x000ea8000c1e1500 */
[----:B----4-:R0:W-:Y:S04]  /*17010*/  STL [R1+0x74], R19 ;  /* 0x0000741301007387 */ /* 0x0101e80000100800 */
[----:B0-----:R-:W3:Y:S04]  /*17020*/  LDL.LU R19, [R1+0x28] ;  /* 0x0000280001137983 */ /* 0x001ee80000300800 */
[----:B--2---:R0:W-:Y:S04]  /*17030*/  STL [R1+0x70], R0 ;  /* 0x0000700001007387 */ /* 0x0041e80000100800 */
[----:B0-----:R-:W2:Y:S04]  /*17040*/  LDL.LU R0, [R1+0x31f0] ;  /* 0x0031f00001007983 */ /* 0x001ea80000300800 */
[----:B------:R-:W4:Y:S04]  /*17050*/  LDL R2, [R1+0xcd4] ;  /* 0x000cd40001027983 */ /* 0x000f280000100800 */
[----:B------:R-:W4:Y:S01]  /*17060*/  LDL R3, [R1+0xcd8] ;  /* 0x000cd80001037983 */ /* 0x000f220000100800 */
[----:B------:R-:W-:-:S02]  /*17070*/  PRMT R22, RZ, 0x7610, R22 ;  /* 0x00007610ff167816 */ /* 0x000fc40000000016 */
[----:B----4-:R-:W-:-:S04]  /*17080*/  @!P0 LOP3.LUT R3, R3, R2, RZ, 0x3c, !PT ;  /* 0x0000000203038212 */ /* 0x010fc800078e3cff */
[----:B------:R-:W-:-:S04]  /*17090*/  @!P0 LOP3.LUT R2, R3, R2, RZ, 0x3c, !PT ;  /* 0x0000000203028212 */ /* 0x000fc800078e3cff */
[----:B------:R-:W-:-:S05]  /*170a0*/  @!P0 LOP3.LUT R3, R3, R2, RZ, 0x3c, !PT ;  /* 0x0000000203038212 */ /* 0x000fca00078e3cff */
[----:B------:R0:W4:Y:S01]  /*170b0*/  @!P0 LDG.E.U16 R22, [R2.64] ;  /* 0x0000000602168981 */ /* 0x000122000c1e1500 */
[----:B--2---:R-:W-:Y:S01]  /*170c0*/  PRMT R0, RZ, 0x7610, R0 ;  /* 0x00007610ff007816 */ /* 0x004fe20000000000 */
[----:B0-----:R-:W-:Y:S02]  /*170d0*/  @!P0 IMAD.MOV.U32 R2, RZ, RZ, R25 ;  /* 0x000000ffff028224 */ /* 0x001fe400078e0019 */
[----:B------:R-:W-:-:S05]  /*170e0*/  @!P0 IMAD.MOV.U32 R3, RZ, RZ, R29 ;  /* 0x000000ffff038224 */ /* 0x000fca00078e001d */
[----:B------:R0:W2:Y:S04]  /*170f0*/  @!P0 LDG.E.U16 R0, [R2.64] ;  /* 0x0000000602008981 */ /* 0x0000a8000c1e1500 */
[----:B----4-:R1:W-:Y:S04]  /*17100*/  STL [R1+0x6c], R22 ;  /* 0x00006c1601007387 */ /* 0x0103e80000100800 */
[----:B-1----:R-:W4:Y:S04]  /*17110*/  LDL.LU R22, [R1+0x1c] ;  /* 0x00001c0001167983 */ /* 0x002f280000300800 */
[----:B------:R-:W2:Y:S04]  /*17120*/  LDL.LU R25, [R1+0x14] ;  /* 0x0000140001197983 */ /* 0x000ea80000300800 */
[----:B0-----:R-:W2:Y:S04]  /*17130*/  LDL R2, [R1+0xc94] ;  /* 0x000c940001027983 */ /* 0x001ea80000100800 */
[----:B------:R-:W2:Y:S01]  /*17140*/  LDL R3, [R1+0xc98] ;  /* 0x000c980001037983 */ /* 0x000ea20000100800 */
[----:B------:R-:W-:-:S02]  /*17150*/  PRMT R13, RZ, 0x7610, R13 ;  /* 0x00007610ff0d7816 */ /* 0x000fc4000000000d */
[----:B--2---:R-:W-:-:S04]  /*17160*/  @!P0 LOP3.LUT R3, R3, R2, RZ, 0x3c, !PT ;  /* 0x0000000203038212 */ /* 0x004fc800078e3cff */
[----:B------:R-:W-:-:S04]  /*17170*/  @!P0 LOP3.LUT R2, R3, R2, RZ, 0x3c, !PT ;  /* 0x0000000203028212 */ /* 0x000fc800078e3cff */
[----:B------:R-:W-:-:S05]  /*17180*/  @!P0 LOP3.LUT R3, R3, R2, RZ, 0x3c, !PT ;  /* 0x0000000203038212 */ /* 0x000fca00078e3cff */
[----:B------:R-:W2:Y:S04]  /*17190*/  @!P0 LDG.E.U16 R13, [R2.64] ;  /* 0x00000006020d8981 */ /* 0x000ea8000c1e1500 */
[----:B------:R-:W-:Y:S04]  /*171a0*/  STS.U16 [R5+0x5000], R26 ;  /* 0x0050001a05007388 */ /* 0x000fe80000000400 */
[----:B------:R-:W-:Y:S04]  /*171b0*/  STS.U16 [R5+0x6000], R24 ;  /* 0x0060001805007388 */ /* 0x000fe80000000400 */
[----:B------:R-:W-:Y:S01]  /*171c0*/  STS.U16 [R5+0x7000], R20 ;  /* 0x0070001405007388 */ /* 0x000fe20000000400 */
[----:B------:R-:W-:-:S03]  /*171d0*/  IMAD.SHL.U32 R28, R28, 0x2, RZ ;  /* 0x000000021c1c7824 */ /* 0x000fc600078e00ff */
[----:B------:R-:W-:Y:S04]  /*171e0*/  STS.U16 [R5+0x8000], R18 ;  /* 0x0080001205007388 */ /* 0x000fe80000000400 */
[----:B------:R-:W-:Y:S04]  /*171f0*/  STS.U16 [R5+0x9000], R15 ;  /* 0x0090000f05007388 */ /* 0x000fe80000000400 */
[----:B------:R-:W-:Y:S04]  /*17200*/  STS.U16 [R5+0xa000], R14 ;  /* 0x00a0000e05007388 */ /* 0x000fe80000000400 */
[----:B------:R-:W-:Y:S04]  /*17210*/  STS.U16 [R5+0xb000], R12 ;  /* 0x00b0000c05007388 */ /* 0x000fe80000000400 */
[----:B------:R-:W-:Y:S04]  /*17220*/  STS.U16 [R5+0xc000], R10 ;  /* 0x00c0000a05007388 */ /* 0x000fe80000000400 */
[----:B------:R-:W-:Y:S04]  /*17230*/  STS.U16 [R5+0xd000], R8 ;  /* 0x00d0000805007388 */ /* 0x000fe80000000400 */
[----:B------:R-:W-:Y:S04]  /*17240*/  STS.U16 [R5+0xe000], R7 ;  /* 0x00e0000705007388 */ /* 0x000fe80000000400 */
[----:B------:R-:W-:Y:S04]  /*17250*/  STL [R1+0x3194], R0 ;  /* 0x0031940001007387 */ /* 0x000fe80000100800 */
[----:B------:R0:W-:Y:S04]  /*17260*/  STS.U16 [R5+0xf000], R6 ;  /* 0x00f0000605007388 */ /* 0x0001e80000000400 */
[----:B------:R-:W3:Y:S01]  /*17270*/  LDL R29, [R1+0xc18] ;  /* 0x000c1800011d7983 */ /* 0x000ee20000100800 */
[----:B0-----:R-:W-:-:S03]  /*17280*/  LOP3.LUT R6, R28, 0x10, RZ, 0x3c, !PT ;  /* 0x000000101c067812 */ /* 0x001fc600078e3cff */
[----:B------:R-:W3:Y:S04]  /*17290*/  LDL.LU R28, [R1+0xc] ;  /* 0x00000c00011c7983 */ /* 0x000ee80000300800 */
        /* <DEDUP_REMOVED lines=11> */
[----:B------:R-:W-:Y:S04]  /*17350*/  STS.U16 [R6+0x1200], R16 ;  /* 0x0012001006007388 */ /* 0x000fe80000000400 */
[----:B--2---:R0:W-:Y:S04]  /*17360*/  STL [R1+0x60], R27 ;  /* 0x0000601b01007387 */ /* 0x0041e80000100800 */
[----:B0-----:R-:W2:Y:S04]  /*17370*/  LDL.LU R27, [R1+0x31e4] ;  /* 0x0031e400011b7983 */ /* 0x001ea80000300800 */
[----:B------:R-:W3:Y:S04]  /*17380*/  LDL R2, [R1+0xc54] ;  /* 0x000c540001027983 */ /* 0x000ee80000100800 */
[----:B------:R-:W3:Y:S04]  /*17390*/  LDL R3, [R1+0xc58] ;  /* 0x000c580001037983 */ /* 0x000ee80000100800 */
[----:B------:R-:W2:Y:S01]  /*173a0*/  LDL.LU R16, [R1+0x31e0] ;  /* 0x0031e00001107983 */ /* 0x000ea20000300800 */
[----:B---3--:R-:W-:-:S04]  /*173b0*/  @!P0 LOP3.LUT R3, R3, R2, RZ, 0x3c, !PT ;  /* 0x0000000203038212 */ /* 0x008fc800078e3cff */
[C---:B------:R-:W-:Y:S02]  /*173c0*/  @!P0 LOP3.LUT R2, R3.reuse, R2, RZ, 0x3c, !PT ;  /* 0x0000000203028212 */ /* 0x040fe400078e3cff */
[----:B--2---:R-:W-:Y:S02]  /*173d0*/  PRMT R16, RZ, 0x7610, R16 ;  /* 0x00007610ff107816 */ /* 0x004fe40000000010 */
        /* <DEDUP_REMOVED lines=13> */
[----:B--2---:R0:W-:Y:S04]  /*174b0*/  STL [R1+0x58], R19 ;  /* 0x0000581301007387 */ /* 0x0041e80000100800 */
[----:B0-----:R-:W2:Y:S04]  /*174c0*/  LDL.LU R19, [R1+0x31d4] ;  /* 0x0031d40001137983 */ /* 0x001ea80000300800 */
[----:B------:R-:W3:Y:S04]  /*174d0*/  LDL.LU R2, [R1+0x24] ;  /* 0x0000240001027983 */ /* 0x000ee80000300800 */
[----:B------:R-:W4:Y:S01]  /*174e0*/  LDL R3, [R1+0xc14] ;  /* 0x000c140001037983 */ /* 0x000f220000100800 */
[----:B--2---:R-:W-:-:S03]  /*174f0*/  PRMT R19, RZ, 0x7610, R19 ;  /* 0x00007610ff137816 */ /* 0x004fc60000000013 */
[----:B---3--:R0:W-:Y:S02]  /*17500*/  STS.U16 [R6+0x3200], R2 ;  /* 0x0032000206007388 */ /* 0x0081e40000000400 */
[----:B0-----:R-:W-:Y:S02]  /*17510*/  @!P0 IMAD.MOV.U32 R2, RZ, RZ, R29 ;  /* 0x000000ffff028224 */ /* 0x001fe400078e001d */
[----:B------:R-:W2:Y:S04]  /*17520*/  LDL R29, [R1+0xb98] ;  /* 0x000b9800011d7983 */ /* 0x000ea80000100800 */
[----:B----4-:R-:W3:Y:S04]  /*17530*/  @!P0 LDG.E.U16 R19, [R2.64] ;  /* 0x0000000602138981 */ /* 0x010ee8000c1e1500 */
[----:B---3--:R0:W-:Y:S04]  /*17540*/  STL [R1+0x54], R19 ;  /* 0x0000541301007387 */ /* 0x0081e80000100800 */
[----:B0-----:R-:W3:Y:S04]  /*17550*/  LDL.LU R19, [R1+0x31d0] ;  /* 0x0031d00001137983 */ /* 0x001ee80000300800 */
[----:B------:R-:W4:Y:S04]  /*17560*/  LDL R2, [R1+0xbf4] ;  /* 0x000bf40001027983 */ /* 0x000f280000100800 */
[----:B------:R-:W4:Y:S01]  /*17570*/  LDL R3, [R1+0xbf8] ;  /* 0x000bf80001037983 */ /* 0x000f220000100800 */
[----:B------:R-:W-:-:S02]  /*17580*/  PRMT R14, RZ, 0x7610, R14 ;  /* 0x00007610ff0e7816 */ /* 0x000fc4000000000e */
[----:B----4-:R-:W-:-:S04]  /*17590*/  @!P0 LOP3.LUT R3, R3, R2, RZ, 0x3c, !PT ;  /* 0x0000000203038212 */ /* 0x010fc800078e3cff */
[----:B------:R-:W-:-:S04]  /*175a0*/  @!P0 LOP3.LUT R2, R3, R2, RZ, 0x3c, !PT ;  /* 0x0000000203028212 */ /* 0x000fc800078e3cff */
[----:B------:R-:W-:-:S05]  /*175b0*/  @!P0 LOP3.LUT R3, R3, R2, RZ, 0x3c, !PT ;  /* 0x0000000203038212 */ /* 0x000fca00078e3cff */
[----:B------:R0:W4:Y:S04]  /*175c0*/  @!P0 LDG.E.U16 R14, [R2.64] ;  /* 0x00000006020e8981 */ /* 0x000128000c1e1500 */
[----:B------:R1:W-:Y:S04]  /*175d0*/  STS.U16 [R6+0x4200], R22 ;  /* 0x0042001606007388 */ /* 0x0003e80000000400 */
[----:B-1----:R-:W2:Y:S04]  /*175e0*/  LDL.LU R22, [R1+0x31cc] ;  /* 0x0031cc0001167983 */ /* 0x002ea80000300800 */
[----:B0-----:R-:W2:Y:S04]  /*175f0*/  LDL R2, [R1+0xbd4] ;  /* 0x000bd40001027983 */ /* 0x001ea80000100800 */
[----:B------:R-:W2:Y:S04]  /*17600*/  LDL R3, [R1+0xbd8] ;  /* 0x000bd80001037983 */ /* 0x000ea80000100800 */
[----:B------:R-:W-:Y:S04]  /*17610*/  STS.U16 [R6+0x5200], R25 ;  /* 0x0052001906007388 */ /* 0x000fe80000000400 */
[----:B----4-:R0:W-:Y:S04]  /*17620*/  STL [R1+0x50], R14 ;  /* 0x0000500e01007387 */ /* 0x0101e80000100800 */
[----:B0-----:R-:W4:Y:S04]  /*17630*/  LDL R14, [R1+0xb78] ;  /* 0x000b7800010e7983 */ /* 0x001f280000100800 */
[----:B------:R-:W3:Y:S01]  /*17640*/  LDL.LU R25, [R1+0x31c8] ;  /* 0x0031c80001197983 */ /* 0x000ee20000300800 */
[----:B--2---:R-:W-:-:S04]  /*17650*/  @!P0 LOP3.LUT R3, R3, R2, RZ, 0x3c, !PT ;  /* 0x0000000203038212 */ /* 0x004fc800078e3cff */
[----:B------:R-:W-:-:S04]  /*17660*/  @!P0 LOP3.LUT R2, R3, R2, RZ, 0x3c, !PT ;  /* 0x0000000203028212 */ /* 0x000fc800078e3cff */
[----:B------:R-:W-:Y:S02]  /*17670*/  @!P0 LOP3.LUT R3, R3, R2, RZ, 0x3c, !PT ;  /* 0x0000000203038212 */ /* 0x000fe400078e3cff */
[----:B---3--:R-:W-:-:S06]  /*17680*/  PRMT R25, RZ, 0x7610, R25 ;  /* 0x00007610ff197816 */ /* 0x008fcc0000000019 */
        /* <DEDUP_REMOVED lines=15> */
[----:B------:R-:W2:Y:S01]  /*17780*/  LDL R3, [R1+0xb94] ;  /* 0x000b940001037983 */ /* 0x000ea20000100800 */
[----:B------:R-:W-:-:S03]  /*17790*/  PRMT R10, RZ, 0x7610, R10 ;  /* 0x00007610ff0a7816 */ /* 0x000fc6000000000a */
[----:B---3--:R0:W-:Y:S02]  /*177a0*/  STS.U16 [R6+0x7200], R2 ;  /* 0x0072000206007388 */ /* 0x0081e40000000400 */
[----:B0-----:R-:W-:Y:S01]  /*177b0*/  @!P0 IMAD.MOV.U32 R2, RZ, RZ, R29 ;  /* 0x000000ffff028224 */ /* 0x001fe200078e001d */
[----:B------:R-:W-:Y:S01]  /*177c0*/  PRMT R12, RZ, 0x7610, R12 ;  /* 0x00007610ff0c7816 */ /* 0x000fe2000000000c */
[----:B------:R-:W3:Y:S04]  /*177d0*/  LDL R29, [R1+0xf0c] ;  /* 0x000f0c00011d7983 */ /* 0x000ee80000100800 */
[----:B--2---:R0:W2:Y:S04]  /*177e0*/  @!P0 LDG.E.U16 R10, [R2.64] ;  /* 0x00000006020a8981 */ /* 0x0040a8000c1e1500 */
[----:B0-----:R-:W3:Y:S01]  /*177f0*/  LDL R3, [R1+0x764] ;  /* 0x0007640001037983 */ /* 0x001ee20000100800 */
[----:B----4-:R-:W-:-:S03]  /*17800*/  @!P0 IMAD.MOV.U32 R2, RZ, RZ, R14 ;  /* 0x000000ffff028224 */ /* 0x010fc600078e000e */
[----:B--2---:R0:W-:Y:S01]  /*17810*/  STL [R1+0x34], R10 ;  /* 0x0000340a01007387 */ /* 0x0041e20000100800 */
[----:B------:R-:W-:-:S03]  /*17820*/  PRMT R22, RZ, 0x7610, R22 ;  /* 0x00007610ff167816 */ /* 0x000fc60000000016 */
[----:B------:R-:W2:Y:S04]  /*17830*/  LDL R14, [R1+0xeec] ;  /* 0x000eec00010e7983 */ /* 0x000ea80000100800 */
[----:B---3--:R1:W3:Y:S04]  /*17840*/  @!P0 LDG.E.U16 R12, [R2.64] ;  /* 0x00000006020c8981 */ /* 0x0082e8000c1e1500 */
[----:B0-----:R-:W4:Y:S04]  /*17850*/  LDL R10, [R1+0xf10] ;  /* 0x000f1000010a7983 */ /* 0x001f280000100800 */
[----:B-1----:R-:W2:Y:S04]  /*17860*/  LDL R2, [R1+0xb68] ;  /* 0x000b680001027983 */ /* 0x002ea80000100800 */
[----:B------:R-:W2:Y:S02]  /*17870*/  LDL R3, [R1+0xf44] ;  /* 0x000f440001037983 */ /* 0x000ea40000100800 */
[----:B--2---:R-:W-:-:S04]  /*17880*/  @!P0 LOP3.LUT R3, R3, R2, RZ, 0x3c, !PT ;  /* 0x0000000203038212 */ /* 0x004fc800078e3cff */
[----:B------:R-:W-:-:S04]  /*17890*/  @!P0 LOP3.LUT R2, R3, R2, RZ, 0x3c, !PT ;  /* 0x0000000203028212 */ /* 0x000fc800078e3cff */
[----:B------:R-:W-:-:S05]  /*178a0*/  @!P0 LOP3.LUT R3, R3, R2, RZ, 0x3c, !PT ;  /* 0x0000000203038212 */ /* 0x000fca00078e3cff */
[----:B------:R-:W2:Y:S04]  /*178b0*/  @!P0 LDG.E.U16 R22, [R2.64] ;  /* 0x0000000602168981 */ /* 0x000ea8000c1e1500 */
[----:B---3--:R0:W-:Y:S04]  /*178c0*/  STL [R1+0x30], R12 ;  /* 0x0000300c01007387 */ /* 0x0081e80000100800 */
[----:B0-----:R-:W3:Y:S04]  /*178d0*/  LDL R12, [R1+0xef0] ;  /* 0x000ef000010c7983 */ /* 0x001ee80000100800 */
[----:B--2---:R0:W-:Y:S04]  /*178e0*/  STL [R1+0x2c], R22 ;  /* 0x00002c1601007387 */ /* 0x0041e80000100800 */
[----:B0-----:R-:W2:Y:S04]  /*178f0*/  LDL.LU R22, [R1+0x31b8] ;  /* 0x0031b80001167983 */ /* 0x001ea80000300800 */
[----:B------:R-:W2:Y:S04]  /*17900*/  LDL R2, [R1+0xf2c] ;  /* 0x000f2c0001027983 */ /* 0x000ea80000100800 */
[----:B------:R-:W2:Y:S01]  /*17910*/  LDL R3, [R1+0xf30] ;  /* 0x000f300001037983 */ /* 0x000ea20000100800 */
[----:B------:R-:W-:-:S02]  /*17920*/  PRMT R19, RZ, 0x7610, R19 ;  /* 0x00007610ff137816 */ /* 0x000fc40000000013 */
[----:B------:R-:W-:Y:S02]  /*17930*/  PRMT R4, RZ, 0x7610, R4 ;  /* 0x00007610ff047816 */ /* 0x000fe40000000004 */
[----:B--2---:R-:W-:-:S04]  /*17940*/  @!P0 LOP3.LUT R3, R3, R2, RZ, 0x3c, !PT ;  /* 0x0000000203038212 */ /* 0x004fc800078e3cff */
[----:B------:R-:W-:-:S04]  /*17950*/  @!P0 LOP3.LUT R2, R3, R2, RZ, 0x3c, !PT ;  /* 0x0000000203028212 */ /* 0x000fc800078e3cff */
[----:B------:R-:W-:-:S05]  /*17960*/  @!P0 LOP3.LUT R3, R3, R2, RZ, 0x3c, !PT ;  /* 0x0000000203038212 */ /* 0x000fca00078e3cff */
[----:B------:R4:W2:Y:S02]  /*17970*/  @!P0 LDG.E.U16 R19, [R2.64] ;  /* 0x0000000602138981 */ /* 0x0008a4000c1e1500 */
[----:B----4-:R-:W-:Y:S02]  /*17980*/  @!P0 IMAD.MOV.U32 R2, RZ, RZ, R10 ;  /* 0x000000ffff028224 */ /* 0x010fe400078e000a */
[----:B------:R-:W-:-:S05]  /*17990*/  @!P0 IMAD.MOV.U32 R3, RZ, RZ, R29 ;  /* 0x000000ffff038224 */ /* 0x000fca00078e001d */
[----:B------:R3:W4:Y:S01]  /*179a0*/  @!P0 LDG.E.U16 R4, [R2.64] ;  /* 0x0000000602048981 */ /* 0x000722000c1e1500 */
[----:B------:R-:W-:Y:S01]  /*179b0*/  PRMT R0, RZ, 0x7610, R0 ;  /* 0x00007610ff007816 */ /* 0x000fe20000000000 */
[----:B---3--:R-:W-:Y:S02]  /*179c0*/  @!P0 IMAD.MOV.U32 R2, RZ, RZ, R12 ;  /* 0x000000ffff028224 */ /* 0x008fe400078e000c */
[----:B------:R-:W-:-:S05]  /*179d0*/  @!P0 IMAD.MOV.U32 R3, RZ, RZ, R14 ;  /* 0x000000ffff038224 */ /* 0x000fca00078e000e */
[----:B------:R0:W3:Y:S04]  /*179e0*/  @!P0 LDG.E.U16 R0, [R2.64] ;  /* 0x0000000602008981 */ /* 0x0000e8000c1e1500 */
[----:B--2---:R1:W-:Y:S04]  /*179f0*/  STL [R1+0x28], R19 ;  /* 0x0000281301007387 */ /* 0x0043e80000100800 */
[----:B-1----:R-:W2:Y:S04]  /*17a00*/  LDL.LU R19, [R1+0x31b4] ;  /* 0x0031b40001137983 */ /* 0x002ea80000300800 */
[----:B----4-:R1:W-:Y:S04]  /*17a10*/  STL [R1+0x24], R4 ;  /* 0x0000240401007387 */ /* 0x0103e80000100800 */
[----:B-1----:R-:W4:Y:S04]  /*17a20*/  LDL R4, [R1+0xeb0] ;  /* 0x000eb00001047983 */ /* 0x002f280000100800 */
[----:B------:R-:W2:Y:S04]  /*17a30*/  LDL.LU R29, [R1+0x1f0] ;  /* 0x0001f000011d7983 */ /* 0x000ea80000300800 */
[----:B------:R-:W2:Y:S04]  /*17a40*/  LDL.LU R10, [R1+0x1d0] ;  /* 0x0001d000010a7983 */ /* 0x000ea80000300800 */
[----:B0-----:R-:W2:Y:S04]  /*17a50*/  LDL R2, [R1+0xecc] ;  /* 0x000ecc0001027983 */ /* 0x001ea80000100800 */
[----:B------:R-:W2:Y:S01]  /*17a60*/  LDL R3, [R1+0xed0] ;  /* 0x000ed00001037983 */ /* 0x000ea20000100800 */
[----:B------:R-:W-:-:S03]  /*17a70*/  PRMT R15, RZ, 0x7610, R15 ;  /* 0x00007610ff0f7816 */ /* 0x000fc6000000000f */
[----:B------:R-:W3:Y:S01]  /*17a80*/  LDL R14, [R1+0xe6c] ;  /* 0x000e6c00010e7983 */ /* 0x000ee20000100800 */
[----:B--2---:R-:W-:-:S04]  /*17a90*/  @!P0 LOP3.LUT R3, R3, R2, RZ, 0x3c, !PT ;  /* 0x0000000203038212 */ /* 0x004fc800078e3cff */
[----:B------:R-:W-:-:S04]  /*17aa0*/  @!P0 LOP3.LUT R2, R3, R2, RZ, 0x3c, !PT ;  /* 0x0000000203028212 */ /* 0x000fc800078e3cff */
[----:B------:R-:W-:-:S05]  /*17ab0*/  @!P0 LOP3.LUT R3, R3, R2, RZ, 0x3c, !PT ;  /* 0x0000000203038212 */ /* 0x000fca00078e3cff */
[----:B------:R-:W2:Y:S04]  /*17ac0*/  @!P0 LDG.E.U16 R15, [R2.64] ;  /* 0x00000006020f8981 */ /* 0x000ea8000c1e1500 */
[----:B---3--:R0:W-:Y:S04]  /*17ad0*/  STL [R1+0x20], R0 ;  /* 0x0000200001007387 */ /* 0x0081e80000100800 */
[----:B0-----:R-:W3:Y:S04]  /*17ae0*/  LDL R0, [R1+0xe70] ;  /* 0x000e700001007983 */ /* 0x001ee80000100800 */
[----:B------:R-:W3:Y:S04]  /*17af0*/  LDL.LU R12, [R1+0x1c4] ;  /* 0x0001c400010c7983 */ /* 0x000ee80000300800 */
[----:B--2---:R-:W-:Y:S04]  /*17b00*/  STL [R1+0x1c], R15 ;  /* 0x00001c0f01007387 */ /* 0x004fe80000100800 */
[----:B------:R-:W2:Y:S04]  /*17b10*/  LDL R3, [R1+0xeac] ;  /* 0x000eac0001037983 */ /* 0x000ea80000100800 */
[----:B------:R-:W-:Y:S04]  /*17b20*/  STS.U16 [R6+0x8200], R28 ;  /* 0x0082001c06007388 */ /* 0x000fe80000000400 */
[----:B------:R-:W-:Y:S04]  /*17b30*/  STS.U16 [R6+0x9200], R25 ;  /* 0x0092001906007388 */ /* 0x000fe80000000400 */
[----:B------:R-:W-:Y:S04]  /*17b40*/  STS.U16 [R6+0xa200], R22 ;  /* 0x00a2001606007388 */ /* 0x000fe80000000400 */
[----:B------:R-:W-:Y:S01]  /*17b50*/  STS.U16 [R6+0xb200], R19 ;  /* 0x00b2001306007388 */ /* 0x000fe20000000400 */
[----:B----4-:R-:W-:-:S03]  /*17b60*/  @!P0 IMAD.MOV.U32 R2, RZ, RZ, R4 ;  /* 0x000000ffff028224 */ /* 0x010fc600078e0004 */
[----:B------:R-:W-:Y:S04]  /*17b70*/  STS.U16 [R6+0xc200], R16 ;  /* 0x00c2001006007388 */ /* 0x000fe80000000400 */
[----:B------:R0:W-:Y:S04]  /*17b80*/  STS.U16 [R6+0xd200], R13 ;  /* 0x00d2000d06007388 */ /* 0x0001e80000000400 */
[----:B------:R-:W4:Y:S01]  /*17b90*/  LDL.LU R4, [R1+0x1ac] ;  /* 0x0001ac0001047983 */ /* 0x000f220000300800 */
[----:B0-----:R-:W-:-:S06]  /*17ba0*/  PRMT R13, RZ, 0x7610, R13 ;  /* 0x00007610ff0d7816 */ /* 0x001fcc000000000d */
[----:B--2---:R0:W2:Y:S04]  /*17bb0*/  @!P0 LDG.E.U16 R13, [R2.64] ;  /* 0x00000006020d8981 */ /* 0x0040a8000c1e1500 */
[----:B0-----:R-:W2:Y:S04]  /*17bc0*/  LDL R2, [R1+0xe8c] ;  /* 0x000e8c0001027983 */ /* 0x001ea80000100800 */
[----:B------:R-:W2:Y:S01]  /*17bd0*/  LDL R3, [R1+0xe90] ;  /* 0x000e900001037983 */ /* 0x000ea20000100800 */
[----:B------:R-:W-:-:S03]  /*17be0*/  PRMT R27, RZ, 0x7610, R27 ;  /* 0x00007610ff1b7816 */ /* 0x000fc6000000001b */
[----:B------:R-:W0:Y:S01]  /*17bf0*/  S2R R15, SR_TID.X ;  /* 0x00000000000f7919 */ /* 0x000e220000002100 */
[----:B--2---:R-:W-:-:S04]  /*17c00*/  @!P0 LOP3.LUT R3, R3, R2, RZ, 0x3c, !PT ;  /* 0x0000000203038212 */ /* 0x004fc800078e3cff */
[----:B------:R-:W-:-:S04]  /*17c10*/  @!P0 LOP3.LUT R2, R3, R2, RZ, 0x3c, !PT ;  /* 0x0000000203028212 */ /* 0x000fc800078e3cff */
[----:B------:R-:W-:-:S05]  /*17c20*/  @!P0 LOP3.LUT R3, R3, R2, RZ, 0x3c, !PT ;  /* 0x0000000203038212 */ /* 0x000fca00078e3cff */
[----:B------:R-:W2:Y:S01]  /*17c30*/  @!P0 LDG.E.U16 R27, [R2.64] ;  /* 0x00000006021b8981 */ /* 0x000ea2000c1e1500 */
[----:B0-----:R-:W-:-:S05]  /*17c40*/  LOP3.LUT R15, R15, 0xff, RZ, 0xc0, !PT ;  /* 0x000000ff0f0f7812 */ /* 0x001fca00078ec0ff */
[----:B------:R-:W-:Y:S01]  /*17c50*/  IMAD.SHL.U32 R15, R15, 0x2, RZ ;  /* 0x000000020f0f7824 */ /* 0x000fe200078e00ff */
[----:B------:R-:W-:Y:S04]  /*17c60*/  STS.U16 [R6+0xe200], R11 ;  /* 0x00e2000b06007388 */ /* 0x000fe80000000400 */
[----:B------:R0:W-:Y:S04]  /*17c70*/  STS.U16 [R6+0xf200], R9 ;  /* 0x00f2000906007388 */ /* 0x0001e80000000400 */
[----:B------:R1:W-:Y:S01]  /*17c80*/  STL [R1+0x18], R13 ;  /* 0x0000180d01007387 */ /* 0x0003e20000100800 */
[----:B0-----:R-:W-:-:S03]  /*17c90*/  LOP3.LUT R6, R15, 0x20, RZ, 0x3c, !PT ;  /* 0x000000200f067812 */ /* 0x001fc600078e3cff */
[----:B-1----:R-:W4:Y:S04]  /*17ca0*/  LDL R13, [R1+0xe30] ;  /* 0x000e3000010d7983 */ /* 0x002f280000100800 */
[----:B------:R-:W4:Y:S04]  /*17cb0*/  LDL.LU R15, [R1+0x194] ;  /* 0x00019400010f7983 */ /* 0x000f280000300800 */
[----:B--2---:R0:W-:Y:S04]  /*17cc0*/  STL [R1+0x14], R27 ;  /* 0x0000141b01007387 */ /* 0x0041e80000100800 */
[----:B0-----:R-:W2:Y:S04]  /*17cd0*/  LDL.LU R27, [R1+0x31b0] ;  /* 0x0031b000011b7983 */ /* 0x001ea80000300800 */
[----:B------:R-:W4:Y:S01]  /*17ce0*/  LDL.LU R3, [R1+0x1fc] ;  /* 0x0001fc0001037983 */ /* 0x000f220000300800 */
[----:B---3--:R-:W-:Y:S01]  /*17cf0*/  @!P0 IMAD.MOV.U32 R2, RZ, RZ, R0 ;  /* 0x000000ffff028224 */ /* 0x008fe200078e0000 */
[----:B--2---:R-:W-:-:S02]  /*17d00*/  PRMT R27, RZ, 0x7610, R27 ;  /* 0x00007610ff1b7816 */ /* 0x004fc4000000001b */
[----:B----4-:R0:W-:Y:S02]  /*17d10*/  STS.U16 [R6+0x400], R3 ;  /* 0x0004000306007388 */ /* 0x0101e40000000400 */
[----:B0-----:R-:W-:Y:S02]  /*17d20*/  @!P0 IMAD.MOV.U32 R3, RZ, RZ, R14 ;  /* 0x000000ffff038224 */ /* 0x001fe400078e000e */
[----:B------:R-:W2:Y:S04]  /*17d30*/  LDL R14, [R1+0xe10] ;  /* 0x000e1000010e7983 */ /* 0x000ea80000100800 */
[----:B------:R-:W3:Y:S04]  /*17d40*/  @!P0 LDG.E.U16 R27, [R2.64] ;  /* 0x00000006021b8981 */ /* 0x000ee8000c1e1500 */
[----:B------:R-:W4:Y:S04]  /*17d50*/  LDL.LU R0, [R1+0x184] ;  /* 0x0001840001007983 */ /* 0x000f280000300800 */
[----:B---3--:R0:W-:Y:S04]  /*17d60*/  STL [R1+0x10], R27 ;  /* 0x0000101b01007387 */ /* 0x0081e80000100800 */
[----:B0-----:R-:W3:Y:S04]  /*17d70*/  LDL.LU R27, [R1+0x31ac] ;  /* 0x0031ac00011b7983 */ /* 0x001ee80000300800 */
[----:B------:R-:W2:Y:S04]  /*17d80*/  LDL R2, [R1+0xe4c] ;  /* 0x000e4c0001027983 */ /* 0x000ea80000100800 */
[----:B------:R-:W2:Y:S01]  /*17d90*/  LDL R3, [R1+0xe50] ;  /* 0x000e500001037983 */ /* 0x000ea20000100800 */
[----:B------:R-:W-:-:S03]  /*17da0*/  PRMT R8, RZ, 0x7610, R8 ;  /* 0x00007610ff087816 */ /* 0x000fc60000000008 */
[----:B------:R0:W-:Y:S04]  /*17db0*/  STS.U16 [R6+0x1400], R29 ;  /* 0x0014001d06007388 */ /* 0x0001e80000000400 */
[----:B0-----:R-:W3:Y:S01]  /*17dc0*/  LDL.LU R29, [R1+0x31a8] ;  /* 0x0031a800011d7983 */ /* 0x001ee20000300800 */
[----:B--2---:R-:W-:-:S04]  /*17dd0*/  @!P0 LOP3.LUT R3, R3, R2, RZ, 0x3c, !PT ;  /* 0x0000000203038212 */ /* 0x004fc800078e3cff */
[----:B------:R-:W-:-:S04]  /*17de0*/  @!P0 LOP3.LUT R2, R3, R2, RZ, 0x3c, !PT ;  /* 0x0000000203028212 */ /* 0x000fc800078e3cff */
[----:B------:R-:W-:-:S05]  /*17df0*/  @!P0 LOP3.LUT R3, R3, R2, RZ, 0x3c, !PT ;  /* 0x0000000203038212 */ /* 0x000fca00078e3cff */
[----:B------:R0:W2:Y:S04]  /*17e00*/  @!P0 LDG.E.U16 R8, [R2.64] ;  /* 0x0000000602088981 */ /* 0x0000a8000c1e1500 */
[----:B0-----:R-:W3:Y:S01]  /*17e10*/  LDL R3, [R1+0xe2c] ;  /* 0x000e2c0001037983 */ /* 0x001ee20000100800 */
[----:B------:R-:W-:Y:S01]  /*17e20*/  PRMT R11, RZ, 0x7610, R11 ;  /* 0x00007610ff0b7816 */ /* 0x000fe2000000000b */
[----:B------:R-:W-:Y:S02]  /*17e30*/  @!P0 IMAD.MOV.U32 R2, RZ, RZ, R13 ;  /* 0x000000ffff028224 */ /* 0x000fe400078e000d */
[----:B------:R-:W-:Y:S04]  /*17e40*/  STS.U16 [R6+0x2400], R10 ;  /* 0x0024000a06007388 */ /* 0x000fe80000000400 */
[----:B--2---:R0:W-:Y:S04]  /*17e50*/  STL [R1+0xc], R8 ;  /* 0x00000c0801007387 */ /* 0x0041e80000100800 */
[----:B0-----:R-:W2:Y:S04]  /*17e60*/  LDL R8, [R1+0xdf0] ;  /* 0x000df00001087983 */ /* 0x001ea80000100800 */
[----:B---3--:R0:W3:Y:S04]  /*17e70*/  @!P0 LDG.E.U16 R11, [R2.64] ;  /* 0x00000006020b8981 */ /* 0x0080e8000c1e1500 */
[----:B------:R-:W2:Y:S01]  /*17e80*/  LDL.LU R10, [R1+0x16c] ;  /* 0x00016c00010a7983 */ /* 0x000ea20000300800 */
[----:B------:R-:W-:-:S03]  /*17e90*/  PRMT R9, RZ, 0x7610, R9 ;  /* 0x00007610ff097816 */ /* 0x000fc60000000009 */
[----:B------:R-:W2:Y:S04]  /*17ea0*/  LDL R13, [R1+0xdcc] ;  /* 0x000dcc00010d7983 */ /* 0x000ea80000100800 */
[----:B0-----:R-:W2:Y:S01]  /*17eb0*/  LDL R3, [R1+0xe0c] ;  /* 0x000e0c0001037983 */ /* 0x001ea20000100800 */
[----:B------:R-:W-:-:S03]  /*17ec0*/  @!P0 IMAD.MOV.U32 R2, RZ, RZ, R14 ;  /* 0x000000ffff028224 */ /* 0x000fc600078e000e */
[----:B------:R-:W-:Y:S04]  /*17ed0*/  STS.U16 [R6+0x3400], R12 ;  /* 0x0034000c06007388 */ /* 0x000fe80000000400 */
[----:B---3--:R0:W-:Y:S04]  /*17ee0*/  STL [R1+0x8], R11 ;  /* 0x0000080b01007387 */ /* 0x0081e80000100800 */
[----:B0-----:R-:W3:Y:S04]  /*17ef0*/  LDL R11, [R1+0xdd0] ;  /* 0x000dd000010b7983 */ /* 0x001ee80000100800 */
[----:B------:R-:W3:Y:S04]  /*17f00*/  LDL.LU R12, [R1+0x158] ;  /* 0x00015800010c7983 */ /* 0x000ee80000300800 */
[----:B--2---:R0:W2:Y:S04]  /*17f10*/  @!P0 LDG.E.U16 R9, [R2.64] ;  /* 0x0000000602098981 */ /* 0x0040a8000c1e1500 */
[----:B0-----:R-:W3:Y:S01]  /*17f20*/  LDL R3, [R1+0xdec] ;  /* 0x000dec0001037983 */ /* 0x001ee20000100800 */
[----:B------:R-:W-:Y:S01]  /*17f30*/  PRMT R7, RZ, 0x7610, R7 ;  /* 0x00007610ff077816 */ /* 0x000fe20000000007 */
[----:B------:R-:W-:Y:S01]  /*17f40*/  @!P0 IMAD.MOV.U32 R2, RZ, RZ, R8 ;  /* 0x000000ffff028224 */ /* 0x000fe200078e0008 */
[----:B------:R-:W-:Y:S01]  /*17f50*/  PRMT R28, RZ, 0x7610, R28 ;  /* 0x00007610ff1c7816 */ /* 0x000fe2000000001c */
[----:B------:R0:W-:Y:S04]  /*17f60*/  STS.U16 [R6+0x4400], R4 ;  /* 0x0044000406007388 */ /* 0x0001e80000000400 */
[----:B--2---:R1:W-:Y:S04]  /*17f70*/  STL [R1+0x4], R9 ;  /* 0x0000040901007387 */ /* 0x0043e80000100800 */
[----:B0-----:R-:W2:Y:S04]  /*17f80*/  LDL R4, [R1+0xdb0] ;  /* 0x000db00001047983 */ /* 0x001ea80000100800 */
[----:B---3--:R0:W3:Y:S04]  /*17f90*/  @!P0 LDG.E.U16 R7, [R2.64] ;  /* 0x0000000602078981 */ /* 0x0080e8000c1e1500 */
[----:B-1----:R-:W2:Y:S04]  /*17fa0*/  LDL R9, [R1+0xdac] ;  /* 0x000dac0001097983 */ /* 0x002ea80000100800 */
[----:B------:R-:W2:Y:S01]  /*17fb0*/  LDL.LU R14, [R1+0x104] ;  /* 0x00010400010e7983 */ /* 0x000ea20000300800 */
[----:B0-----:R-:W-:-:S02]  /*17fc0*/  @!P0 IMAD.MOV.U32 R2, RZ, RZ, R11 ;  /* 0x000000ffff028224 */ /* 0x001fc400078e000b */
[----:B------:R-:W-:Y:S01]  /*17fd0*/  @!P0 IMAD.MOV.U32 R3, RZ, RZ, R13 ;  /* 0x000000ffff038224 */ /* 0x000fe200078e000d */
[----:B------:R-:W2:Y:S04]  /*17fe0*/  LDL R8, [R1+0xd8c] ;  /* 0x000d8c0001087983 */ /* 0x000ea80000100800 */
[----:B------:R2:W2:Y:S01]  /*17ff0*/  @!P0 LDG.E.U16 R28, [R2.64] ;  /* 0x00000006021c8981 */ /* 0x0004a2000c1e1500 */
[----:B------:R-:W-:-:S03]  /*18000*/  PRMT R26, RZ, 0x7610, R26 ;  /* 0x00007610ff1a7816 */ /* 0x000fc6000000001a */
[----:B------:R-:W-:Y:S04]  /*18010*/  STS.U16 [R6+0x5400], R15 ;  /* 0x0054000f06007388 */ /* 0x000fe80000000400 */
[----:B----4-:R-:W-:Y:S04]  /*18020*/  STS.U16 [R6+0x6400], R0 ;  /* 0x0064000006007388 */ /* 0x010fe80000000400 */
[----:B---3--:R0:W-:Y:S04]  /*18030*/  STL [R1], R7 ;  /* 0x0000000701007387 */ /* 0x0081e80000100800 */
[----:B0-----:R-:W3:Y:S01]  /*18040*/  LDL R7, [R1+0xd90] ;  /* 0x000d900001077983 */ /* 0x001ee20000100800 */
[----:B--2---:R-:W-:-:S02]  /*18050*/  @!P0 IMAD.MOV.U32 R2, RZ, RZ, R4 ;  /* 0x000000ffff028224 */ /* 0x004fc400078e0004 */
[----:B------:R-:W-:Y:S01]  /*18060*/  @!P0 IMAD.MOV.U32 R3, RZ, RZ, R9 ;  /* 0x000000ffff038224 */ /* 0x000fe200078e0009 */
[----:B------:R-:W2:Y:S04]  /*18070*/  LDL.LU R15, [R1+0xec] ;  /* 0x0000ec00010f7983 */ /* 0x000ea80000300800 */
[----:B------:R-:W-:Y:S04]  /*18080*/  STL [R1+0x3140], R28 ;  /* 0x0031401c01007387 */ /* 0x000fe80000100800 */
[----:B------:R-:W4:Y:S04]  /*18090*/  LDL R6, [R1+0xd6c] ;  /* 0x000d6c0001067983 */ /* 0x000f280000100800 */
[----:B------:R-:W2:Y:S04]  /*180a0*/  LDL R0, [R1+0xd70] ;  /* 0x000d700001007983 */ /* 0x000ea80000100800 */
[----:B------:R0:W2:Y:S01]  /*180b0*/  @!P0 LDG.E.U16 R26, [R2.64] ;  /* 0x00000006021a8981 */ /* 0x0000a2000c1e1500 */
[----:B------:R-:W-:-:S02]  /*180c0*/  PRMT R24, RZ, 0x7610, R24 ;  /* 0x00007610ff187816 */ /* 0x000fc40000000018 */
[----:B------:R-:W-:Y:S01]  /*180d0*/  PRMT R22, RZ, 0x7610, R22 ;  /* 0x00007610ff167816 */ /* 0x000fe20000000016 */
[----:B------:R-:W2:Y:S01]  /*180e0*/  LDL R4, [R1+0xd50] ;  /* 0x000d500001047983 */ /* 0x000ea20000100800 */
[----:B0-----:R-:W-:Y:S02]  /*180f0*/  @!P0 IMAD.MOV.U32 R3, RZ, RZ, R8 ;  /* 0x000000ffff038224 */ /* 0x001fe400078e0008 */
[----:B---3--:R-:W-:-:S05]  /*18100*/  @!P0 IMAD.MOV.U32 R2, RZ, RZ, R7 ;  /* 0x000000ffff028224 */ /* 0x008fca00078e0007 */
[----:B------:R4:W3:Y:S02]  /*18110*/  @!P0 LDG.E.U16 R24, [R2.64] ;  /* 0x0000000602188981 */ /* 0x0008e4000c1e1500 */
[----:B----4-:R-:W-:Y:S02]  /*18120*/  @!P0 IMAD.MOV.U32 R3, RZ, RZ, R6 ;  /* 0x000000ffff038224 */ /* 0x010fe400078e0006 */
[----:B--2---:R-:W-:Y:S01]  /*18130*/  @!P0 IMAD.MOV.U32 R2, RZ, RZ, R0 ;  /* 0x000000ffff028224 */ /* 0x004fe200078e0000 */
[----:B------:R0:W-:Y:S04]  /*18140*/  STL [R1+0x3144], R26 ;  /* 0x0031441a01007387 */ /* 0x0001e80000100800 */
[----:B------:R1:W2:Y:S04]  /*18150*/  @!P0 LDG.E.U16 R22, [R2.64] ;  /* 0x0000000602168981 */ /* 0x0002a8000c1e1500 */
[----:B------:R-:W4:Y:S01]  /*18160*/  LDL R8, [R1+0xd2c] ;  /* 0x000d2c0001087983 */ /* 0x000f220000100800 */
[----:B0-----:R-:W-:-:S03]  /*18170*/  LOP3.LUT R26, R5, 0x20, RZ, 0x3c, !PT ;  /* 0x00000020051a7812 */ /* 0x001fc600078e3cff */
[----:B------:R-:W4:Y:S04]  /*18180*/  LDL R5, [R1+0xd4c] ;  /* 0x000d4c0001057983 */ /* 0x000f280000100800 */
[----:B------:R-:W4:Y:S01]  /*18190*/  LDL R7, [R1+0xd30] ;  /* 0x000d300001077983 */ /* 0x000f220000100800 */
[----:B-1----:R-:W-:-:S03]  /*181a0*/  @!P0 IMAD.MOV.U32 R2, RZ, RZ, R4 ;  /* 0x000000ffff028224 */ /* 0x002fc600078e0004 */
[----:B---3--:R-:W-:Y:S04]  /*181b0*/  STL [R1+0x3148], R24 ;  /* 0x0031481801007387 */ /* 0x008fe80000100800 */
[----:B------:R-:W3:Y:S04]  /*181c0*/  LDL R6, [R1+0xd0c] ;  /* 0x000d0c0001067983 */ /* 0x000ee80000100800 */
[----:B------:R-:W3:Y:S04]  /*181d0*/  LDL R0, [R1+0xd10] ;  /* 0x000d100001007983 */ /* 0x000ee80000100800 */
[----:B--2---:R-:W-:Y:S04]  /*181e0*/  STL [R1+0x314c], R22 ;  /* 0x00314c1601007387 */ /* 0x004fe80000100800 */
[----:B------:R-:W2:Y:S01]  /*181f0*/  LDL R4, [R1+0xcf0] ;  /* 0x000cf00001047983 */ /* 0x000ea20000100800 */
[----:B----4-:R-:W-:-:S03]  /*18200*/  @!P0 IMAD.MOV.U32 R3, RZ, RZ, R5 ;  /* 0x000000ffff038224 */ /* 0x010fc600078e0005 */
[----:B------:R-:W2:Y:S01]  /*18210*/  LDL R5, [R1+0xcec] ;  /* 0x000cec0001057983 */ /* 0x000ea20000100800 */
[----:B------:R-:W-:Y:S02]  /*18220*/  PRMT R20, RZ, 0x7610, R20 ;  /* 0x00007610ff147816 */ /* 0x000fe40000000014 */
[----:B------:R-:W-:-:S04]  /*18230*/  PRMT R18, RZ, 0x7610, R18 ;  /* 0x00007610ff127816 */ /* 0x000fc80000000012 */
[----:B------:R0:W4:Y:S01]  /*18240*/  @!P0 LDG.E.U16 R20, [R2.64] ;  /* 0x0000000602148981 */ /* 0x000122000c1e1500 */
[----:B------:R-:W-:Y:S01]  /*18250*/  PRMT R16, RZ, 0x7610, R16 ;  /* 0x00007610ff107816 */ /* 0x000fe20000000010 */
[----:B0-----:R-:W-:Y:S02]  /*18260*/  @!P0 IMAD.MOV.U32 R2, RZ, RZ, R7 ;  /* 0x000000ffff028224 */ /* 0x001fe400078e0007 */
[----:B------:R-:W-:-:S05]  /*18270*/  @!P0 IMAD.MOV.U32 R3, RZ, RZ, R8 ;  /* 0x000000ffff038224 */ /* 0x000fca00078e0008 */
[----:B------:R3:W4:Y:S02]  /*18280*/  @!P0 LDG.E.U16 R18, [R2.64] ;  /* 0x0000000602128981 */ /* 0x000724000c1e1500 */
[----:B---3--:R-:W-:Y:S02]  /*18290*/  @!P0 IMAD.MOV.U32 R3, RZ, RZ, R6 ;  /* 0x000000ffff038224 */ /* 0x008fe400078e0006 */
[----:B------:R-:W-:-:S05]  /*182a0*/  @!P0 IMAD.MOV.U32 R2, RZ, RZ, R0 ;  /* 0x000000ffff028224 */ /* 0x000fca00078e0000 */
[----:B------:R0:W3:Y:S02]  /*182b0*/  @!P0 LDG.E.U16 R16, [R2.64] ;  /* 0x0000000602108981 */ /* 0x0000e4000c1e1500 */
[----:B0-----:R-:W-:-:S06]  /*182c0*/  PRMT R2, RZ, 0x7610, R2 ;  /* 0x00007610ff027816 */ /* 0x001fcc0000000002 */
[----:B--2---:R-:W2:Y:S04]  /*182d0*/  @!P0 LDG.E.U16 R2, [R4.64] ;  /* 0x0000000604028981 */ /* 0x004ea8000c1e1500 */
[----:B------:R-:W-:Y:S04]  /*182e0*/  STS.U16 [R26+0x7400], R10 ;  /* 0x0074000a1a007388 */ /* 0x000fe80000000400 */
[----:B----4-:R-:W-:Y:S04]  /*182f0*/  STL [R1+0x3150], R20 ;  /* 0x0031501401007387 */ /* 0x010fe80000100800 */
[----:B------:R-:W4:Y:S04]  /*18300*/  LDL R8, [R1+0xccc] ;  /* 0x000ccc0001087983 */ /* 0x000f280000100800 */
[----:B------:R-:W4:Y:S04]  /*18310*/  LDL R7, [R1+0xcd0] ;  /* 0x000cd00001077983 */ /* 0x000f280000100800 */
[----:B------:R-:W-:Y:S04]  /*18320*/  STS.U16 [R26+0x8400], R12 ;  /* 0x0084000c1a007388 */ /* 0x000fe80000000400 */
[----:B------:R-:W-:Y:S04]  /*18330*/  STL [R1+0x3154], R18 ;  /* 0x0031541201007387 */ /* 0x000fe80000100800 */
[----:B------:R0:W-:Y:S04]  /*18340*/  STS.U16 [R26+0x9400], R14 ;  /* 0x0094000e1a007388 */ /* 0x0001e80000000400 */
[----:B------:R-:W4:Y:S04]  /*18350*/  LDL R0, [R1+0xcb0] ;  /* 0x000cb00001007983 */ /* 0x000f280000100800 */
[----:B0-----:R-:W4:Y:S04]  /*18360*/  LDL.LU R14, [R1+0x28c] ;  /* 0x00028c00010e7983 */ /* 0x001f280000300800 */
[----:B------:R0:W-:Y:S04]  /*18370*/  STS.U16 [R26+0xa400], R15 ;  /* 0x00a4000f1a007388 */ /* 0x0001e80000000400 */
[----:B---3--:R-:W-:Y:S04]  /*18380*/  STL [R1+0x3158], R16 ;  /* 0x0031581001007387 */ /* 0x008fe80000100800 */
[----:B------:R-:W3:Y:S04]  /*18390*/  LDL R6, [R1+0xcac] ;  /* 0x000cac0001067983 */ /* 0x000ee80000100800 */
[----:B0-----:R-:W3:Y:S04]  /*183a0*/  LDL.LU R15, [R1+0x278] ;  /* 0x00027800010f7983 */ /* 0x001ee80000300800 */
[----:B--2---:R0:W-:Y:S04]  /*183b0*/  STL [R1+0x315c], R2 ;  /* 0x00315c0201007387 */ /* 0x0041e80000100800 */
[----:B------:R-:W2:Y:S04]  /*183c0*/  LDL R12, [R1+0xc8c] ;  /* 0x000c8c00010c7983 */ /* 0x000ea80000100800 */
[----:B------:R-:W2:Y:S01]  /*183d0*/  LDL R10, [R1+0xc90] ;  /* 0x000c9000010a7983 */ /* 0x000ea20000100800 */
[----:B------:R-:W-:Y:S01]  /*183e0*/  PRMT R3, RZ, 0x7610, R3 ;  /* 0x00007610ff037816 */ /* 0x000fe20000000003 */
[----:B----4-:R-:W-:-:S02]  /*183f0*/  @!P0 IMAD.MOV.U32 R5, RZ, RZ, R8 ;  /* 0x000000ffff058224 */ /* 0x010fc400078e0008 */
[----:B------:R-:W4:Y:S01]  /*18400*/  LDL R9, [R1+0xc6c] ;  /* 0x000c6c0001097983 */ /* 0x000f220000100800 */
[----:B------:R-:W-:-:S03]  /*18410*/  @!P0 IMAD.MOV.U32 R4, RZ, RZ, R7 ;  /* 0x000000ffff048224 */ /* 0x000fc600078e0007 */
[----:B------:R-:W4:Y:S04]  /*18420*/  LDL R8, [R1+0xc70] ;  /* 0x000c700001087983 */ /* 0x000f280000100800 */
[----:B------:R1:W4:Y:S04]  /*18430*/  @!P0 LDG.E.U16 R3, [R4.64] ;  /* 0x0000000604038981 */ /* 0x000328000c1e1500 */
[----:B------:R-:W0:Y:S04]  /*18440*/  S2R R13, SR_TID.X ;  /* 0x00000000000d7919 */ /* 0x000e280000002100 */
[----:B------:R-:W4:Y:S01]  /*18450*/  LDL.LU R11, [R1+0x21c] ;  /* 0x00021c00010b7983 */ /* 0x000f220000300800 */
[----:B-1----:R-:W-:-:S02]  /*18460*/  PRMT R4, RZ, 0x7610, R4 ;  /* 0x00007610ff047816 */ /* 0x002fc40000000004 */
[----:B------:R-:W-:Y:S01]  /*18470*/  PRMT R5, RZ, 0x7610, R5 ;  /* 0x00007610ff057816 */ /* 0x000fe20000000005 */
[----:B---3--:R-:W-:Y:S02]  /*18480*/  @!P0 IMAD.MOV.U32 R7, RZ, RZ, R6 ;  /* 0x000000ffff078224 */ /* 0x008fe400078e0006 */
[----:B------:R-:W-:-:S05]  /*18490*/  @!P0 IMAD.MOV.U32 R6, RZ, RZ, R0 ;  /* 0x000000ffff068224 */ /* 0x000fca00078e0000 */
[----:B------:R2:W3:Y:S02]  /*184a0*/  @!P0 LDG.E.U16 R4, [R6.64] ;  /* 0x0000000606048981 */ /* 0x0004e4000c1e1500 */
[----:B--2---:R-:W-:Y:S02]  /*184b0*/  @!P0 IMAD.MOV.U32 R7, RZ, RZ, R12 ;  /* 0x000000ffff078224 */ /* 0x004fe400078e000c */
[----:B------:R-:W-:-:S05]  /*184c0*/  @!P0 IMAD.MOV.U32 R6, RZ, RZ, R10 ;  /* 0x000000ffff068224 */ /* 0x000fca00078e000a */
[----:B------:R1:W2:Y:S01]  /*184d0*/  @!P0 LDG.E.U16 R5, [R6.64] ;  /* 0x0000000606058981 */ /* 0x0002a2000c1e1500 */
[----:B0-----:R-:W-:-:S03]  /*184e0*/  LOP3.LUT R28, R13, 0xff, RZ, 0xc0, !PT ;  /* 0x000000ff0d1c7812 */ /* 0x001fc600078ec0ff */
[----:B----4-:R-:W-:Y:S04]  /*184f0*/  STL [R1+0x3160], R3 ;  /* 0x0031600301007387 */ /* 0x010fe80000100800 */
[----:B------:R-:W4:Y:S04]  /*18500*/  LDL R0, [R1+0xc50] ;  /* 0x000c500001007983 */ /* 0x000f280000100800 */
[----:B------:R-:W4:Y:S01]  /*18510*/  LDL.LU R13, [R1+0x208] ;  /* 0x00020800010d7983 */ /* 0x000f220000300800 */
[----:B-1----:R-:W-:-:S06]  /*18520*/  PRMT R6, RZ, 0x7610, R6 ;  /* 0x00007610ff067816 */ /* 0x002fcc0000000006 */
[----:B------:R4:W4:Y:S04]  /*18530*/  @!P0 LDG.E.U16 R6, [R8.64] ;  /* 0x0000000608068981 */ /* 0x000928000c1e1500 */
[----:B---3--:R-:W-:Y:S04]  /*18540*/  STL [R1+0x3164], R4 ;  /* 0x0031640401007387 */ /* 0x008fe80000100800 */
[----:B------:R-:W3:Y:S04]  /*18550*/  LDL R2, [R1+0xc4c] ;  /* 0x000c4c0001027983 */ /* 0x000ee80000100800 */
[----:B------:R-:W3:Y:S04]  /*18560*/  LDL.LU R12, [R1+0x1f8] ;  /* 0x0001f800010c7983 */ /* 0x000ee80000300800 */
[----:B--2---:R0:W-:Y:S04]  /*18570*/  STL [R1+0x3168], R5 ;  /* 0x0031680501007387 */ /* 0x0041e80000100800 */
[----:B------:R-:W2:Y:S01]  /*18580*/  LDL R10, [R1+0xc2c] ;  /* 0x000c2c00010a7983 */ /* 0x000ea20000100800 */
[----:B------:R-:W-:Y:S01]  /*18590*/  IMAD.SHL.U32 R28, R28, 0x2, RZ ;  /* 0x000000021c1c7824 */ /* 0x000fe200078e00ff */
[----:B------:R-:W-:-:S02]  /*185a0*/  PRMT R7, RZ, 0x7610, R7 ;  /* 0x00007610ff077816 */ /* 0x000fc40000000007 */
[----:B------:R-:W-:Y:S04]  /*185b0*/  STS.U16 [R26+0xb400], R29 ;  /* 0x00b4001d1a007388 */ /* 0x000fe80000000400 */
[----:B0-----:R-:W2:Y:S01]  /*185c0*/  LDL R5, [R1+0xc30] ;  /* 0x000c300001057983 */ /* 0x001ea20000100800 */
[----:B------:R-:W-:Y:S01]  /*185d0*/  LOP3.LUT R16, R28, 0x30, RZ, 0x3c, !PT ;  /* 0x000000301c107812 */ /* 0x000fe200078e3cff */
[----:B----4-:R-:W-:Y:S02]  /*185e0*/  @!P0 IMAD.MOV.U32 R8, RZ, RZ, R0 ;  /* 0x000000ffff088224 */ /* 0x010fe400078e0000 */
[----:B------:R-:W-:Y:S04]  /*185f0*/  STS.U16 [R26+0xc400], R27 ;  /* 0x00c4001b1a007388 */ /* 0x000fe80000000400 */
[----:B------:R-:W-:Y:S04]  /*18600*/  STS.U16 [R26+0xd400], R23 ;  /* 0x00d400171a007388 */ /* 0x000fe80000000400 */
[----:B------:R-:W-:Y:S04]  /*18610*/  STS.U16 [R26+0xe400], R21 ;  /* 0x00e400151a007388 */ /* 0x000fe80000000400 */
[----:B------:R-:W-:Y:S04]  /*18620*/  STS.U16 [R26+0xf400], R17 ;  /* 0x00f400111a007388 */ /* 0x000fe80000000400 */
[----:B------:R0:W-:Y:S04]  /*18630*/  STS.U16 [R16+0x600], R14 ;  /* 0x0006000e10007388 */ /* 0x0001e80000000400 */
[----:B------:R1:W-:Y:S04]  /*18640*/  STS.U16 [R16+0x1600], R15 ;  /* 0x0016000f10007388 */ /* 0x0003e80000000400 */
[----:B------:R2:W-:Y:S04]  /*18650*/  STS.U16 [R16+0x2600], R11 ;  /* 0x0026000b10007388 */ /* 0x0005e80000000400 */
[----:B------:R-:W4:Y:S04]  /*18660*/  LDL R3, [R1+0xc10] ;  /* 0x000c100001037983 */ /* 0x000f280000100800 */
[----:B0-----:R-:W4:Y:S04]  /*18670*/  LDL.LU R14, [R1+0x1e0] ;  /* 0x0001e000010e7983 */ /* 0x001f280000300800 */
[----:B------:R0:W-:Y:S04]  /*18680*/  STL [R1+0x316c], R6 ;  /* 0x00316c0601007387 */ /* 0x0001e80000100800 */
[----:B------:R-:W4:Y:S04]  /*18690*/  LDL R4, [R1+0xc0c] ;  /* 0x000c0c0001047983 */ /* 0x000f280000100800 */
[----:B------:R-:W4:Y:S01]  /*186a0*/  LDL R0, [R1+0xbf0] ;  /* 0x000bf00001007983 */ /* 0x000f220000100800 */
[----:B---3--:R-:W-:-:S03]  /*186b0*/  @!P0 IMAD.MOV.U32 R9, RZ, RZ, R2 ;  /* 0x000000ffff098224 */ /* 0x008fc600078e0002 */
[----:B------:R-:W3:Y:S04]  /*186c0*/  LDL R2, [R1+0xbec] ;  /* 0x000bec0001027983 */ /* 0x000ee80000100800 */
[----:B------:R0:W3:Y:S04]  /*186d0*/  @!P0 LDG.E.U16 R7, [R8.64] ;  /* 0x0000000608078981 */ /* 0x0000e8000c1e1500 */
[----:B-1----:R-:W3:Y:S01]  /*186e0*/  LDL.LU R15, [R1+0x1c8] ;  /* 0x0001c800010f7983 */ /* 0x002ee20000300800 */
[----:B0-----:R-:W-:Y:S01]  /*186f0*/  PRMT R8, RZ, 0x7610, R8 ;  /* 0x00007610ff087816 */ /* 0x001fe20000000008 */
[----:B--2---:R-:W-:-:S02]  /*18700*/  @!P0 IMAD.MOV.U32 R11, RZ, RZ, R10 ;  /* 0x000000ffff0b8224 */ /* 0x004fc400078e000a */
[----:B------:R-:W-:-:S05]  /*18710*/  @!P0 IMAD.MOV.U32 R10, RZ, RZ, R5 ;  /* 0x000000ffff0a8224 */ /* 0x000fca00078e0005 */
[----:B------:R4:W2:Y:S02]  /*18720*/  @!P0 LDG.E.U16 R8, [R10.64] ;  /* 0x000000060a088981 */ /* 0x0008a4000c1e1500 */
[----:B----4-:R-:W-:Y:S02]  /*18730*/  @!P0 IMAD.MOV.U32 R10, RZ, RZ, R3 ;  /* 0x000000ffff0a8224 */ /* 0x010fe400078e0003 */
[----:B------:R-:W-:Y:S01]  /*18740*/  @!P0 IMAD.MOV.U32 R11, RZ, RZ, R4 ;  /* 0x000000ffff0b8224 */ /* 0x000fe200078e0004 */
[----:B---3--:R-:W-:Y:S04]  /*18750*/  STL [R1+0x3170], R7 ;  /* 0x0031700701007387 */ /* 0x008fe80000100800 */
[----:B------:R-:W3:Y:S04]  /*18760*/  LDL.LU R26, [R1+0x1b4] ;  /* 0x0001b400011a7983 */ /* 0x000ee80000300800 */
[----:B------:R-:W4:Y:S04]  /*18770*/  LDL R5, [R1+0xbd0] ;  /* 0x000bd00001057983 */ /* 0x000f280000100800 */
[----:B--2---:R-:W-:Y:S04]  /*18780*/  STL [R1+0x3174], R8 ;  /* 0x0031740801007387 */ /* 0x004fe80000100800 */
[----:B------:R-:W2:Y:S04]  /*18790*/  LDL R6, [R1+0xbcc] ;  /* 0x000bcc0001067983 */ /* 0x000ea80000100800 */
[----:B------:R-:W3:Y:S04]  /*187a0*/  LDL R4, [R1+0xbac] ;  /* 0x000bac0001047983 */ /* 0x000ee80000100800 */
[----:B------:R-:W3:Y:S01]  /*187b0*/  LDL R3, [R1+0xbb0] ;  /* 0x000bb00001037983 */ /* 0x000ee20000100800 */
[----:B------:R-:W-:-:S03]  /*187c0*/  PRMT R9, RZ, 0x7610, R9 ;  /* 0x00007610ff097816 */ /* 0x000fc60000000009 */
[----:B------:R0:W-:Y:S04]  /*187d0*/  STS.U16 [R16+0x3600], R13 ;  /* 0x0036000d10007388 */ /* 0x0001e80000000400 */
[----:B------:R1:W3:Y:S04]  /*187e0*/  @!P0 LDG.E.U16 R9, [R10.64] ;  /* 0x000000060a098981 */ /* 0x0002e8000c1e1500 */
[----:B------:R1:W-:Y:S01]  /*187f0*/  STS.U16 [R16+0x4600], R12 ;  /* 0x0046000c10007388 */ /* 0x0003e20000000400 */
[----:B0-----:R-:W-:Y:S01]  /*18800*/  @!P0 IMAD.MOV.U32 R13, RZ, RZ, R2 ;  /* 0x000000ffff0d8224 */ /* 0x001fe200078e0002 */
[----:B-1----:R-:W-:Y:S01]  /*18810*/  PRMT R10, RZ, 0x7610, R10 ;  /* 0x00007610ff0a7816 */ /* 0x002fe2000000000a */
[----:B------:R-:W-:Y:S01]  /*18820*/  @!P0 IMAD.MOV.U32 R12, RZ, RZ, R0 ;  /* 0x000000ffff0c8224 */ /* 0x000fe200078e0000 */
[----:B------:R-:W-:-:S04]  /*18830*/  PRMT R11, RZ, 0x7610, R11 ;  /* 0x00007610ff0b7816 */ /* 0x000fc8000000000b */
[----:B------:R4:W3:Y:S04]  /*18840*/  @!P0 LDG.E.U16 R10, [R12.64] ;  /* 0x000000060c0a8981 */ /* 0x0008e8000c1e1500 */
[----:B------:R-:W-:Y:S04]  /*18850*/  STS.U16 [R16+0x5600], R14 ;  /* 0x0056000e10007388 */ /* 0x000fe80000000400 */
[----:B------:R3:W-:Y:S01]  /*18860*/  STS.U16 [R16+0x6600], R15 ;  /* 0x0066000f10007388 */ /* 0x0007e20000000400 */
[----:B----4-:R-:W-:Y:S02]  /*18870*/  @!P0 IMAD.MOV.U32 R12, RZ, RZ, R5 ;  /* 0x000000ffff0c8224 */ /* 0x010fe400078e0005 */
[----:B--2---:R-:W-:-:S05]  /*18880*/  @!P0 IMAD.MOV.U32 R13, RZ, RZ, R6 ;  /* 0x000000ffff0d8224 */ /* 0x004fca00078e0006 */
[----:B------:R0:W2:Y:S01]  /*18890*/  @!P0 LDG.E.U16 R11, [R12.64] ;  /* 0x000000060c0b8981 */ /* 0x0000a2000c1e1500 */
[----:B---3--:R-:W-:Y:S02]  /*188a0*/  @!P0 IMAD.MOV.U32 R15, RZ, RZ, R4 ;  /* 0x000000ffff0f8224 */ /* 0x008fe400078e0004 */
[----:B------:R-:W-:Y:S01]  /*188b0*/  @!P0 IMAD.MOV.U32 R14, RZ, RZ, R3 ;  /* 0x000000ffff0e8224 */ /* 0x000fe200078e0003 */
[----:B0-----:R-:W-:-:S06]  /*188c0*/  PRMT R12, RZ, 0x7610, R12 ;  /* 0x00007610ff0c7816 */ /* 0x001fcc000000000c */
[----:B------:R-:W3:Y:S04]  /*188d0*/  @!P0 LDG.E.U16 R12, [R14.64] ;  /* 0x000000060e0c8981 */ /* 0x000ee8000c1e1500 */
[----:B------:R-:W-:Y:S04]  /*188e0*/  STL [R1+0x3178], R9 ;  /* 0x0031780901007387 */ /* 0x000fe80000100800 */
[----:B------:R-:W4:Y:S04]  /*188f0*/  LDL.LU R28, [R1+0x1a0] ;  /* 0x0001a000011c7983 */ /* 0x000f280000300800 */
[----:B------:R-:W4:Y:S04]  /*18900*/  LDL R2, [R1+0xb8c] ;  /* 0x000b8c0001027983 */ /* 0x000f280000100800 */
[----:B------:R-:W4:Y:S04]  /*18910*/  LDL R0, [R1+0xb90] ;  /* 0x000b900001007983 */ /* 0x000f280000100800 */
[----:B------:R-:W-:Y:S04]  /*18920*/  STL [R1+0x317c], R10 ;  /* 0x00317c0a01007387 */ /* 0x000fe80000100800 */
[----:B------:R-:W4:Y:S04]  /*18930*/  LDL.LU R18, [R1+0x190] ;  /* 0x0001900001127983 */ /* 0x000f280000300800 */
[----:B------:R-:W4:Y:S04]  /*18940*/  LDL.LU R20, [R1+0x178] ;  /* 0x0001780001147983 */ /* 0x000f280000300800 */
[----:B--2---:R-:W-:Y:S04]  /*18950*/  STL [R1+0x313c], R11 ;  /* 0x00313c0b01007387 */ /* 0x004fe80000100800 */
[----:B------:R-:W2:Y:S04]  /*18960*/  LDL R6, [R1+0xb74] ;  /* 0x000b740001067983 */ /* 0x000ea80000100800 */
[----:B------:R-:W2:Y:S04]  /*18970*/  LDL R5, [R1+0xf50] ;  /* 0x000f500001057983 */ /* 0x000ea80000100800 */
[----:B---3--:R-:W-:Y:S04]  /*18980*/  STL [R1+0x3180], R12 ;  /* 0x0031800c01007387 */ /* 0x008fe80000100800 */
[----:B------:R-:W3:Y:S04]  /*18990*/  LDL.LU R22, [R1+0x160] ;  /* 0x0001600001167983 */ /* 0x000ee80000300800 */
[----:B------:R-:W3:Y:S04]  /*189a0*/  LDL R4, [R1+0xb64] ;  /* 0x000b640001047983 */ /* 0x000ee80000100800 */
[----:B------:R-:W3:Y:S01]  /*189b0*/  LDL R3, [R1+0xf40] ;  /* 0x000f400001037983 */ /* 0x000ee20000100800 */
[----:B------:R-:W-:Y:S01]  /*189c0*/  PRMT R13, RZ, 0x7610, R13 ;  /* 0x00007610ff0d7816 */ /* 0x000fe2000000000d */
[----:B----4-:R-:W-:-:S02]  /*189d0*/  @!P0 IMAD.MOV.U32 R15, RZ, RZ, R2 ;  /* 0x000000ffff0f8224 */ /* 0x010fc400078e0002 */
[----:B------:R-:W-:Y:S01]  /*189e0*/  @!P0 IMAD.MOV.U32 R14, RZ, RZ, R0 ;  /* 0x000000ffff0e8224 */ /* 0x000fe200078e0000 */
[----:B------:R-:W-:Y:S01]  /*189f0*/  PRMT R17, RZ, 0x7610, R17 ;  /* 0x00007610ff117816 */ /* 0x000fe20000000011 */
[----:B------:R-:W4:Y:S04]  /*18a00*/  LDL R2, [R1+0xf24] ;  /* 0x000f240001027983 */ /* 0x000f280000100800 */
[----:B------:R2:W4:Y:S01]  /*18a10*/  @!P0 LDG.E.U16 R13, [R14.64] ;  /* 0x000000060e0d8981 */ /* 0x000522000c1e1500 */
[----:B------:R-:W-:-:S03]  /*18a20*/  PRMT R19, RZ, 0x7610, R19 ;  /* 0x00007610ff137816 */ /* 0x000fc60000000013 */
[----:B------:R-:W4:Y:S04]  /*18a30*/  LDL R0, [R1+0xf28] ;  /* 0x000f280001007983 */ /* 0x000f280000100800 */
[----:B------:R0:W-:Y:S04]  /*18a40*/  STS.U16 [R16+0x7600], R26 ;  /* 0x0076001a10007388 */ /* 0x0001e80000000400 */
[----:B------:R-:W4:Y:S01]  /*18a50*/  LDL.LU R24, [R1+0x108] ;  /* 0x0001080001187983 */ /* 0x000f220000300800 */
[----:B--2---:R-:W-:-:S03]  /*18a60*/  @!P0 IMAD.MOV.U32 R15, RZ, RZ, R6 ;  /* 0x000000ffff0f8224 */ /* 0x004fc600078e0006 */
[----:B0-----:R-:W2:Y:S01]  /*18a70*/  LDL.LU R26, [R1+0xf8] ;  /* 0x0000f800011a7983 */ /* 0x001ea20000300800 */
[----:B------:R-:W-:-:S05]  /*18a80*/  @!P0 IMAD.MOV.U32 R14, RZ, RZ, R5 ;  /* 0x000000ffff0e8224 */ /* 0x000fca00078e0005 */
[----:B------:R3:W2:Y:S02]  /*18a90*/  @!P0 LDG.E.U16 R17, [R14.64] ;  /* 0x000000060e118981 */ /* 0x0006a4000c1e1500 */
[----:B---3--:R-:W-:Y:S02]  /*18aa0*/  @!P0 IMAD.MOV.U32 R15, RZ, RZ, R4 ;  /* 0x000000ffff0f8224 */ /* 0x008fe400078e0004 */
[----:B------:R-:W-:-:S05]  /*18ab0*/  @!P0 IMAD.MOV.U32 R14, RZ, RZ, R3 ;  /* 0x000000ffff0e8224 */ /* 0x000fca00078e0003 */
[----:B------:R0:W3:Y:S04]  /*18ac0*/  @!P0 LDG.E.U16 R19, [R14.64] ;  /* 0x000000060e138981 */ /* 0x0000e8000c1e1500 */
[----:B------:R1:W-:Y:S04]  /*18ad0*/  STS.U16 [R16+0x8600], R28 ;  /* 0x0086001c10007388 */ /* 0x0003e80000000400 */
[----:B----4-:R-:W-:Y:S04]  /*18ae0*/  STL [R1+0x3184], R13 ;  /* 0x0031840d01007387 */ /* 0x010fe80000100800 */
[----:B-1----:R-:W4:Y:S04]  /*18af0*/  LDL.LU R28, [R1+0xe4] ;  /* 0x0000e400011c7983 */ /* 0x002f280000300800 */
[----:B------:R-:W4:Y:S04]  /*18b00*/  LDL R8, [R1+0xf04] ;  /* 0x000f040001087983 */ /* 0x000f280000100800 */
[----:B------:R-:W4:Y:S01]  /*18b10*/  LDL R7, [R1+0xf08] ;  /* 0x000f080001077983 */ /* 0x000f220000100800 */
[----:B0-----:R-:W-:-:S02]  /*18b20*/  @!P0 IMAD.MOV.U32 R14, RZ, RZ, R0 ;  /* 0x000000ffff0e8224 */ /* 0x001fc400078e0000 */
[----:B------:R-:W-:Y:S01]  /*18b30*/  @!P0 IMAD.MOV.U32 R15, RZ, RZ, R2 ;  /* 0x000000ffff0f8224 */ /* 0x000fe200078e0002 */
[----:B--2---:R-:W-:Y:S04]  /*18b40*/  STL [R1+0x3138], R17 ;  /* 0x0031381101007387 */ /* 0x004fe80000100800 */
[----:B------:R-:W2:Y:S04]  /*18b50*/  LDL R6, [R1+0xee4] ;  /* 0x000ee40001067983 */ /* 0x000ea80000100800 */
[----:B------:R-:W2:Y:S04]  /*18b60*/  LDL R5, [R1+0xee8] ;  /* 0x000ee80001057983 */ /* 0x000ea80000100800 */
[----:B---3--:R-:W-:Y:S04]  /*18b70*/  STL [R1+0x3188], R19 ;  /* 0x0031881301007387 */ /* 0x008fe80000100800 */
[----:B------:R-:W3:Y:S04]  /*18b80*/  LDL R4, [R1+0xec4] ;  /* 0x000ec40001047983 */ /* 0x000ee80000100800 */
[----:B------:R-:W3:Y:S04]  /*18b90*/  LDL R3, [R1+0xec8] ;  /* 0x000ec80001037983 */ /* 0x000ee80000100800 */
[----:B------:R-:W3:Y:S04]  /*18ba0*/  LDL R2, [R1+0xea4] ;  /* 0x000ea40001027983 */ /* 0x000ee80000100800 */
[----:B------:R-:W3:Y:S01]  /*18bb0*/  LDL R0, [R1+0xea8] ;  /* 0x000ea80001007983 */ /* 0x000ee20000100800 */
[----:B------:R-:W-:-:S02]  /*18bc0*/  PRMT R21, RZ, 0x7610, R21 ;  /* 0x00007610ff157816 */ /* 0x000fc40000000015 */
[----:B------:R-:W-:-:S04]  /*18bd0*/  PRMT R23, RZ, 0x7610, R23 ;  /* 0x00007610ff177816 */ /* 0x000fc80000000017 */
[----:B------:R4:W3:Y:S01]  /*18be0*/  @!P0 LDG.E.U16 R21, [R14.64] ;  /* 0x000000060e158981 */ /* 0x0008e2000c1e1500 */
[----:B------:R-:W-:Y:S01]  /*18bf0*/  PRMT R25, RZ, 0x7610, R25 ;  /* 0x00007610ff197816 */ /* 0x000fe20000000019 */
[----:B----4-:R-:W-:Y:S02]  /*18c00*/  @!P0 IMAD.MOV.U32 R14, RZ, RZ, R7 ;  /* 0x000000ffff0e8224 */ /* 0x010fe400078e0007 */
[----:B------:R-:W-:-:S05]  /*18c10*/  @!P0 IMAD.MOV.U32 R15, RZ, RZ, R8 ;  /* 0x000000ffff0f8224 */ /* 0x000fca00078e0008 */
[----:B------:R2:W4:Y:S01]  /*18c20*/  @!P0 LDG.E.U16 R23, [R14.64] ;  /* 0x000000060e178981 */ /* 0x000522000c1e1500 */
[----:B------:R-:W-:Y:S02]  /*18c30*/  PRMT R27, RZ, 0x7610, R27 ;  /* 0x00007610ff1b7816 */ /* 0x000fe4000000001b */
[----:B------:R-:W-:Y:S01]  /*18c40*/  PRMT R29, RZ, 0x7610, R29 ;  /* 0x00007610ff1d7816 */ /* 0x000fe2000000001d */
[----:B--2---:R-:W-:Y:S02]  /*18c50*/  @!P0 IMAD.MOV.U32 R15, RZ, RZ, R6 ;  /* 0x000000ffff0f8224 */ /* 0x004fe400078e0006 */
[----:B------:R-:W-:-:S05]  /*18c60*/  @!P0 IMAD.MOV.U32 R14, RZ, RZ, R5 ;  /* 0x000000ffff0e8224 */ /* 0x000fca00078e0005 */
[----:B------:R3:W2:Y:S02]  /*18c70*/  @!P0 LDG.E.U16 R25, [R14.64] ;  /* 0x000000060e198981 */ /* 0x0006a4000c1e1500 */
[----:B---3--:R-:W-:Y:S02]  /*18c80*/  @!P0 IMAD.MOV.U32 R15, RZ, RZ, R4 ;  /* 0x000000ffff0f8224 */ /* 0x008fe400078e0004 */
[----:B------:R-:W-:-:S05]  /*18c90*/  @!P0 IMAD.MOV.U32 R14, RZ, RZ, R3 ;  /* 0x000000ffff0e8224 */ /* 0x000fca00078e0003 */
[----:B------:R0:W3:Y:S02]  /*18ca0*/  @!P0 LDG.E.U16 R27, [R14.64] ;  /* 0x000000060e1b8981 */ /* 0x0000e4000c1e1500 */
[----:B0-----:R-:W-:Y:S02]  /*18cb0*/  @!P0 IMAD.MOV.U32 R14, RZ, RZ, R0 ;  /* 0x000000ffff0e8224 */ /* 0x001fe400078e0000 */
[----:B------:R-:W-:-:S05]  /*18cc0*/  @!P0 IMAD.MOV.U32 R15, RZ, RZ, R2 ;  /* 0x000000ffff0f8224 */ /* 0x000fca00078e0002 */
[----:B------:R-:W3:Y:S04]  /*18cd0*/  @!P0 LDG.E.U16 R29, [R14.64] ;  /* 0x000000060e1d8981 */ /* 0x000ee8000c1e1500 */
[----:B------:R-:W-:Y:S04]  /*18ce0*/  STS.U16 [R16+0x9600], R18 ;  /* 0x0096001210007388 */ /* 0x000fe80000000400 */
[----:B------:R-:W-:Y:S04]  /*18cf0*/  STS.U16 [R16+0xa600], R20 ;  /* 0x00a6001410007388 */ /* 0x000fe80000000400 */
[----:B------:R-:W-:Y:S04]  /*18d00*/  STL [R1+0x318c], R21 ;  /* 0x00318c1501007387 */ /* 0x000fe80000100800 */
[----:B------:R-:W-:Y:S04]  /*18d10*/  STS.U16 [R16+0xb600], R22 ;  /* 0x00b6001610007388 */ /* 0x000fe80000000400 */
[----:B----4-:R-:W-:Y:S04]  /*18d20*/  STL [R1+0x3190], R23 ;  /* 0x0031901701007387 */ /* 0x010fe80000100800 */
[----:B------:R-:W-:Y:S04]  /*18d30*/  STS.U16 [R16+0xc600], R24 ;  /* 0x00c6001810007388 */ /* 0x000fe80000000400 */
[----:B------:R0:W-:Y:S04]  /*18d40*/  STS.U16 [R16+0xd600], R26 ;  /* 0x00d6001a10007388 */ /* 0x0001e80000000400 */
[----:B------:R1:W-:Y:S04]  /*18d50*/  STS.U16 [R16+0xe600], R28 ;  /* 0x00e6001c10007388 */ /* 0x0003e80000000400 */
[----:B--2---:R-:W-:Y:S04]  /*18d60*/  STL [R1+0x3198], R25 ;  /* 0x0031981901007387 */ /* 0x004fe80000100800 */
[----:B---3--:R2:W-:Y:S04]  /*18d70*/  STL [R1+0x319c], R27 ;  /* 0x00319c1b01007387 */ /* 0x0085e80000100800 */
[----:B0-----:R-:W3:Y:S04]  /*18d80*/  LDL.LU R26, [R1+0xd4] ;  /* 0x0000d400011a7983 */ /* 0x001ee80000300800 */
[----:B-1----:R-:W4:Y:S04]  /*18d90*/  LDL.LU R28, [R1+0x2bc] ;  /* 0x0002bc00011c7983 */ /* 0x002f280000300800 */
[----:B--2---:R-:W2:Y:S04]  /*18da0*/  LDL.LU R27, [R1+0x288] ;  /* 0x00028800011b7983 */ /* 0x004ea80000300800 */
[----:B------:R-:W2:Y:S04]  /*18db0*/  LDL.LU R25, [R1+0x274] ;  /* 0x0002740001197983 */ /* 0x000ea80000300800 */
        /* <DEDUP_REMOVED lines=15> */
[----:B------:R0:W-:Y:S04]  /*18eb0*/  STL [R1+0x31a0], R29 ;  /* 0x0031a01d01007387 */ /* 0x0001e80000100800 */
[----:B0-----:R-:W2:Y:S04]  /*18ec0*/  LDL.LU R29, [R1+0x29c] ;  /* 0x00029c00011d7983 */ /* 0x001ea80000300800 */
[----:B------:R-:W-:Y:S04]  /*18ed0*/  STL [R1+0x310c], R15 ;  /* 0x00310c0f01007387 */ /* 0x000fe80000100800 */
[----:B------:R-:W-:Y:S04]  /*18ee0*/  STL [R1+0x3114], R15 ;  /* 0x0031140f01007387 */ /* 0x000fe80000100800 */
[----:B------:R-:W-:Y:S04]  /*18ef0*/  STL [R1+0x311c], R15 ;  /* 0x00311c0f01007387 */ /* 0x000fe80000100800 */
[----:B------:R-:W-:Y:S04]  /*18f00*/  STL [R1+0x3124], R15 ;  /* 0x0031240f01007387 */ /* 0x000fe80000100800 */
[----:B------:R-:W-:Y:S04]  /*18f10*/  STL [R1+0x312c], R15 ;  /* 0x00312c0f01007387 */ /* 0x000fe80000100800 */
[----:B------:R0:W-:Y:S04]  /*18f20*/  STL [R1+0x31a4], R15 ;  /* 0x0031a40f01007387 */ /* 0x0001e80000100800 */
[----:B0-----:R-:W2:Y:S04]  /*18f30*/  LDL.LU R15, [R1+0x2ac] ;  /* 0x0002ac00010f7983 */ /* 0x001ea80000300800 */
[----:B------:R-:W0:Y:S04]  /*18f40*/  S2R R22, SR_TID.X ;  /* 0x0000000000167919 */ /* 0x000e280000002100 */
[----:B------:R-:W-:Y:S04]  /*18f50*/  STL [R1+0x30f8], R14 ;  /* 0x0030f80e01007387 */ /* 0x000fe80000100800 */
[----:B------:R-:W-:Y:S04]  /*18f60*/  STL [R1+0x3100], R14 ;  /* 0x0031000e01007387 */ /* 0x000fe80000100800 */
[----:B------:R-:W-:Y:S04]  /*18f70*/  STL [R1+0x3130], R14 ;  /* 0x0031300e01007387 */ /* 0x000fe80000100800 */
[----:B------:R-:W2:Y:S04]  /*18f80*/  LDL.LU R4, [R1+0x270] ;  /* 0x0002700001047983 */ /* 0x000ea80000300800 */
[----:B------:R-:W2:Y:S01]  /*18f90*/  LDL.LU R3, [R1+0x20c] ;  /* 0x00020c0001037983 */ /* 0x000ea20000300800 */
[----:B0-----:R-:W-:-:S03]  /*18fa0*/  LOP3.LUT R22, R22, 0xff, RZ, 0xc0, !PT ;  /* 0x000000ff16167812 */ /* 0x001fc600078ec0ff */
[----:B------:R-:W2:Y:S02]  /*18fb0*/  LDL.LU R2, [R1+0x1ec] ;  /* 0x0001ec0001027983 */ /* 0x000ea40000300800 */
[----:B------:R-:W-:-:S05]  /*18fc0*/  IMAD.SHL.U32 R9, R22, 0x2, RZ ;  /* 0x0000000216097824 */ /* 0x000fca00078e00ff */
[C---:B------:R-:W-:Y:S01]  /*18fd0*/  LOP3.LUT R7, R9.reuse, 0x40, RZ, 0x3c, !PT ;  /* 0x0000004009077812 */ /* 0x040fe200078e3cff */
[----:B---3--:R0:W-:Y:S04]  /*18fe0*/  STS.U16 [R16+0xf600], R26 ;  /* 0x00f6001a10007388 */ /* 0x0081e80000000400 */
[----:B0-----:R-:W3:Y:S04]  /*18ff0*/  LDL.LU R16, [R1+0x1d8] ;  /* 0x0001d80001107983 */ /* 0x001ee80000300800 */
[----:B------:R-:W3:Y:S04]  /*19000*/  LDL.LU R22, [R1+0x1bc] ;  /* 0x0001bc0001167983 */ /* 0x000ee80000300800 */
[----:B------:R-:W3:Y:S04]  /*19010*/  LDL.LU R26, [R1+0x1a4] ;  /* 0x0001a400011a7983 */ /* 0x000ee80000300800 */
[----:B----4-:R0:W-:Y:S04]  /*19020*/  STS.U16 [R7+0x800], R28 ;  /* 0x0008001c07007388 */ /* 0x0101e80000000400 */
[----:B0-----:R-:W4:Y:S04]  /*19030*/  LDL.LU R28, [R1+0x188] ;  /* 0x00018800011c7983 */ /* 0x001f280000300800 */
[----:B--2---:R0:W-:Y:S04]  /*19040*/  STS.U16 [R7+0x1800], R15 ;  /* 0x0018000f07007388 */ /* 0x0041e80000000400 */
[----:B------:R-:W-:Y:S04]  /*19050*/  STS.U16 [R7+0x2800], R29 ;  /* 0x0028001d07007388 */ /* 0x000fe80000000400 */
        /* <DEDUP_REMOVED lines=11> */
[----:B------:R1:W-:Y:S01]  /*19110*/  STS.U16 [R7+0xe800], R0 ;  /* 0x00e8000007007388 */ /* 0x0003e20000000400 */
[----:B0-----:R-:W-:-:S03]  /*19120*/  LOP3.LUT R15, R9, 0x50, RZ, 0x3c, !PT ;  /* 0x00000050090f7812 */ /* 0x001fc600078e3cff */
[----:B-1----:R-:W2:Y:S04]  /*19130*/  LDL.LU R0, [R1+0x170] ;  /* 0x0001700001007983 */ /* 0x002ea80000300800 */
[----:B------:R-:W-:Y:S04]  /*19140*/  STS.U16 [R7+0xf800], R6 ;  /* 0x00f8000607007388 */ /* 0x000fe80000000400 */
[----:B------:R-:W-:Y:S04]  /*19150*/  STS.U16 [R15+0xa00], R5 ;  /* 0x000a00050f007388 */ /* 0x000fe80000000400 */
[----:B------:R-:W-:Y:S04]  /*19160*/  STS.U16 [R15+0x1a00], R18 ;  /* 0x001a00120f007388 */ /* 0x000fe80000000400 */
[----:B------:R0:W-:Y:S04]  /*19170*/  STS.U16 [R15+0x2a00], R24 ;  /* 0x002a00180f007388 */ /* 0x0001e80000000400 */
[----:B0-----:R-:W2:Y:S04]  /*19180*/  LDL.LU R24, [R1+0x154] ;  /* 0x0001540001187983 */ /* 0x001ea80000300800 */
[----:B------:R0:W-:Y:S04]  /*19190*/  STS.U16 [R15+0x3a00], R20 ;  /* 0x003a00140f007388 */ /* 0x0001e80000000400 */
[----:B------:R-:W2:Y:S04]  /*191a0*/  LDL.LU R18, [R1+0xfc] ;  /* 0x0000fc0001127983 */ /* 0x000ea80000300800 */
[----:B0-----:R-:W2:Y:S04]  /*191b0*/  LDL.LU R20, [R1+0xe0] ;  /* 0x0000e00001147983 */ /* 0x001ea80000300800 */
        /* <DEDUP_REMOVED lines=8> */
[----:B------:R-:W-:Y:S04]  /*19240*/  STS.U16 [R15+0x4a00], R4 ;  /* 0x004a00040f007388 */ /* 0x000fe80000000400 */
[----:B------:R-:W2:Y:S04]  /*19250*/  LDL.LU R12, [R1+0x1d4] ;  /* 0x0001d400010c7983 */ /* 0x000ea80000300800 */
[----:B------:R-:W-:Y:S04]  /*19260*/  STS.U16 [R15+0x5a00], R3 ;  /* 0x005a00030f007388 */ /* 0x000fe80000000400 */
[----:B------:R-:W2:Y:S04]  /*19270*/  LDL.LU R11, [R1+0x1b8] ;  /* 0x0001b800010b7983 */ /* 0x000ea80000300800 */
[----:B------:R-:W-:Y:S04]  /*19280*/  STS.U16 [R15+0x6a00], R2 ;  /* 0x006a00020f007388 */ /* 0x000fe80000000400 */
[----:B------:R-:W2:Y:S04]  /*19290*/  LDL.LU R10, [R1+0x19c] ;  /* 0x00019c00010a7983 */ /* 0x000ea80000300800 */
[----:B------:R-:W2:Y:S04]  /*192a0*/  LDL.LU R9, [R1+0x180] ;  /* 0x0001800001097983 */ /* 0x000ea80000300800 */
[----:B------:R-:W2:Y:S04]  /*192b0*/  LDL.LU R8, [R1+0x168] ;  /* 0x0001680001087983 */ /* 0x000ea80000300800 */
[----:B------:R-:W2:Y:S04]  /*192c0*/  LDL.LU R7, [R1+0x150] ;  /* 0x0001500001077983 */ /* 0x000ea80000300800 */
[----:B---3--:R-:W-:Y:S04]  /*192d0*/  STS.U16 [R15+0x7a00], R16 ;  /* 0x007a00100f007388 */ /* 0x008fe80000000400 */
[----:B------:R-:W-:Y:S04]  /*192e0*/  STS.U16 [R15+0x8a00], R22 ;  /* 0x008a00160f007388 */ /* 0x000fe80000000400 */
[----:B------:R0:W-:Y:S04]  /*192f0*/  STS.U16 [R15+0x9a00], R26 ;  /* 0x009a001a0f007388 */ /* 0x0001e80000000400 */
[----:B0-----:R-:W3:Y:S04]  /*19300*/  LDL.LU R26, [R1+0xf4] ;  /* 0x0000f400011a7983 */ /* 0x001ee80000300800 */
[----:B------:R-:W3:Y:S04]  /*19310*/  LDL.LU R6, [R1+0xdc] ;  /* 0x0000dc0001067983 */ /* 0x000ee80000300800 */
[----:B----4-:R0:W-:Y:S04]  /*19320*/  STS.U16 [R15+0xaa00], R28 ;  /* 0x00aa001c0f007388 */ /* 0x0101e80000000400 */
[----:B------:R-:W4:Y:S04]  /*19330*/  LDL.LU R22, [R1+0xc8] ;  /* 0x0000c80001167983 */ /* 0x000f280000300800 */
[----:B0-----:R-:W4:Y:S04]  /*19340*/  LDL.LU R28, [R1+0x2b0] ;  /* 0x0002b000011c7983 */ /* 0x001f280000300800 */
[----:B--2---:R0:W-:Y:S04]  /*19350*/  STS.U16 [R15+0xba00], R0 ;  /* 0x00ba00000f007388 */ /* 0x0041e80000000400 */
[----:B0-----:R-:W0:Y:S04]  /*19360*/  S2R R0, SR_TID.X ;  /* 0x0000000000007919 */ /* 0x001e280000002100 */
[----:B------:R1:W-:Y:S04]  /*19370*/  STS.U16 [R15+0xca00], R24 ;  /* 0x00ca00180f007388 */ /* 0x0003e80000000400 */
[----:B-1----:R-:W2:Y:S01]  /*19380*/  LDL.LU R24, [R1+0x2a0] ;  /* 0x0002a00001187983 */ /* 0x002ea20000300800 */
[----:B0-----:R-:W-:-:S03]  /*19390*/  LOP3.LUT R0, R0, 0xff, RZ, 0xc0, !PT ;  /* 0x000000ff00007812 */ /* 0x001fc600078ec0ff */
[----:B------:R-:W2:Y:S01]  /*193a0*/  LDL.LU R4, [R1+0x290] ;  /* 0x0002900001047983 */ /* 0x000ea20000300800 */
[----:B------:R-:W2:Y:S03]  /*193b0*/  LDL.LU R3, [R1+0x27c] ;  /* 0x00027c0001037983 */ /* 0x000ea60000300800 */
[----:B------:R0:W-:Y:S04]  /*193c0*/  STS.U16 [R15+0xda00], R18 ;  /* 0x00da00120f007388 */ /* 0x0001e80000000400 */
[----:B------:R-:W2:Y:S01]  /*193d0*/  LDL.LU R2, [R1+0x214] ;  /* 0x0002140001027983 */ /* 0x000ea20000300800 */
[----:B------:R1:W-:Y:S02]  /*193e0*/  STS.U16 [R15+0xea00], R20 ;  /* 0x00ea00140f007388 */ /* 0x0003e40000000400 */
[----:B------:R-:W2:Y:S01]  /*193f0*/  LDL.LU R16, [R1+0x200] ;  /* 0x0002000001107983 */ /* 0x000ea20000300800 */
[----:B0-----:R-:W2:Y:S01]  /*19400*/  LDL.LU R18, [R1+0x1e4] ;  /* 0x0001e40001127983 */ /* 0x001ea20000300800 */
[----:B-1----:R-:W-:-:S03]  /*19410*/  IMAD.SHL.U32 R20, R0, 0x2, RZ ;  /* 0x0000000200147824 */ /* 0x002fc600078e00ff */
[----:B------:R-:W2:Y:S02]  /*19420*/  LDL.LU R0, [R1+0x1cc] ;  /* 0x0001cc0001007983 */ /* 0x000ea40000300800 */
[C---:B------:R-:W-:Y:S02]  /*19430*/  LOP3.LUT R5, R20.reuse, 0x60, RZ, 0x3c, !PT ;  /* 0x0000006014057812 */ /* 0x040fe400078e3cff */
[----:B------:R0:W-:Y:S04]  /*19440*/  STS.U16 [R15+0xfa00], R29 ;  /* 0x00fa001d0f007388 */ /* 0x0001e80000000400 */
[----:B------:R1:W-:Y:S01]  /*19450*/  STS.U16 [R5+0xc00], R27 ;  /* 0x000c001b05007388 */ /* 0x0003e20000000400 */
[----:B------:R-:W-:Y:S02]  /*19460*/  STS.U16 [R5+0x1c00], R25 ;  /* 0x001c001905007388 */ /* 0x000fe40000000400 */
[----:B------:R-:W-:Y:S02]  /*19470*/  STS.U16 [R5+0x2c00], R23 ;  /* 0x002c001705007388 */ /* 0x000fe40000000400 */
[----:B------:R1:W-:Y:S01]  /*19480*/  STS.U16 [R5+0x3c00], R21 ;  /* 0x003c001505007388 */ /* 0x0003e20000000400 */
[----:B------:R-:W-:Y:S01]  /*19490*/  STS.U16 [R5+0x4c00], R19 ;  /* 0x004c001305007388 */ /* 0x000fe20000000400 */
[----:B------:R-:W-:Y:S03]  /*194a0*/  STS.U16 [R5+0x5c00], R17 ;  /* 0x005c001105007388 */ /* 0x000fe60000000400 */
[----:B0-----:R-:W2:Y:S01]  /*194b0*/  LDL.LU R15, [R1+0x31a4] ;  /* 0x0031a400010f7983 */ /* 0x001ea20000300800 */
[----:B------:R-:W2:Y:S03]  /*194c0*/  LDL.LU R29, [R1+0x31a0] ;  /* 0x0031a000011d7983 */ /* 0x000ea60000300800 */
[----:B------:R-:W-:Y:S04]  /*194d0*/  STS.U16 [R5+0x6c00], R13 ;  /* 0x006c000d05007388 */ /* 0x000fe80000000400 */
[----:B-1----:R-:W2:Y:S01]  /*194e0*/  LDL.LU R27, [R1+0x319c] ;  /* 0x00319c00011b7983 */ /* 0x002ea20000300800 */
[----:B------:R-:W-:-:S03]  /*194f0*/  LOP3.LUT R21, R20, 0x70, RZ, 0x3c, !PT ;  /* 0x0000007014157812 */ /* 0x000fc600078e3cff */
[----:B------:R-:W2:Y:S04]  /*19500*/  LDL.LU R20, [R1+0x1b0] ;  /* 0x0001b00001147983 */ /* 0x000ea80000300800 */
[----:B------:R-:W-:Y:S04]  /*19510*/  STS.U16 [R5+0x7c00], R12 ;  /* 0x007c000c05007388 */ /* 0x000fe80000000400 */
[----:B------:R-:W-:Y:S04]  /*19520*/  STS.U16 [R5+0x8c00], R11 ;  /* 0x008c000b05007388 */ /* 0x000fe80000000400 */
[----:B------:R-:W-:Y:S04]  /*19530*/  STS.U16 [R5+0x9c00], R10 ;  /* 0x009c000a05007388 */ /* 0x000fe80000000400 */
[----:B------:R-:W-:Y:S04]  /*19540*/  STS.U16 [R5+0xac00], R9 ;  /* 0x00ac000905007388 */ /* 0x000fe80000000400 */
[----:B------:R-:W-:Y:S04]  /*19550*/  STS.U16 [R5+0xbc00], R8 ;  /* 0x00bc000805007388 */ /* 0x000fe80000000400 */
[----:B------:R-:W-:Y:S04]  /*19560*/  STS.U16 [R5+0xcc00], R7 ;  /* 0x00cc000705007388 */ /* 0x000fe80000000400 */
[----:B---3--:R0:W-:Y:S04]  /*19570*/  STS.U16 [R5+0xdc00], R26 ;  /* 0x00dc001a05007388 */ /* 0x0081e80000000400 */
[----:B0-----:R-:W3:Y:S04]  /*19580*/  LDL.LU R26, [R1+0x198] ;  /* 0x00019800011a7983 */ /* 0x001ee80000300800 */
[----:B------:R-:W-:Y:S01]  /*19590*/  STS.U16 [R5+0xec00], R6 ;  /* 0x00ec000605007388 */ /* 0x000fe20000000400 */
[----:B----4-:R-:W-:Y:S03]  /*195a0*/  STS.U16 [R5+0xfc00], R22 ;  /* 0x00fc001605007388 */ /* 0x010fe60000000400 */
[----:B------:R0:W-:Y:S04]  /*195b0*/  STS.U16 [R21+0xe00], R28 ;  /* 0x000e001c15007388 */ /* 0x0001e80000000400 */
[----:B0-----:R-:W4:Y:S01]  /*195c0*/  LDL.LU R28, [R1+0x17c] ;  /* 0x00017c00011c7983 */ /* 0x001f220000300800 */
[----:B------:R-:W4:Y:S03]  /*195d0*/  LDL.LU R22, [R1+0x164] ;  /* 0x0001640001167983 */ /* 0x000f260000300800 */
[----:B--2---:R0:W-:Y:S04]  /*195e0*/  STS.U16 [R21+0x1e00], R24 ;  /* 0x001e001815007388 */ /* 0x0041e80000000400 */
[----:B0-----:R-:W2:Y:S01]  /*195f0*/  LDL.LU R24, [R1+0x10c] ;  /* 0x00010c0001187983 */ /* 0x001ea20000300800 */
[----:B------:R-:W2:Y:S02]  /*19600*/  LDL.LU R25, [R1+0xf0] ;  /* 0x0000f00001197983 */ /* 0x000ea40000300800 */
[----:B------:R-:W2:Y:S02]  /*19610*/  LDL.LU R23, [R1+0xd8] ;  /* 0x0000d80001177983 */ /* 0x000ea40000300800 */
[----:B------:R-:W2:Y:S01]  /*19620*/  LDL.LU R19, [R1+0xc4] ;  /* 0x0000c40001137983 */ /* 0x000ea20000300800 */
[----:B------:R-:W2:Y:S01]  /*19630*/  LDL.LU R17, [R1+0xc0] ;  /* 0x0000c00001117983 */ /* 0x000ea20000300800 */
[----:B------:R-:W2:Y:S02]  /*19640*/  LDL.LU R13, [R1+0xbc] ;  /* 0x0000bc00010d7983 */ /* 0x000ea40000300800 */
[----:B------:R-:W2:Y:S02]  /*19650*/  LDL.LU R12, [R1+0xb8] ;  /* 0x0000b800010c7983 */ /* 0x000ea40000300800 */
[----:B------:R-:W2:Y:S01]  /*19660*/  LDL.LU R11, [R1+0xb4] ;  /* 0x0000b400010b7983 */ /* 0x000ea20000300800 */
[----:B------:R-:W2:Y:S01]  /*19670*/  LDL.LU R10, [R1+0xb0] ;  /* 0x0000b000010a7983 */ /* 0x000ea20000300800 */
[----:B------:R-:W2:Y:S03]  /*19680*/  LDL.LU R8, [R1+0xac] ;  /* 0x0000ac0001087983 */ /* 0x000ea60000300800 */
[----:B------:R0:W-:Y:S01]  /*19690*/  STS.U16 [R21+0x2e00], R4 ;  /* 0x002e000415007388 */ /* 0x0001e20000000400 */
[----:B------:R-:W2:Y:S02]  /*196a0*/  LDL.LU R7, [R1+0xa8] ;  /* 0x0000a80001077983 */ /* 0x000ea40000300800 */
[----:B------:R1:W-:Y:S02]  /*196b0*/  STS.U16 [R21+0x3e00], R3 ;  /* 0x003e000315007388 */ /* 0x0003e40000000400 */
[----:B------:R-:W2:Y:S01]  /*196c0*/  LDL.LU R6, [R1+0xa4] ;  /* 0x0000a40001067983 */ /* 0x000ea20000300800 */
[----:B------:R1:W-:Y:S04]  /*196d0*/  STS.U16 [R21+0x4e00], R2 ;  /* 0x004e000215007388 */ /* 0x0003e80000000400 */
[----:B------:R-:W2:Y:S01]  /*196e0*/  LDL.LU R5, [R1+0xa0] ;  /* 0x0000a00001057983 */ /* 0x000ea20000300800 */
[----:B------:R-:W-:Y:S02]  /*196f0*/  STS.U16 [R21+0x5e00], R16 ;  /* 0x005e001015007388 */ /* 0x000fe40000000400 */
[----:B------:R-:W-:Y:S02]  /*19700*/  STS.U16 [R21+0x6e00], R18 ;  /* 0x006e001215007388 */ /* 0x000fe40000000400 */
[----:B------:R1:W-:Y:S01]  /*19710*/  STS.U16 [R21+0x7e00], R0 ;  /* 0x007e000015007388 */ /* 0x0003e20000000400 */
[----:B0-----:R-:W2:Y:S01]  /*19720*/  LDL.LU R4, [R1+0x9c] ;  /* 0x00009c0001047983 */ /* 0x001ea20000300800 */
[----:B-1----:R-:W2:Y:S03]  /*19730*/  LDL.LU R3, [R1+0x98] ;  /* 0x0000980001037983 */ /* 0x002ea60000300800 */
[----:B------:R-:W2:Y:S04]  /*19740*/  LDL.LU R2, [R1+0x94] ;  /* 0x0000940001027983 */ /* 0x000ea80000300800 */
[----:B------:R-:W2:Y:S04]  /*19750*/  LDL.LU R0, [R1+0x90] ;  /* 0x0000900001007983 */ /* 0x000ea80000300800 */
[----:B------:R0:W-:Y:S01]  /*19760*/  STS.U16 [R21+0x8e00], R20 ;  /* 0x008e001415007388 */ /* 0x0001e20000000400 */
[----:B------:R-:W2:Y:S02]  /*19770*/  LDL.LU R16, [R1+0x8c] ;  /* 0x00008c0001107983 */ /* 0x000ea40000300800 */
[----:B------:R-:W2:Y:S01]  /*19780*/  LDL.LU R18, [R1+0x88] ;  /* 0x0000880001127983 */ /* 0x000ea20000300800 */
[----:B0-----:R-:W2:Y:S04]  /*19790*/  LDL.LU R20, [R1+0x84] ;  /* 0x0000840001147983 */ /* 0x001ea80000300800 */
[----:B---3--:R0:W-:Y:S04]  /*197a0*/  STS.U16 [R21+0x9e00], R26 ;  /* 0x009e001a15007388 */ /* 0x0081e80000000400 */
[----:B0-----:R-:W0:Y:S04]  /*197b0*/  S2R R26, SR_TID.X ;  /* 0x00000000001a7919 */ /* 0x001e280000002100 */
[----:B----4-:R-:W-:Y:S01]  /*197c0*/  STS.U16 [R21+0xae00], R28 ;  /* 0x00ae001c15007388 */ /* 0x010fe20000000400 */
[----:B------:R1:W-:Y:S03]  /*197d0*/  STS.U16 [R21+0xbe00], R22 ;  /* 0x00be001615007388 */ /* 0x0003e60000000400 */
[----:B-1----:R-:W3:Y:S01]  /*197e0*/  LDL.LU R22, [R1+0x80] ;  /* 0x0000800001167983 */ /* 0x002ee20000300800 */
[C---:B0-----:R-:W-:Y:S01]  /*197f0*/  LOP3.LUT R28, R26.reuse, 0x7f, RZ, 0xc0, !PT ;  /* 0x0000007f1a1c7812 */ /* 0x041fe200078ec0ff */
[----:B------:R-:W-:-:S04]  /*19800*/  LOP3.LUT R26, R26, 0x80, RZ, 0xc0, !PT ;  /* 0x000000801a1a7812 */ /* 0x000fc800078ec0ff */
[----:B------:R-:W-:Y:S01]  /*19810*/  ISETP.NE.U32.AND P2, PT, R26, RZ, PT ;  /* 0x000000ff1a00720c */ /* 0x000fe20003f45070 */
[----:B------:R-:W-:-:S03]  /*19820*/  IMAD.SHL.U32 R28, R28, 0x2, RZ ;  /* 0x000000021c1c7824 */ /* 0x000fc600078e00ff */
[----:B------:R-:W-:-:S04]  /*19830*/  SEL R9, RZ, 0x110, !P2 ;  /* 0x00000110ff097807 */ /* 0x000fc80005000000 */
[----:B------:R-:W-:Y:S01]  /*19840*/  LOP3.LUT R9, R9, R28, RZ, 0x3c, !PT ;  /* 0x0000001c09097212 */ /* 0x000fe200078e3cff */
[----:B--2---:R0:W-:Y:S01]  /*19850*/  STS.U16 [R21+0xce00], R24 ;  /* 0x00ce001815007388 */ /* 0x0041e20000000400 */
[----:B------:R1:W-:Y:S02]  /*19860*/  STS.U16 [R21+0xde00], R25 ;  /* 0x00de001915007388 */ /* 0x0003e40000000400 */
[----:B------:R-:W-:Y:S02]  /*19870*/  STS.U16 [R21+0xee00], R23 ;  /* 0x00ee001715007388 */ /* 0x000fe40000000400 */
[----:B------:R-:W-:Y:S01]  /*19880*/  STS.U16 [R21+0xfe00], R19 ;  /* 0x00fe001315007388 */ /* 0x000fe20000000400 */
[----:B------:R-:W-:Y:S01]  /*19890*/  STS.U16 [R9+0x10000], R17 ;  /* 0x0100001109007388 */ /* 0x000fe20000000400 */
[----:B------:R-:W-:Y:S02]  /*198a0*/  STS.U16 [R9+0x10800], R13 ;  /* 0x0108000d09007388 */ /* 0x000fe40000000400 */
[----:B------:R-:W-:Y:S02]  /*198b0*/  STS.U16 [R9+0x11000], R12 ;  /* 0x0110000c09007388 */ /* 0x000fe40000000400 */
[----:B------:R-:W-:Y:S01]  /*198c0*/  STS.U16 [R9+0x11800], R11 ;  /* 0x0118000b09007388 */ /* 0x000fe20000000400 */
[----:B------:R-:W-:Y:S01]  /*198d0*/  STS.U16 [R9+0x12000], R10 ;  /* 0x0120000a09007388 */ /* 0x000fe20000000400 */
[----:B------:R-:W-:Y:S02]  /*198e0*/  STS.U16 [R9+0x12800], R8 ;  /* 0x0128000809007388 */ /* 0x000fe40000000400 */
[----:B------:R-:W-:Y:S01]  /*198f0*/  STS.U16 [R9+0x13000], R7 ;  /* 0x0130000709007388 */ /* 0x000fe20000000400 */
[----:B0-----:R-:W2:Y:S04]  /*19900*/  LDL.LU R24, [R1+0x7c] ;  /* 0x00007c0001187983 */ /* 0x001ea80000300800 */
[----:B------:R-:W-:Y:S01]  /*19910*/  STS.U16 [R9+0x13800], R6 ;  /* 0x0138000609007388 */ /* 0x000fe20000000400 */
[----:B------:R-:W-:Y:S02]  /*19920*/  STS.U16 [R9+0x14000], R5 ;  /* 0x0140000509007388 */ /* 0x000fe40000000400 */
[----:B------:R-:W4:Y:S02]  /*19930*/  LDL.LU R26, [R1+0x78] ;  /* 0x00007800011a7983 */ /* 0x000f240000300800 */
[----:B------:R-:W4:Y:S01]  /*19940*/  LDL.LU R28, [R1+0x74] ;  /* 0x00007400011c7983 */ /* 0x000f220000300800 */
[----:B-1----:R-:W4:Y:S04]  /*19950*/  LDL.LU R25, [R1+0x70] ;  /* 0x0000700001197983 */ /* 0x002f280000300800 */
[----:B------:R-:W-:Y:S01]  /*19960*/  STS.U16 [R9+0x14800], R4 ;  /* 0x0148000409007388 */ /* 0x000fe20000000400 */
[----:B------:R-:W-:Y:S03]  /*19970*/  STS.U16 [R9+0x15000], R3 ;  /* 0x0150000309007388 */ /* 0x000fe60000000400 */
[----:B------:R-:W-:Y:S04]  /*19980*/  STS.U16 [R9+0x15800], R2 ;  /* 0x0158000209007388 */ /* 0x000fe80000000400 */
[----:B------:R0:W-:Y:S04]  /*19990*/  STS.U16 [R9+0x16000], R0 ;  /* 0x0160000009007388 */ /* 0x0001e80000000400 */
[----:B0-----:R-:W4:Y:S01]  /*199a0*/  LDL.LU R0, [R1+0x6c] ;  /* 0x00006c0001007983 */ /* 0x001f220000300800 */
[----:B------:R-:W4:Y:S02]  /*199b0*/  LDL.LU R23, [R1+0x64] ;  /* 0x0000640001177983 */ /* 0x000f240000300800 */
[----:B------:R-:W4:Y:S02]  /*199c0*/  LDL.LU R21, [R1+0x60] ;  /* 0x0000600001157983 */ /* 0x000f240000300800 */
[----:B------:R-:W4:Y:S01]  /*199d0*/  LDL.LU R11, [R1+0x5c] ;  /* 0x00005c00010b7983 */ /* 0x000f220000300800 */
[----:B------:R-:W4:Y:S01]  /*199e0*/  LDL.LU R19, [R1+0x58] ;  /* 0x0000580001137983 */ /* 0x000f220000300800 */
        /* <DEDUP_REMOVED lines=9> */
[----:B------:R-:W4:Y:S01]  /*19a80*/  LDL.LU R3, [R1+0x20] ;  /* 0x0000200001037983 */ /* 0x000f220000300800 */
[----:B------:R0:W-:Y:S01]  /*19a90*/  STS.U16 [R9+0x16800], R16 ;  /* 0x0168001009007388 */ /* 0x0001e20000000400 */
[----:B------:R-:W4:Y:S02]  /*19aa0*/  LDL.LU R2, [R1+0x1c] ;  /* 0x00001c0001027983 */ /* 0x000f240000300800 */
[----:B------:R1:W-:Y:S02]  /*19ab0*/  STS.U16 [R9+0x17000], R18 ;  /* 0x0170001209007388 */ /* 0x0003e40000000400 */
[----:B------:R1:W-:Y:S01]  /*19ac0*/  STS.U16 [R9+0x17800], R20 ;  /* 0x0178001409007388 */ /* 0x0003e20000000400 */
[----:B0-----:R-:W4:Y:S01]  /*19ad0*/  LDL.LU R16, [R1+0x18] ;  /* 0x0000180001107983 */ /* 0x001f220000300800 */
[----:B-1----:R-:W4:Y:S02]  /*19ae0*/  LDL.LU R18, [R1+0x14] ;  /* 0x0000140001127983 */ /* 0x002f240000300800 */
[----:B------:R-:W4:Y:S01]  /*19af0*/  LDL.LU R20, [R1+0x10] ;  /* 0x0000100001147983 */ /* 0x000f220000300800 */
[----:B---3--:R0:W-:Y:S04]  /*19b00*/  STS.U16 [R9+0x18000], R22 ;  /* 0x0180001609007388 */ /* 0x0081e80000000400 */
[----:B0-----:R-:W3:Y:S04]  /*19b10*/  LDL.LU R22, [R1+0xc] ;  /* 0x00000c0001167983 */ /* 0x001ee80000300800 */
[----:B--2---:R0:W-:Y:S01]  /*19b20*/  STS.U16 [R9+0x18800], R24 ;  /* 0x0188001809007388 */ /* 0x0041e20000000400 */
[----:B----4-:R1:W-:Y:S03]  /*19b30*/  STS.U16 [R9+0x19000], R26 ;  /* 0x0190001a09007388 */ /* 0x0103e60000000400 */
[----:B------:R2:W-:Y:S01]  /*19b40*/  STS.U16 [R9+0x19800], R28 ;  /* 0x0198001c09007388 */ /* 0x0005e20000000400 */
[----:B------:R4:W-:Y:S03]  /*19b50*/  STS.U16 [R9+0x1a000], R25 ;  /* 0x01a0001909007388 */ /* 0x0009e60000000400 */
[----:B0-----:R-:W3:Y:S04]  /*19b60*/  LDL.LU R24, [R1+0x8] ;  /* 0x0000080001187983 */ /* 0x001ee80000300800 */
[----:B-1----:R-:W3:Y:S04]  /*19b70*/  LDL.LU R26, [R1+0x4] ;  /* 0x00000400011a7983 */ /* 0x002ee80000300800 */
[----:B--2---:R-:W2:Y:S01]  /*19b80*/  LDL.LU R28, [R1] ;  /* 0x00000000011c7983 */ /* 0x004ea20000300800 */
[----:B----4-:R-:W4:Y:S03]  /*19b90*/  LDL.LU R25, [R1+0x3198] ;  /* 0x0031980001197983 */ /* 0x010f260000300800 */
[----:B------:R0:W-:Y:S04]  /*19ba0*/  STS.U16 [R9+0x1a800], R0 ;  /* 0x01a8000009007388 */ /* 0x0001e80000000400 */
[----:B0-----:R-:W2:Y:S04]  /*19bb0*/  LDL.LU R0, [R1+0x3194] ;  /* 0x0031940001007983 */ /* 0x001ea80000300800 */
[----:B--2---:R0:W-:Y:S04]  /*19bc0*/  STS.U16 [R9+0x1b000], R0 ;  /* 0x01b0000009007388 */ /* 0x0041e80000000400 */
[----:B0-----:R-:W0:Y:S01]  /*19bd0*/  S2R R0, SR_TID.X ;  /* 0x0000000000007919 */ /* 0x001e220000002100 */
[----:B------:R1:W-:Y:S02]  /*19be0*/  STS.U16 [R9+0x1b800], R23 ;  /* 0x01b8001709007388 */ /* 0x0003e40000000400 */
[----:B------:R2:W-:Y:S02]  /*19bf0*/  STS.U16 [R9+0x1c000], R21 ;  /* 0x01c0001509007388 */ /* 0x0005e40000000400 */
[----:B------:R-:W-:Y:S01]  /*19c00*/  STS.U16 [R9+0x1c800], R11 ;  /* 0x01c8000b09007388 */ /* 0x000fe20000000400 */
[----:B------:R3:W-:Y:S01]  /*19c10*/  STS.U16 [R9+0x1d000], R19 ;  /* 0x01d0001309007388 */ /* 0x0007e20000000400 */
[----:B------:R0:W-:Y:S02]  /*19c20*/  STS.U16 [R9+0x1d800], R13 ;  /* 0x01d8000d09007388 */ /* 0x0001e40000000400 */
[----:B------:R0:W-:Y:S01]  /*19c30*/  STS.U16 [R9+0x1e000], R17 ;  /* 0x01e0001109007388 */ /* 0x0001e20000000400 */
[----:B-1----:R-:W4:Y:S01]  /*19c40*/  LDL.LU R23, [R1+0x3190] ;  /* 0x0031900001177983 */ /* 0x002f220000300800 */
[----:B--2---:R-:W2:Y:S02]  /*19c50*/  LDL.LU R21, [R1+0x318c] ;  /* 0x00318c0001157983 */ /* 0x004ea40000300800 */
[----:B---3--:R-:W3:Y:S01]  /*19c60*/  LDL.LU R19, [R1+0x3188] ;  /* 0x0031880001137983 */ /* 0x008ee20000300800 */
[C---:B0-----:R-:W-:Y:S01]  /*19c70*/  LOP3.LUT R11, R0.reuse, 0x7f, RZ, 0xc0, !PT ;  /* 0x0000007f000b7812 */ /* 0x041fe200078ec0ff */
[----:B------:R-:W-:Y:S01]  /*19c80*/  LOP3.LUT R0, R0, 0x80, RZ, 0xc0, !PT ;  /* 0x0000008000007812 */ /* 0x000fe200078ec0ff */
[----:B------:R-:W2:Y:S03]  /*19c90*/  LDL.LU R13, [R1+0x3184] ;  /* 0x00318400010d7983 */ /* 0x000ea60000300800 */
[----:B------:R-:W-:Y:S01]  /*19ca0*/  ISETP.NE.U32.AND P1, PT, R0, RZ, PT ;  /* 0x000000ff0000720c */ /* 0x000fe20003f25070 */
[----:B------:R-:W-:-:S03]  /*19cb0*/  IMAD.SHL.U32 R11, R11, 0x2, RZ ;  /* 0x000000020b0b7824 */ /* 0x000fc600078e00ff */
[----:B------:R-:W-:-:S04]  /*19cc0*/  SEL R17, RZ, 0x110, !P1 ;  /* 0x00000110ff117807 */ /* 0x000fc80004800000 */
[----:B------:R-:W-:Y:S01]  /*19cd0*/  LOP3.LUT R17, R17, R11, RZ, 0x3c, !PT ;  /* 0x0000000b11117212 */ /* 0x000fe200078e3cff */
[----:B------:R0:W-:Y:S01]  /*19ce0*/  STS.U16 [R9+0x1e800], R12 ;  /* 0x01e8000c09007388 */ /* 0x0001e20000000400 */
[----:B------:R1:W-:Y:S02]  /*19cf0*/  STS.U16 [R9+0x1f000], R10 ;  /* 0x01f0000a09007388 */ /* 0x0003e40000000400 */
[----:B------:R-:W-:Y:S01]  /*19d00*/  LOP3.LUT R17, R17, 0x20, RZ, 0x3c, !PT ;  /* 0x0000002011117812 */ /* 0x000fe200078e3cff */
[----:B------:R1:W-:Y:S04]  /*19d10*/  STS.U16 [R9+0x1f800], R8 ;  /* 0x01f8000809007388 */ /* 0x0003e80000000400 */
[----:B0-----:R-:W2:Y:S01]  /*19d20*/  LDL.LU R12, [R1+0x3180] ;  /* 0x00318000010c7983 */ /* 0x001ea20000300800 */
[----:B-1----:R-:W2:Y:S03]  /*19d30*/  LDL.LU R10, [R1+0x317c] ;  /* 0x00317c00010a7983 */ /* 0x002ea60000300800 */
[----:B------:R0:W-:Y:S04]  /*19d40*/  STS.U16 [R17+0x10200], R7 ;  /* 0x0102000711007388 */ /* 0x0001e80000000400 */
[----:B------:R-:W2:Y:S01]  /*19d50*/  LDL.LU R9, [R1+0x3178] ;  /* 0x0031780001097983 */ /* 0x000ea20000300800 */
[----:B------:R-:W2:Y:S02]  /*19d60*/  LDL.LU R8, [R1+0x3174] ;  /* 0x0031740001087983 */ /* 0x000ea40000300800 */
[----:B------:R1:W-:Y:S02]  /*19d70*/  STS.U16 [R17+0x10a00], R6 ;  /* 0x010a000611007388 */ /* 0x0003e40000000400 */
[----:B------:R1:W-:Y:S01]  /*19d80*/  STS.U16 [R17+0x11200], R5 ;  /* 0x0112000511007388 */ /* 0x0003e20000000400 */
[----:B------:R1:W-:Y:S01]  /*19d90*/  STS.U16 [R17+0x11a00], R4 ;  /* 0x011a000411007388 */ /* 0x0003e20000000400 */
[----:B------:R1:W-:Y:S03]  /*19da0*/  STS.U16 [R17+0x12200], R3 ;  /* 0x0122000311007388 */ /* 0x0003e60000000400 */
[----:B0-----:R-:W2:Y:S01]  /*19db0*/  LDL.LU R7, [R1+0x3170] ;  /* 0x0031700001077983 */ /* 0x001ea20000300800 */
[----:B-1----:R-:W2:Y:S03]  /*19dc0*/  LDL.LU R6, [R1+0x316c] ;  /* 0x00316c0001067983 */ /* 0x002ea60000300800 */
[----:B------:R0:W-:Y:S04]  /*19dd0*/  STS.U16 [R17+0x12a00], R2 ;  /* 0x012a000211007388 */ /* 0x0001e80000000400 */
[----:B------:R-:W2:Y:S01]  /*19de0*/  LDL.LU R5, [R1+0x3168] ;  /* 0x0031680001057983 */ /* 0x000ea20000300800 */
[----:B------:R-:W2:Y:S02]  /*19df0*/  LDL.LU R4, [R1+0x3164] ;  /* 0x0031640001047983 */ /* 0x000ea40000300800 */
[----:B------:R-:W2:Y:S02]  /*19e00*/  LDL.LU R3, [R1+0x3160] ;  /* 0x0031600001037983 */ /* 0x000ea40000300800 */
[----:B------:R1:W-:Y:S01]  /*19e10*/  STS.U16 [R17+0x13200], R16 ;  /* 0x0132001011007388 */ /* 0x0003e20000000400 */
[----:B------:R1:W-:Y:S01]  /*19e20*/  STS.U16 [R17+0x13a00], R18 ;  /* 0x013a001211007388 */ /* 0x0003e20000000400 */
[----:B------:R1:W-:Y:S03]  /*19e30*/  STS.U16 [R17+0x14200], R20 ;  /* 0x0142001411007388 */ /* 0x0003e60000000400 */
[----:B0-----:R-:W2:Y:S01]  /*19e40*/  LDL.LU R2, [R1+0x315c] ;  /* 0x00315c0001027983 */ /* 0x001ea20000300800 */
[----:B------:R0:W-:Y:S02]  /*19e50*/  STS.U16 [R17+0x14a00], R22 ;  /* 0x014a001611007388 */ /* 0x0001e40000000400 */
[----:B------:R0:W-:Y:S01]  /*19e60*/  STS.U16 [R17+0x15200], R24 ;  /* 0x0152001811007388 */ /* 0x0001e20000000400 */
[----:B-1----:R-:W2:Y:S01]  /*19e70*/  LDL.LU R16, [R1+0x3158] ;  /* 0x0031580001107983 */ /* 0x002ea20000300800 */
[----:B------:R-:W2:Y:S02]  /*19e80*/  LDL.LU R18, [R1+0x3154] ;  /* 0x0031540001127983 */ /* 0x000ea40000300800 */
[----:B------:R-:W2:Y:S02]  /*19e90*/  LDL.LU R20, [R1+0x3150] ;  /* 0x0031500001147983 */ /* 0x000ea40000300800 */
[----:B------:R1:W-:Y:S01]  /*19ea0*/  STS.U16 [R17+0x15a00], R26 ;  /* 0x015a001a11007388 */ /* 0x0003e20000000400 */
[----:B------:R1:W-:Y:S04]  /*19eb0*/  STS.U16 [R17+0x16200], R28 ;  /* 0x0162001c11007388 */ /* 0x0003e80000000400 */
[----:B0-----:R-:W2:Y:S01]  /*19ec0*/  LDL.LU R22, [R1+0x314c] ;  /* 0x00314c0001167983 */ /* 0x001ea20000300800 */
[----:B------:R-:W2:Y:S03]  /*19ed0*/  LDL.LU R24, [R1+0x3148] ;  /* 0x0031480001187983 */ /* 0x000ea60000300800 */
[----:B-1----:R-:W2:Y:S01]  /*19ee0*/  LDL.LU R26, [R1+0x3144] ;  /* 0x00314400011a7983 */ /* 0x002ea20000300800 */
[----:B------:R-:W2:Y:S01]  /*19ef0*/  LDL.LU R28, [R1+0x3140] ;  /* 0x00314000011c7983 */ /* 0x000ea20000300800 */
[----:B------:R-:W-:-:S04]  /*19f00*/  ISETP.NE.U32.AND P6, PT, R0, RZ, PT ;  /* 0x000000ff0000720c */ /* 0x000fc80003fc5070 */
[----:B------:R-:W-:-:S04]  /*19f10*/  SEL R0, RZ, 0x110, !P6 ;  /* 0x00000110ff007807 */ /* 0x000fc80007000000 */
[----:B------:R-:W-:Y:S01]  /*19f20*/  LOP3.LUT R0, R0, R11, RZ, 0x3c, !PT ;  /* 0x0000000b00007212 */ /* 0x000fe200078e3cff */
[----:B--2---:R-:W-:Y:S01]  /*19f30*/  STS.U16 [R17+0x16a00], R28 ;  /* 0x016a001c11007388 */ /* 0x004fe20000000400 */
[----:B------:R-:W-:Y:S02]  /*19f40*/  STS.U16 [R17+0x17200], R26 ;  /* 0x0172001a11007388 */ /* 0x000fe40000000400 */
[----:B------:R-:W-:Y:S02]  /*19f50*/  STS.U16 [R17+0x17a00], R24 ;  /* 0x017a001811007388 */ /* 0x000fe40000000400 */
[----:B------:R-:W-:Y:S01]  /*19f60*/  STS.U16 [R17+0x18200], R22 ;  /* 0x0182001611007388 */ /* 0x000fe20000000400 */
[----:B------:R-:W-:Y:S04]  /*19f70*/  STL [R1+0x30cc], R28 ;  /* 0x0030cc1c01007387 */ /* 0x000fe80000100800 */
[----:B------:R-:W-:Y:S01]  /*19f80*/  STS.U16 [R17+0x18a00], R20 ;  /* 0x018a001411007388 */ /* 0x000fe20000000400 */
[----:B------:R-:W-:Y:S02]  /*19f90*/  STL [R1+0x30d4], R28 ;  /* 0x0030d41c01007387 */ /* 0x000fe40000100800 */
[----:B------:R-:W-:Y:S02]  /*19fa0*/  STS.U16 [R17+0x19200], R18 ;  /* 0x0192001211007388 */ /* 0x000fe40000000400 */
[----:B------:R-:W-:Y:S01]  /*19fb0*/  STL [R1+0x30dc], R28 ;  /* 0x0030dc1c01007387 */ /* 0x000fe20000100800 */
[----:B------:R-:W-:Y:S04]  /*19fc0*/  STS.U16 [R17+0x19a00], R16 ;  /* 0x019a001011007388 */ /* 0x000fe80000000400 */
[----:B------:R-:W-:Y:S01]  /*19fd0*/  STL [R1+0x30e4], R28 ;  /* 0x0030e41c01007387 */ /* 0x000fe20000100800 */
[----:B------:R0:W-:Y:S02]  /*19fe0*/  STS.U16 [R17+0x1a200], R2 ;  /* 0x01a2000211007388 */ /* 0x0001e40000000400 */
[----:B------:R-:W-:Y:S02]  /*19ff0*/  STL [R1+0x30ec], R28 ;  /* 0x0030ec1c01007387 */ /* 0x000fe40000100800 */
[----:B------:R1:W-:Y:S01]  /*1a000*/  STS.U16 [R17+0x1aa00], R3 ;  /* 0x01aa000311007388 */ /* 0x0003e20000000400 */
[----:B0-----:R-:W2:Y:S04]  /*1a010*/  LDL R2, [R1+0xf4c] ;  /* 0x000f4c0001027983 */ /* 0x001ea80000100800 */
[----:B-1----:R-:W2:Y:S01]  /*1a020*/  LDL R3, [R1+0xb70] ;  /* 0x000b700001037983 */ /* 0x002ea20000100800 */
[----:B------:R-:W3:Y:S03]  /*1a030*/  LDL.LU R11, [R1+0x313c] ;  /* 0x00313c00010b7983 */ /* 0x000ee60000300800 */
[----:B------:R-:W-:Y:S01]  /*1a040*/  STS.U16 [R17+0x1b200], R4 ;  /* 0x01b2000411007388 */ /* 0x000fe20000000400 */
[----:B------:R-:W-:Y:S02]  /*1a050*/  STS.U16 [R17+0x1ba00], R5 ;  /* 0x01ba000511007388 */ /* 0x000fe40000000400 */
[----:B------:R-:W-:Y:S02]  /*1a060*/  STS.U16 [R17+0x1c200], R6 ;  /* 0x01c2000611007388 */ /* 0x000fe40000000400 */
[----:B------:R-:W-:Y:S01]  /*1a070*/  STS.U16 [R17+0x1ca00], R7 ;  /* 0x01ca000711007388 */ /* 0x000fe20000000400 */
[----:B------:R-:W-:Y:S01]  /*1a080*/  STS.U16 [R17+0x1d200], R8 ;  /* 0x01d2000811007388 */ /* 0x000fe20000000400 */
[----:B------:R-:W-:Y:S02]  /*1a090*/  STS.U16 [R17+0x1da00], R9 ;  /* 0x01da000911007388 */ /* 0x000fe40000000400 */
[----:B------:R-:W-:Y:S01]  /*1a0a0*/  STS.U16 [R17+0x1e200], R10 ;  /* 0x01e2000a11007388 */ /* 0x000fe20000000400 */
[----:B------:R-:W-:-:S02]  /*1a0b0*/  PRMT R14, RZ, 0x7610, R14 ;  /* 0x00007610ff0e7816 */ /* 0x000fc4000000000e */
[----:B------:R-:W-:-:S04]  /*1a0c0*/  LOP3.LUT R0, R0, 0x40, RZ, 0x3c, !PT ;  /* 0x0000004000007812 */ /* 0x000fc800078e3cff */
[----:B--2---:R-:W2:Y:S04]  /*1a0d0*/  @!P0 LDG.E.U16 R14, [R2.64] ;  /* 0x00000006020e8981 */ /* 0x004ea8000c1e1500 */
[----:B---3--:R-:W-:Y:S01]  /*1a0e0*/  STS.U16 [R17+0x1ea00], R11 ;  /* 0x01ea000b11007388 */ /* 0x008fe20000000400 */
[----:B------:R-:W-:Y:S02]  /*1a0f0*/  STS.U16 [R17+0x1f200], R12 ;  /* 0x01f2000c11007388 */ /* 0x000fe40000000400 */
[----:B------:R0:W-:Y:S02]  /*1a100*/  STS.U16 [R17+0x1fa00], R13 ;  /* 0x01fa000d11007388 */ /* 0x0001e40000000400 */
[----:B0-----:R-:W3:Y:S04]  /*1a110*/  LDL.LU R17, [R1+0x3138] ;  /* 0x0031380001117983 */ /* 0x001ee80000300800 */
[----:B---3--:R-:W-:Y:S01]  /*1a120*/  STS.U16 [R0+0x10400], R17 ;  /* 0x0104001100007388 */ /* 0x008fe20000000400 */
[----:B------:R-:W-:Y:S02]  /*1a130*/  STS.U16 [R0+0x10c00], R19 ;  /* 0x010c001300007388 */ /* 0x000fe40000000400 */
[----:B------:R-:W-:Y:S02]  /*1a140*/  STS.U16 [R0+0x11400], R21 ;  /* 0x0114001500007388 */ /* 0x000fe40000000400 */
[----:B----4-:R-:W-:Y:S01]  /*1a150*/  STS.U16 [R0+0x11c00], R23 ;  /* 0x011c001700007388 */ /* 0x010fe20000000400 */
[----:B------:R-:W-:Y:S01]  /*1a160*/  STS.U16 [R0+0x12400], R25 ;  /* 0x0124001900007388 */ /* 0x000fe20000000400 */
[----:B------:R-:W-:Y:S02]  /*1a170*/  STS.U16 [R0+0x12c00], R27 ;  /* 0x012c001b00007388 */ /* 0x000fe40000000400 */
[----:B------:R0:W-:Y:S02]  /*1a180*/  STS.U16 [R0+0x13400], R29 ;  /* 0x0134001d00007388 */ /* 0x0001e40000000400 */
[----:B0-----:R-:W3:Y:S01]  /*1a190*/  LDL.LU R0, [R1+0x3134] ;  /* 0x0031340001007983 */ /* 0x001ee20000300800 */
[----:B--2---:R0:W-:Y:S03]  /*1a1a0*/  STL [R1+0x88], R14 ;  /* 0x0000880e01007387 */ /* 0x0041e60000100800 */
[----:B0-----:R-:W2:Y:S01]  /*1a1b0*/  LDL.LU R14, [R1+0x3130] ;  /* 0x00313000010e7983 */ /* 0x001ea20000300800 */
[----:B------:R-:W4:Y:S02]  /*1a1c0*/  LDL R2, [R1+0xb60] ;  /* 0x000b600001027983 */ /* 0x000f240000100800 */
[----:B------:R-:W4:Y:S01]  /*1a1d0*/  LDL R3, [R1+0xf3c] ;  /* 0x000f3c0001037983 */ /* 0x000f220000100800 */
[----:B------:R-:W-:-:S02]  /*1a1e0*/  PRMT R15, RZ, 0x7610, R15 ;  /* 0x00007610ff0f7816 */ /* 0x000fc4000000000f */
[----:B----4-:R-:W-:-:S04]  /*1a1f0*/  @!P0 LOP3.LUT R3, R3, R2, RZ, 0x3c, !PT ;  /* 0x0000000203038212 */ /* 0x010fc800078e3cff */
[----:B------:R-:W-:-:S04]  /*1a200*/  @!P0 LOP3.LUT R2, R3, R2, RZ, 0x3c, !PT ;  /* 0x0000000203028212 */ /* 0x000fc800078e3cff */
[----:B------:R-:W-:-:S05]  /*1a210*/  @!P0 LOP3.LUT R3, R3, R2, RZ, 0x3c, !PT ;  /* 0x0000000203038212 */ /* 0x000fca00078e3cff */
[----:B------:R-:W4:Y:S04]  /*1a220*/  @!P0 LDG.E.U16 R15, [R2.64] ;  /* 0x00000006020f8981 */ /* 0x000f28000c1e1500 */
[----:B----4-:R0:W-:Y:S04]  /*1a230*/  STL [R1+0x84], R15 ;  /* 0x0000840f01007387 */ /* 0x0101e80000100800 */
[----:B0-----:R-:W4:Y:S01]  /*1a240*/  LDL.LU R15, [R1+0x312c] ;  /* 0x00312c00010f7983 */ /* 0x001f220000300800 */
[----:B------:R-:W2:Y:S02]  /*1a250*/  LDL R2, [R1+0xf1c] ;  /* 0x000f1c0001027983 */ /* 0x000ea40000100800 */
[----:B------:R-:W2:Y:S01]  /*1a260*/  LDL R3, [R1+0xf20] ;  /* 0x000f200001037983 */ /* 0x000ea20000100800 */
[----:B---3--:R-:W-:-:S02]  /*1a270*/  PRMT R0, RZ, 0x7610, R0 ;  /* 0x00007610ff007816 */ /* 0x008fc40000000000 */
[----:B--2---:R-:W-:-:S04]  /*1a280*/  @!P0 LOP3.LUT R3, R3, R2, RZ, 0x3c, !PT ;  /* 0x0000000203038212 */ /* 0x004fc800078e3cff */
[----:B------:R-:W-:-:S04]  /*1a290*/  @!P0 LOP3.LUT R2, R3, R2, RZ, 0x3c, !PT ;  /* 0x0000000203028212 */ /* 0x000fc800078e3cff */
[----:B------:R-:W-:-:S05]  /*1a2a0*/  @!P0 LOP3.LUT R3, R3, R2, RZ, 0x3c, !PT ;  /* 0x0000000203038212 */ /* 0x000fca00078e3cff */
[----:B------:R-:W2:Y:S04]  /*1a2b0*/  @!P0 LDG.E.U16 R0, [R2.64] ;  /* 0x0000000602008981 */ /* 0x000ea8000c1e1500 */
[----:B--2---:R0:W-:Y:S04]  /*1a2c0*/  STL [R1+0x80], R0 ;  /* 0x0000800001007387 */ /* 0x0041e80000100800 */
[----:B0-----:R-:W2:Y:S01]  /*1a2d0*/  LDL.LU R0, [R1+0x3128] ;  /* 0x0031280001007983 */ /* 0x001ea20000300800 */
[----:B------:R-:W3:Y:S02]  /*1a2e0*/  LDL R2, [R1+0xefc] ;  /* 0x000efc0001027983 */ /* 0x000ee40000100800 */
[----:B------:R-:W3:Y:S01]  /*1a2f0*/  LDL R3, [R1+0xf00] ;  /* 0x000f000001037983 */ /* 0x000ee20000100800 */
[----:B----4-:R-:W-:-:S02]  /*1a300*/  PRMT R15, RZ, 0x7610, R15 ;  /* 0x00007610ff0f7816 */ /* 0x010fc4000000000f */
[----:B---3--:R-:W-:-:S04]  /*1a310*/  @!P0 LOP3.LUT R3, R3, R2, RZ, 0x3c, !PT ;  /* 0x0000000203038212 */ /* 0x008fc800078e3cff */
[----:B------:R-:W-:-:S04]  /*1a320*/  @!P0 LOP3.LUT R2, R3, R2, RZ, 0x3c, !PT ;  /* 0x0000000203028212 */ /* 0x000fc800078e3cff */
[----:B------:R-:W-:-:S05]  /*1a330*/  @!P0 LOP3.LUT R3, R3, R2, RZ, 0x3c, !PT ;  /* 0x0000000203038212 */ /* 0x000fca00078e3cff */
[----:B------:R-:W3:Y:S04]  /*1a340*/  @!P0 LDG.E.U16 R15, [R2.64] ;  /* 0x00000006020f8981 */ /* 0x000ee8000c1e1500 */
[----:B---3--:R0:W-:Y:S04]  /*1a350*/  STL [R1+0x7c], R15 ;  /* 0x00007c0f01007387 */ /* 0x0081e80000100800 */
[----:B0-----:R-:W3:Y:S01]  /*1a360*/  LDL.LU R15, [R1+0x3124] ;  /* 0x00312400010f7983 */ /* 0x001ee20000300800 */
[----:B------:R-:W4:Y:S02]  /*1a370*/  LDL R2, [R1+0xedc] ;  /* 0x000edc0001027983 */ /* 0x000f240000100800 */
[----:B------:R-:W4:Y:S01]  /*1a380*/  LDL R3, [R1+0xee0] ;  /* 0x000ee00001037983 */ /* 0x000f220000100800 */
[----:B--2---:R-:W-:-:S02]  /*1a390*/  PRMT R0, RZ, 0x7610, R0 ;  /* 0x00007610ff007816 */ /* 0x004fc40000000000 */
[----:B----4-:R-:W-:-:S04]  /*1a3a0*/  @!P0 LOP3.LUT R3, R3, R2, RZ, 0x3c, !PT ;  /* 0x0000000203038212 */ /* 0x010fc800078e3cff */
[----:B------:R-:W-:-:S04]  /*1a3b0*/  @!P0 LOP3.LUT R2, R3, R2, RZ, 0x3c, !PT ;  /* 0x0000000203028212 */ /* 0x000fc800078e3cff */
[----:B------:R-:W-:-:S05]  /*1a3c0*/  @!P0 LOP3.LUT R3, R3, R2, RZ, 0x3c, !PT ;  /* 0x0000000203038212 */ /* 0x000fca00078e3cff */
[----:B------:R-:W2:Y:S04]  /*1a3d0*/  @!P0 LDG.E.U16 R0, [R2.64] ;  /* 0x0000000602008981 */ /* 0x000ea8000c1e1500 */
[----:B--2---:R0:W-:Y:S04]  /*1a3e0*/  STL [R1+0x78], R0 ;  /* 0x0000780001007387 */ /* 0x0041e80000100800 */
[----:B0-----:R-:W2:Y:S01]  /*1a3f0*/  LDL.LU R0, [R1+0x3120] ;  /* 0x0031200001007983 */ /* 0x001ea20000300800 */
[----:B------:R-:W4:Y:S02]  /*1a400*/  LDL R2, [R1+0xebc] ;  /* 0x000ebc0001027983 */ /* 0x000f240000100800 */
[----:B------:R-:W4:Y:S01]  /*1a410*/  LDL R3, [R1+0xec0] ;  /* 0x000ec00001037983 */ /* 0x000f220000100800 */
[----:B---3--:R-:W-:-:S02]  /*1a420*/  PRMT R15, RZ, 0x7610, R15 ;  /* 0x00007610ff0f7816 */ /* 0x008fc4000000000f */
[----:B----4-:R-:W-:-:S04]  /*1a430*/  @!P0 LOP3.LUT R3, R3, R2, RZ, 0x3c, !PT ;  /* 0x0000000203038212 */ /* 0x010fc800078e3cff */
        /* <DEDUP_REMOVED lines=52> */
[----:B------:R-:W-:-:S02]  /*1a780*/  PRMT R13, RZ, 0x7610, R13 ;  /* 0x00007610ff0d7816 */ /* 0x000fc4000000000d */
[----:B----4-:R-:W-:-:S04]  /*1a790*/  @!P0 LOP3.LUT R3, R3, R2, RZ, 0x3c, !PT ;  /* 0x0000000203038212 */ /* 0x010fc800078e3cff */
[----:B------:R-:W-:-:S04]  /*1a7a0*/  @!P0 LOP3.LUT R2, R3, R2, RZ, 0x3c, !PT ;  /* 0x0000000203028212 */ /* 0x000fc800078e3cff */
[----:B------:R-:W-:-:S05]  /*1a7b0*/  @!P0 LOP3.LUT R3, R3, R2, RZ, 0x3c, !PT ;  /* 0x0000000203038212 */ /* 0x000fca00078e3cff */
[----:B------:R0:W4:Y:S04]  /*1a7c0*/  @!P0 LDG.E.U16 R13, [R2.64] ;  /* 0x00000006020d8981 */ /* 0x000128000c1e1500 */
[----:B0-----:R-:W2:Y:S04]  /*1a7d0*/  LDL R2, [R1+0xe3c] ;  /* 0x000e3c0001027983 */ /* 0x001ea80000100800 */
[----:B------:R-:W2:Y:S01]  /*1a7e0*/  LDL R3, [R1+0xe40] ;  /* 0x000e400001037983 */ /* 0x000ea20000100800 */
[----:B---3--:R-:W-:Y:S02]  /*1a7f0*/  PRMT R15, RZ, 0x7610, R15 ;  /* 0x00007610ff0f7816 */ /* 0x008fe4000000000f */
[----:B--2---:R-:W-:-:S04]  /*1a800*/  @!P0 LOP3.LUT R3, R3, R2, RZ, 0x3c, !PT ;  /* 0x0000000203038212 */ /* 0x004fc800078e3cff */
[----:B------:R-:W-:-:S04]  /*1a810*/  @!P0 LOP3.LUT R2, R3, R2, RZ, 0x3c, !PT ;  /* 0x0000000203028212 */ /* 0x000fc800078e3cff */
[----:B------:R-:W-:Y:S01]  /*1a820*/  @!P0 LOP3.LUT R3, R3, R2, RZ, 0x3c, !PT ;  /* 0x0000000203038212 */ /* 0x000fe200078e3cff */
[----:B----4-:R0:W-:Y:S04]  /*1a830*/  STL [R1+0x5c], R13 ;  /* 0x00005c0d01007387 */ /* 0x0101e80000100800 */
[----:B------:R1:W2:Y:S01]  /*1a840*/  @!P0 LDG.E.U16 R15, [R2.64] ;  /* 0x00000006020f8981 */ /* 0x0002a2000c1e1500 */
[----:B------:R-:W-:-:S03]  /*1a850*/  PRMT R0, RZ, 0x7610, R0 ;  /* 0x00007610ff007816 */ /* 0x000fc60000000000 */
[----:B0-----:R-:W3:Y:S04]  /*1a860*/  LDL R13, [R1+0xde8] ;  /* 0x000de800010d7983 */ /* 0x001ee80000100800 */
[----:B-1----:R-:W4:Y:S04]  /*1a870*/  LDL R2, [R1+0xe24] ;  /* 0x000e240001027983 */ /* 0x002f280000100800 */
[----:B------:R-:W4:Y:S02]  /*1a880*/  LDL R3, [R1+0xe28] ;  /* 0x000e280001037983 */ /* 0x000f240000100800 */
[----:B----4-:R-:W-:-:S04]  /*1a890*/  @!P0 LOP3.LUT R3, R3, R2, RZ, 0x3c, !PT ;  /* 0x0000000203038212 */ /* 0x010fc800078e3cff */
[----:B------:R-:W-:-:S04]  /*1a8a0*/  @!P0 LOP3.LUT R2, R3, R2, RZ, 0x3c, !PT ;  /* 0x0000000203028212 */ /* 0x000fc800078e3cff */
[----:B------:R-:W-:-:S05]  /*1a8b0*/  @!P0 LOP3.LUT R3, R3, R2, RZ, 0x3c, !PT ;  /* 0x0000000203038212 */ /* 0x000fca00078e3cff */
[----:B------:R-:W4:Y:S04]  /*1a8c0*/  @!P0 LDG.E.U16 R0, [R2.64] ;  /* 0x0000000602008981 */ /* 0x000f28000c1e1500 */
[----:B--2---:R0:W-:Y:S04]  /*1a8d0*/  STL [R1+0x58], R15 ;  /* 0x0000580f01007387 */ /* 0x0041e80000100800 */
[----:B0-----:R-:W2:Y:S04]  /*1a8e0*/  LDL R15, [R1+0xde0] ;  /* 0x000de000010f7983 */ /* 0x001ea80000100800 */
[----:B----4-:R0:W-:Y:S04]  /*1a8f0*/  STL [R1+0x54], R0 ;  /* 0x0000540001007387 */ /* 0x0101e80000100800 */
[----:B0-----:R-:W4:Y:S01]  /*1a900*/  LDL.LU R0, [R1+0x3104] ;  /* 0x0031040001007983 */ /* 0x001f220000300800 */
[----:B------:R-:W2:Y:S02]  /*1a910*/  LDL R2, [R1+0xe1c] ;  /* 0x000e1c0001027983 */ /* 0x000ea40000100800 */
[----:B------:R-:W2:Y:S01]  /*1a920*/  LDL R3, [R1+0xe20] ;  /* 0x000e200001037983 */ /* 0x000ea20000100800 */
[----:B------:R-:W-:-:S02]  /*1a930*/  PRMT R14, RZ, 0x7610, R14 ;  /* 0x00007610ff0e7816 */ /* 0x000fc4000000000e */
[----:B--2---:R-:W-:-:S04]  /*1a940*/  @!P0 LOP3.LUT R3, R3, R2, RZ, 0x3c, !PT ;  /* 0x0000000203038212 */ /* 0x004fc800078e3cff */
[----:B------:R-:W-:-:S04]  /*1a950*/  @!P0 LOP3.LUT R2, R3, R2, RZ, 0x3c, !PT ;  /* 0x0000000203028212 */ /* 0x000fc800078e3cff */
[----:B------:R-:W-:-:S05]  /*1a960*/  @!P0 LOP3.LUT R3, R3, R2, RZ, 0x3c, !PT ;  /* 0x0000000203038212 */ /* 0x000fca00078e3cff */
[----:B------:R-:W2:Y:S04]  /*1a970*/  @!P0 LDG.E.U16 R14, [R2.64] ;  /* 0x00000006020e8981 */ /* 0x000ea8000c1e1500 */
[----:B--2---:R0:W-:Y:S04]  /*1a980*/  STL [R1+0x50], R14 ;  /* 0x0000500e01007387 */ /* 0x0041e80000100800 */
[----:B0-----:R-:W2:Y:S01]  /*1a990*/  LDL.LU R14, [R1+0x3100] ;  /* 0x00310000010e7983 */ /* 0x001ea20000300800 */
[----:B------:R-:W2:Y:S02]  /*1a9a0*/  LDL R2, [R1+0xe04] ;  /* 0x000e040001027983 */ /* 0x000ea40000100800 */
[----:B------:R-:W2:Y:S01]  /*1a9b0*/  LDL R3, [R1+0xe08] ;  /* 0x000e080001037983 */ /* 0x000ea20000100800 */
[----:B----4-:R-:W-:-:S02]  /*1a9c0*/  PRMT R0, RZ, 0x7610, R0 ;  /* 0x00007610ff007816 */ /* 0x010fc40000000000 */
[----:B--2---:R-:W-:-:S04]  /*1a9d0*/  @!P0 LOP3.LUT R3, R3, R2, RZ, 0x3c, !PT ;  /* 0x0000000203038212 */ /* 0x004fc800078e3cff */
        /* <DEDUP_REMOVED lines=11> */
[----:B------:R-:W4:Y:S01]  /*1aa90*/  @!P0 LDG.E.U16 R14, [R2.64] ;  /* 0x00000006020e8981 */ /* 0x000f22000c1e1500 */
[----:B--2---:R-:W-:-:S03]  /*1aaa0*/  PRMT R0, RZ, 0x7610, R0 ;  /* 0x00007610ff007816 */ /* 0x004fc60000000000 */
[----:B----4-:R0:W-:Y:S04]  /*1aab0*/  STL [R1+0x38], R14 ;  /* 0x0000380e01007387 */ /* 0x0101e80000100800 */
[----:B0-----:R-:W2:Y:S01]  /*1aac0*/  LDL.LU R14, [R1+0x30f8] ;  /* 0x0030f800010e7983 */ /* 0x001ea20000300800 */
[----:B------:R-:W4:Y:S02]  /*1aad0*/  LDL R3, [R1+0xde4] ;  /* 0x000de40001037983 */ /* 0x000f240000100800 */
[----:B---3--:R-:W-:Y:S02]  /*1aae0*/  @!P0 IMAD.MOV.U32 R2, RZ, RZ, R13 ;  /* 0x000000ffff028224 */ /* 0x008fe400078e000d */
[----:B------:R-:W3:Y:S04]  /*1aaf0*/  LDL R13, [R1+0xda0] ;  /* 0x000da000010d7983 */ /* 0x000ee80000100800 */
[----:B----4-:R-:W4:Y:S01]  /*1ab00*/  @!P0 LDG.E.U16 R0, [R2.64] ;  /* 0x0000000602008981 */ /* 0x010f22000c1e1500 */
[----:B--2---:R-:W-:-:S03]  /*1ab10*/  PRMT R14, RZ, 0x7610, R14 ;  /* 0x00007610ff0e7816 */ /* 0x004fc6000000000e */
[----:B----4-:R0:W-:Y:S04]  /*1ab20*/  STL [R1+0x34], R0 ;  /* 0x0000340001007387 */ /* 0x0101e80000100800 */
[----:B0-----:R-:W2:Y:S01]  /*1ab30*/  LDL.LU R0, [R1+0x30f4] ;  /* 0x0030f40001007983 */ /* 0x001ea20000300800 */
[----:B------:R-:W4:Y:S02]  /*1ab40*/  LDL R3, [R1+0xddc] ;  /* 0x000ddc0001037983 */ /* 0x000f240000100800 */
[----:B------:R-:W-:Y:S02]  /*1ab50*/  @!P0 IMAD.MOV.U32 R2, RZ, RZ, R15 ;  /* 0x000000ffff028224 */ /* 0x000fe400078e000f */
[----:B------:R-:W2:Y:S04]  /*1ab60*/  LDL R15, [R1+0xd7c] ;  /* 0x000d7c00010f7983 */ /* 0x000ea80000100800 */
        /* <DEDUP_REMOVED lines=9> */
[----:B0-----:R-:W3:Y:S04]  /*1ac00*/  LDL R14, [R1+0xd80] ;  /* 0x000d8000010e7983 */ /* 0x001ee80000100800 */
        /* <DEDUP_REMOVED lines=11> */
[----:B------:R-:W3:Y:S02]  /*1acc0*/  LDL R2, [R1+0xda4] ;  /* 0x000da40001027983 */ /* 0x000ee40000100800 */
[----:B------:R-:W3:Y:S01]  /*1acd0*/  LDL R3, [R1+0xda8] ;  /* 0x000da80001037983 */ /* 0x000ee20000100800 */
[----:B--2---:R-:W-:-:S02]  /*1ace0*/  PRMT R0, RZ, 0x7610, R0 ;  /* 0x00007610ff007816 */ /* 0x004fc40000000000 */
[----:B---3--:R-:W-:-:S04]  /*1acf0*/  @!P0 LOP3.LUT R3, R3, R2, RZ, 0x3c, !PT ;  /* 0x0000000203038212 */ /* 0x008fc800078e3cff */
[----:B------:R-:W-:-:S04]  /*1ad00*/  @!P0 LOP3.LUT R2, R3, R2, RZ, 0x3c, !PT ;  /* 0x0000000203028212 */ /* 0x000fc800078e3cff */
[----:B------:R-:W-:-:S05]  /*1ad10*/  @!P0 LOP3.LUT R3, R3, R2, RZ, 0x3c, !PT ;  /* 0x0000000203038212 */ /* 0x000fca00078e3cff */
[----:B------:R-:W2:Y:S01]  /*1ad20*/  @!P0 LDG.E.U16 R0, [R2.64] ;  /* 0x0000000602008981 */ /* 0x000ea2000c1e1500 */
[----:B----4-:R-:W-:-:S03]  /*1ad30*/  PRMT R28, RZ, 0x7610, R28 ;  /* 0x00007610ff1c7816 */ /* 0x010fc6000000001c */
[----:B--2---:R0:W-:Y:S04]  /*1ad40*/  STL [R1+0x24], R0 ;  /* 0x0000240001007387 */ /* 0x0041e80000100800 */
[----:B0-----:R-:W2:Y:S01]  /*1ad50*/  LDL.LU R0, [R1+0x30e8] ;  /* 0x0030e80001007983 */ /* 0x001ea20000300800 */
[----:B------:R-:W3:Y:S02]  /*1ad60*/  LDL R3, [R1+0xd9c] ;  /* 0x000d9c0001037983 */ /* 0x000ee40000100800 */
[----:B------:R-:W-:Y:S02]  /*1ad70*/  @!P0 IMAD.MOV.U32 R2, RZ, RZ, R13 ;  /* 0x000000ffff028224 */ /* 0x000fe400078e000d */
[----:B------:R-:W4:Y:S04]  /*1ad80*/  LDL R13, [R1+0xd48] ;  /* 0x000d4800010d7983 */ /* 0x000f280000100800 */
[----:B---3--:R-:W3:Y:S04]  /*1ad90*/  @!P0 LDG.E.U16 R28, [R2.64] ;  /* 0x00000006021c8981 */ /* 0x008ee8000c1e1500 */
[----:B---3--:R0:W-:Y:S04]  /*1ada0*/  STL [R1+0x20], R28 ;  /* 0x0000201c01007387 */ /* 0x0081e80000100800 */
[----:B0-----:R-:W3:Y:S01]  /*1adb0*/  LDL.LU R28, [R1+0x30e4] ;  /* 0x0030e400011c7983 */ /* 0x001ee20000300800 */
[----:B------:R-:W3:Y:S02]  /*1adc0*/  LDL R2, [R1+0xd84] ;  /* 0x000d840001027983 */ /* 0x000ee40000100800 */
[----:B------:R-:W3:Y:S01]  /*1add0*/  LDL R3, [R1+0xd88] ;  /* 0x000d880001037983 */ /* 0x000ee20000100800 */
[----:B--2---:R-:W-:-:S02]  /*1ade0*/  PRMT R0, RZ, 0x7610, R0 ;  /* 0x00007610ff007816 */ /* 0x004fc40000000000 */
[----:B---3--:R-:W-:-:S04]  /*1adf0*/  @!P0 LOP3.LUT R3, R3, R2, RZ, 0x3c, !PT ;  /* 0x0000000203038212 */ /* 0x008fc800078e3cff */
[----:B------:R-:W-:-:S04]  /*1ae00*/  @!P0 LOP3.LUT R2, R3, R2, RZ, 0x3c, !PT ;  /* 0x0000000203028212 */ /* 0x000fc800078e3cff */
[----:B------:R-:W-:Y:S02]  /*1ae10*/  @!P0 LOP3.LUT R3, R3, R2, RZ, 0x3c, !PT ;  /* 0x0000000203038212 */ /* 0x000fe400078e3cff */
[----:B------:R-:W-:-:S03]  /*1ae20*/  PRMT R28, RZ, 0x7610, R28 ;  /* 0x00007610ff1c7816 */ /* 0x000fc6000000001c */
[----:B------:R0:W2:Y:S02]  /*1ae30*/  @!P0 LDG.E.U16 R0, [R2.64] ;  /* 0x0000000602008981 */ /* 0x0000a4000c1e1500 */
[----:B0-----:R-:W-:Y:S02]  /*1ae40*/  @!P0 IMAD.MOV.U32 R2, RZ, RZ, R14 ;  /* 0x000000ffff028224 */ /* 0x001fe400078e000e */
[----:B------:R-:W-:-:S05]  /*1ae50*/  @!P0 IMAD.MOV.U32 R3, RZ, RZ, R15 ;  /* 0x000000ffff038224 */ /* 0x000fca00078e000f */
[----:B------:R-:W3:Y:S04]  /*1ae60*/  @!P0 LDG.E.U16 R28, [R2.64] ;  /* 0x00000006021c8981 */ /* 0x000ee8000c1e1500 */
[----:B--2---:R0:W-:Y:S04]  /*1ae70*/  STL [R1+0x1c], R0 ;  /* 0x00001c0001007387 */ /* 0x0041e80000100800 */
[----:B0-----:R-:W2:Y:S01]  /*1ae80*/  LDL.LU R0, [R1+0x30e0] ;  /* 0x0030e00001007983 */ /* 0x001ea20000300800 */
[----:B------:R-:W4:Y:S02]  /*1ae90*/  LDL R15, [R1+0xd24] ;  /* 0x000d2400010f7983 */ /* 0x000f240000100800 */
[----:B------:R-:W4:Y:S01]  /*1aea0*/  LDL R14, [R1+0xd28] ;  /* 0x000d2800010e7983 */ /* 0x000f220000100800 */
[----:B---3--:R0:W-:Y:S04]  /*1aeb0*/  STL [R1+0x18], R28 ;  /* 0x0000181c01007387 */ /* 0x0081e80000100800 */
[----:B0-----:R-:W3:Y:S01]  /*1aec0*/  LDL.LU R28, [R1+0x30dc] ;  /* 0x0030dc00011c7983 */ /* 0x001ee20000300800 */
[----:B------:R-:W3:Y:S02]  /*1aed0*/  LDL R2, [R1+0xd64] ;  /* 0x000d640001027983 */ /* 0x000ee40000100800 */
        /* <DEDUP_REMOVED lines=8> */
[----:B------:R-:W3:Y:S02]  /*1af60*/  LDL R2, [R1+0xd5c] ;  /* 0x000d5c0001027983 */ /* 0x000ee40000100800 */
[----:B------:R-:W3:Y:S01]  /*1af70*/  LDL R3, [R1+0xd60] ;  /* 0x000d600001037983 */ /* 0x000ee20000100800 */
[----:B------:R-:W-:-:S02]  /*1af80*/  PRMT R28, RZ, 0x7610, R28 ;  /* 0x00007610ff1c7816 */ /* 0x000fc4000000001c */
[----:B---3--:R-:W-:-:S04]  /*1af90*/  @!P0 LOP3.LUT R3, R3, R2, RZ, 0x3c, !PT ;  /* 0x0000000203038212 */ /* 0x008fc800078e3cff */
[----:B------:R-:W-:-:S04]  /*1afa0*/  @!P0 LOP3.LUT R2, R3, R2, RZ, 0x3c, !PT ;  /* 0x0000000203028212 */ /* 0x000fc800078e3cff */
[----:B------:R-:W-:-:S05]  /*1afb0*/  @!P0 LOP3.LUT R3, R3, R2, RZ, 0x3c, !PT ;  /* 0x0000000203038212 */ /* 0x000fca00078e3cff */
[----:B------:R-:W3:Y:S01]  /*1afc0*/  @!P0 LDG.E.U16 R28, [R2.64] ;  /* 0x00000006021c8981 */ /* 0x000ee2000c1e1500 */
[----:B--2---:R-:W-:-:S03]  /*1afd0*/  PRMT R0, RZ, 0x7610, R0 ;  /* 0x00007610ff007816 */ /* 0x004fc60000000000 */
[----:B---3--:R0:W-:Y:S04]  /*1afe0*/  STL [R1+0x10], R28 ;  /* 0x0000101c01007387 */ /* 0x0081e80000100800 */
[----:B0-----:R-:W2:Y:S01]  /*1aff0*/  LDL.LU R28, [R1+0x30d4] ;  /* 0x0030d400011c7983 */ /* 0x001ea20000300800 */
[----:B------:R-:W3:Y:S02]  /*1b000*/  LDL R3, [R1+0xd44] ;  /* 0x000d440001037983 */ /* 0x000ee40000100800 */
[----:B----4-:R-:W-:Y:S02]  /*1b010*/  @!P0 IMAD.MOV.U32 R2, RZ, RZ, R13 ;  /* 0x000000ffff028224 */ /* 0x010fe400078e000d */
[----:B------:R-:W4:Y:S04]  /*1b020*/  LDL R13, [R1+0xd08] ;  /* 0x000d0800010d7983 */ /* 0x000f280000100800 */
[----:B---3--:R-:W3:Y:S04]  /*1b030*/  @!P0 LDG.E.U16 R0, [R2.64] ;  /* 0x0000000602008981 */ /* 0x008ee8000c1e1500 */
[----:B---3--:R0:W-:Y:S04]  /*1b040*/  STL [R1+0xc], R0 ;  /* 0x00000c0001007387 */ /* 0x0081e80000100800 */
[----:B0-----:R-:W3:Y:S01]  /*1b050*/  LDL.LU R0, [R1+0x30d0] ;  /* 0x0030d00001007983 */ /* 0x001ee20000300800 */
[----:B------:R-:W2:Y:S02]  /*1b060*/  LDL R2, [R1+0xd3c] ;  /* 0x000d3c0001027983 */ /* 0x000ea40000100800 */
[----:B------:R-:W2:Y:S01]  /*1b070*/  LDL R3, [R1+0xd40] ;  /* 0x000d400001037983 */ /* 0x000ea20000100800 */
[----:B------:R-:W-:-:S02]  /*1b080*/  PRMT R12, RZ, 0x7610, R12 ;  /* 0x00007610ff0c7816 */ /* 0x000fc4000000000c */
[----:B--2---:R-:W-:-:S04]  /*1b090*/  @!P0 LOP3.LUT R3, R3, R2, RZ, 0x3c, !PT ;  /* 0x0000000203038212 */ /* 0x004fc800078e3cff */
[----:B------:R-:W-:-:S04]  /*1b0a0*/  @!P0 LOP3.LUT R2, R3, R2, RZ, 0x3c, !PT ;  /* 0x0000000203028212 */ /* 0x000fc800078e3cff */
[----:B------:R-:W-:-:S05]  /*1b0b0*/  @!P0 LOP3.LUT R3, R3, R2, RZ, 0x3c, !PT ;  /* 0x0000000203038212 */ /* 0x000fca00078e3cff */
[----:B------:R0:W2:Y:S01]  /*1b0c0*/  @!P0 LDG.E.U16 R12, [R2.64] ;  /* 0x00000006020c8981 */ /* 0x0000a2000c1e1500 */
[----:B---3--:R-:W-:Y:S01]  /*1b0d0*/  PRMT R0, RZ, 0x7610, R0 ;  /* 0x00007610ff007816 */ /* 0x008fe20000000000 */
[----:B0-----:R-:W-:Y:S02]  /*1b0e0*/  @!P0 IMAD.MOV.U32 R2, RZ, RZ, R14 ;  /* 0x000000ffff028224 */ /* 0x001fe400078e000e */
[----:B------:R-:W-:-:S05]  /*1b0f0*/  @!P0 IMAD.MOV.U32 R3, RZ, RZ, R15 ;  /* 0x000000ffff038224 */ /* 0x000fca00078e000f */
[----:B------:R0:W3:Y:S04]  /*1b100*/  @!P0 LDG.E.U16 R0, [R2.64] ;  /* 0x0000000602008981 */ /* 0x0000e8000c1e1500 */
[----:B--2---:R1:W-:Y:S01]  /*1b110*/  STL [R1+0x8], R12 ;  /* 0x0000080c01007387 */ /* 0x0043e20000100800 */
[----:B0-----:R-:W2:Y:S02]  /*1b120*/  LDL R2, [R1+0xd1c] ;  /* 0x000d1c0001027983 */ /* 0x001ea40000100800 */
[----:B------:R-:W2:Y:S01]  /*1b130*/  LDL R3, [R1+0xd20] ;  /* 0x000d200001037983 */ /* 0x000ea20000100800 */
[----:B------:R-:W-:Y:S01]  /*1b140*/  PRMT R28, RZ, 0x7610, R28 ;  /* 0x00007610ff1c7816 */ /* 0x000fe2000000001c */
[----:B------:R-:W3:Y:S04]  /*1b150*/  LDL R15, [R1+0xce4] ;  /* 0x000ce400010f7983 */ /* 0x000ee80000100800 */
[----:B------:R-:W3:Y:S04]  /*1b160*/  LDL R14, [R1+0xce8] ;  /* 0x000ce800010e7983 */ /* 0x000ee80000100800 */
[----:B-1----:R-:W3:Y:S01]  /*1b170*/  LDL R12, [R1+0xd00] ;  /* 0x000d0000010c7983 */ /* 0x002ee20000100800 */
[----:B--2---:R-:W-:-:S04]  /*1b180*/  @!P0 LOP3.LUT R3, R3, R2, RZ, 0x3c, !PT ;  /* 0x0000000203038212 */ /* 0x004fc800078e3cff */
[----:B------:R-:W-:-:S04]  /*1b190*/  @!P0 LOP3.LUT R2, R3, R2, RZ, 0x3c, !PT ;  /* 0x0000000203028212 */ /* 0x000fc800078e3cff */
[----:B------:R-:W-:-:S05]  /*1b1a0*/  @!P0 LOP3.LUT R3, R3, R2, RZ, 0x3c, !PT ;  /* 0x0000000203038212 */ /* 0x000fca00078e3cff */
[----:B------:R-:W2:Y:S04]  /*1b1b0*/  @!P0 LDG.E.U16 R28, [R2.64] ;  /* 0x00000006021c8981 */ /* 0x000ea8000c1e1500 */
[----:B---3--:R0:W-:Y:S04]  /*1b1c0*/  STL [R1+0x30c0], R0 ;  /* 0x0030c00001007387 */ /* 0x0081e80000100800 */
[----:B0-----:R-:W3:Y:S04]  /*1b1d0*/  LDL R0, [R1+0xcfc] ;  /* 0x000cfc0001007983 */ /* 0x001ee80000100800 */
[----:B--2---:R0:W-:Y:S04]  /*1b1e0*/  STL [R1], R28 ;  /* 0x0000001c01007387 */ /* 0x0041e80000100800 */
[----:B0-----:R-:W2:Y:S01]  /*1b1f0*/  LDL.LU R28, [R1+0x30cc] ;  /* 0x0030cc00011c7983 */ /* 0x001ea20000300800 */
[----:B------:R-:W2:Y:S01]  /*1b200*/  LDL R3, [R1+0xd04] ;  /* 0x000d040001037983 */ /* 0x000ea20000100800 */
[----:B------:R-:W-:Y:S01]  /*1b210*/  PRMT R29, RZ, 0x7610, R29 ;  /* 0x00007610ff1d7816 */ /* 0x000fe2000000001d */
[----:B----4-:R-:W-:-:S02]  /*1b220*/  @!P0 IMAD.MOV.U32 R2, RZ, RZ, R13 ;  /* 0x000000ffff028224 */ /* 0x010fc400078e000d */
[----:B------:R-:W4:Y:S04]  /*1b230*/  LDL R13, [R1+0xce0] ;  /* 0x000ce000010d7983 */ /* 0x000f280000100800 */
[----:B--2---:R0:W2:Y:S01]  /*1b240*/  @!P0 LDG.E.U16 R29, [R2.64] ;  /* 0x00000006021d8981 */ /* 0x0040a2000c1e1500 */
[----:B------:R-:W-:Y:S02]  /*1b250*/  PRMT R28, RZ, 0x7610, R28 ;  /* 0x00007610ff1c7816 */ /* 0x000fe4000000001c */
[----:B------:R-:W-:Y:S01]  /*1b260*/  PRMT R27, RZ, 0x7610, R27 ;  /* 0x00007610ff1b7816 */ /* 0x000fe2000000001b */
[----:B0-----:R-:W-:Y:S02]  /*1b270*/  @!P0 IMAD.MOV.U32 R2, RZ, RZ, R12 ;  /* 0x000000ffff028224 */ /* 0x001fe400078e000c */
[----:B---3--:R-:W-:-:S05]  /*1b280*/  @!P0 IMAD.MOV.U32 R3, RZ, RZ, R0 ;  /* 0x000000ffff038224 */ /* 0x008fca00078e0000 */
[----:B------:R0:W3:Y:S04]  /*1b290*/  @!P0 LDG.E.U16 R28, [R2.64] ;  /* 0x00000006021c8981 */ /* 0x0000e8000c1e1500 */
[----:B--2---:R1:W-:Y:S01]  /*1b2a0*/  STL [R1+0x30c4], R29 ;  /* 0x0030c41d01007387 */ /* 0x0043e20000100800 */
[----:B0-----:R-:W-:Y:S02]  /*1b2b0*/  @!P0 IMAD.MOV.U32 R2, RZ, RZ, R14 ;  /* 0x000000ffff028224 */ /* 0x001fe400078e000e */
[----:B------:R-:W-:Y:S01]  /*1b2c0*/  @!P0 IMAD.MOV.U32 R3, RZ, RZ, R15 ;  /* 0x000000ffff038224 */ /* 0x000fe200078e000f */
[----:B------:R-:W-:Y:S01]  /*1b2d0*/  PRMT R26, RZ, 0x7610, R26 ;  /* 0x00007610ff1a7816 */ /* 0x000fe2000000001a */
[----:B------:R-:W2:Y:S04]  /*1b2e0*/  LDL R12, [R1+0xcc4] ;  /* 0x000cc400010c7983 */ /* 0x000ea80000100800 */
[----:B------:R4:W2:Y:S04]  /*1b2f0*/  @!P0 LDG.E.U16 R27, [R2.64] ;  /* 0x00000006021b8981 */ /* 0x0008a8000c1e1500 */
[----:B------:R-:W2:Y:S04]  /*1b300*/  LDL R0, [R1+0xcc8] ;  /* 0x000cc80001007983 */ /* 0x000ea80000100800 */
[----:B-1----:R-:W2:Y:S01]  /*1b310*/  LDL R29, [R1+0xcdc] ;  /* 0x000cdc00011d7983 */ /* 0x002ea20000100800 */
[----:B----4-:R-:W-:-:S03]  /*1b320*/  @!P0 IMAD.MOV.U32 R2, RZ, RZ, R13 ;  /* 0x000000ffff028224 */ /* 0x010fc600078e000d */
[----:B---3--:R0:W-:Y:S01]  /*1b330*/  STL [R1+0x30a0], R28 ;  /* 0x0030a01c01007387 */ /* 0x0081e20000100800 */
[----:B------:R-:W3:Y:S02]  /*1b340*/  LDL R15, [R1+0xc84] ;  /* 0x000c8400010f7983 */ /* 0x000ee40000100800 */
[----:B------:R-:W4:Y:S01]  /*1b350*/  LDL R14, [R1+0xc88] ;  /* 0x000c8800010e7983 */ /* 0x000f220000100800 */
[----:B0-----:R-:W3:Y:S01]  /*1b360*/  LDL R28, [R1+0xca8] ;  /* 0x000ca800011c7983 */ /* 0x001ee20000100800 */
[----:B--2---:R-:W-:-:S05]  /*1b370*/  @!P0 IMAD.MOV.U32 R3, RZ, RZ, R29 ;  /* 0x000000ffff038224 */ /* 0x004fca00078e001d */
[----:B------:R0:W2:Y:S04]  /*1b380*/  @!P0 LDG.E.U16 R26, [R2.64] ;  /* 0x00000006021a8981 */ /* 0x0000a8000c1e1500 */
[----:B------:R1:W-:Y:S01]  /*1b390*/  STL [R1+0x30c8], R27 ;  /* 0x0030c81b01007387 */ /* 0x0003e20000100800 */
[----:B------:R-:W3:Y:S02]  /*1b3a0*/  LDL R29, [R1+0xc64] ;  /* 0x000c6400011d7983 */ /* 0x000ee40000100800 */
[----:B------:R-:W3:Y:S01]  /*1b3b0*/  LDL R13, [R1+0xc68] ;  /* 0x000c6800010d7983 */ /* 0x000ee20000100800 */
[----:B-1----:R-:W4:Y:S01]  /*1b3c0*/  LDL R27, [R1+0xca4] ;  /* 0x000ca400011b7983 */ /* 0x002f220000100800 */
[----:B0-----:R-:W-:Y:S02]  /*1b3d0*/  @!P0 IMAD.MOV.U32 R3, RZ, RZ, R12 ;  /* 0x000000ffff038224 */ /* 0x001fe400078e000c */
[----:B------:R-:W-:Y:S01]  /*1b3e0*/  @!P0 IMAD.MOV.U32 R2, RZ, RZ, R0 ;  /* 0x000000ffff028224 */ /* 0x000fe200078e0000 */
[----:B------:R-:W-:-:S02]  /*1b3f0*/  PRMT R22, RZ, 0x7610, R22 ;  /* 0x00007610ff167816 */ /* 0x000fc40000000016 */
[----:B------:R-:W-:-:S04]  /*1b400*/  PRMT R18, RZ, 0x7610, R18 ;  /* 0x00007610ff127816 */ /* 0x000fc80000000012 */
[----:B------:R3:W4:Y:S04]  /*1b410*/  @!P0 LDG.E.U16 R22, [R2.64] ;  /* 0x0000000602168981 */ /* 0x000728000c1e1500 */
[----:B--2---:R0:W-:Y:S01]  /*1b420*/  STL [R1+0x30a4], R26 ;  /* 0x0030a41a01007387 */ /* 0x0041e20000100800 */
[----:B------:R-:W2:Y:S02]  /*1b430*/  LDL R12, [R1+0xc44] ;  /* 0x000c4400010c7983 */ /* 0x000ea40000100800 */
[----:B------:R-:W2:Y:S02]  /*1b440*/  LDL R0, [R1+0xc48] ;  /* 0x000c480001007983 */ /* 0x000ea40000100800 */
[----:B---3--:R-:W-:Y:S01]  /*1b450*/  @!P0 IMAD.MOV.U32 R2, RZ, RZ, R28 ;  /* 0x000000ffff028224 */ /* 0x008fe200078e001c */
[----:B------:R-:W-:Y:S01]  /*1b460*/  PRMT R10, RZ, 0x7610, R10 ;  /* 0x00007610ff0a7816 */ /* 0x000fe2000000000a */
[----:B------:R-:W3:Y:S01]  /*1b470*/  LDL R28, [R1+0xc24] ;  /* 0x000c2400011c7983 */ /* 0x000ee20000100800 */
[----:B------:R-:W-:-:S02]  /*1b480*/  PRMT R9, RZ, 0x7610, R9 ;  /* 0x00007610ff097816 */ /* 0x000fc40000000009 */
[----:B------:R-:W-:Y:S02]  /*1b490*/  PRMT R8, RZ, 0x7610, R8 ;  /* 0x00007610ff087816 */ /* 0x000fe40000000008 */
[----:B------:R-:W-:Y:S02]  /*1b4a0*/  PRMT R7, RZ, 0x7610, R7 ;  /* 0x00007610ff077816 */ /* 0x000fe40000000007 */
[----:B------:R-:W-:Y:S02]  /*1b4b0*/  PRMT R6, RZ, 0x7610, R6 ;  /* 0x00007610ff067816 */ /* 0x000fe40000000006 */
[----:B------:R-:W-:Y:S01]  /*1b4c0*/  PRMT R4, RZ, 0x7610, R4 ;  /* 0x00007610ff047816 */ /* 0x000fe20000000004 */
[----:B----4-:R-:W-:Y:S01]  /*1b4d0*/  @!P0 IMAD.MOV.U32 R3, RZ, RZ, R27 ;  /* 0x000000ffff038224 */ /* 0x010fe200078e001b */
[----:B0-----:R-:W4:Y:S04]  /*1b4e0*/  LDL R26, [R1+0xbe4] ;  /* 0x000be400011a7983 */ /* 0x001f280000100800 */
[----:B------:R-:W3:Y:S04]  /*1b4f0*/  LDL R27, [R1+0xc28] ;  /* 0x000c2800011b7983 */ /* 0x000ee80000100800 */
[----:B------:R0:W3:Y:S02]  /*1b500*/  @!P0 LDG.E.U16 R18, [R2.64] ;  /* 0x0000000602128981 */ /* 0x0000e4000c1e1500 */
[----:B0-----:R-:W-:-:S02]  /*1b510*/  @!P0 IMAD.MOV.U32 R2, RZ, RZ, R14 ;  /* 0x000000ffff028224 */ /* 0x001fc400078e000e */
[----:B------:R-:W-:Y:S01]  /*1b520*/  @!P0 IMAD.MOV.U32 R3, RZ, RZ, R15 ;  /* 0x000000ffff038224 */ /* 0x000fe200078e000f */
[----:B------:R-:W4:Y:S04]  /*1b530*/  LDL R14, [R1+0xc08] ;  /* 0x000c0800010e7983 */ /* 0x000f280000100800 */
[----:B------:R-:W4:Y:S04]  /*1b540*/  LDL R15, [R1+0xc04] ;  /* 0x000c0400010f7983 */ /* 0x000f280000100800 */
[----:B------:R0:W4:Y:S02]  /*1b550*/  @!P0 LDG.E.U16 R10, [R2.64] ;  /* 0x00000006020a8981 */ /* 0x000124000c1e1500 */
[----:B0-----:R-:W-:-:S02]  /*1b560*/  @!P0 IMAD.MOV.U32 R2, RZ, RZ, R13 ;  /* 0x000000ffff028224 */ /* 0x001fc400078e000d */
[----:B------:R-:W-:Y:S01]  /*1b570*/  @!P0 IMAD.MOV.U32 R3, RZ, RZ, R29 ;  /* 0x000000ffff038224 */ /* 0x000fe200078e001d */
[----:B------:R-:W4:Y:S04]  /*1b580*/  LDL R13, [R1+0xbe8] ;  /* 0x000be800010d7983 */ /* 0x000f280000100800 */
[----:B------:R-:W4:Y:S04]  /*1b590*/  LDL R29, [R1+0xc9c] ;  /* 0x000c9c00011d7983 */ /* 0x000f280000100800 */
[----:B------:R2:W4:Y:S02]  /*1b5a0*/  @!P0 LDG.E.U16 R9, [R2.64] ;  /* 0x0000000602098981 */ /* 0x000524000c1e1500 */
[----:B--2---:R-:W-:-:S02]  /*1b5b0*/  @!P0 IMAD.MOV.U32 R3, RZ, RZ, R12 ;  /* 0x000000ffff038224 */ /* 0x004fc400078e000c */
[----:B------:R-:W-:Y:S01]  /*1b5c0*/  @!P0 IMAD.MOV.U32 R2, RZ, RZ, R0 ;  /* 0x000000ffff028224 */ /* 0x000fe200078e0000 */
[----:B------:R-:W2:Y:S04]  /*1b5d0*/  LDL R12, [R1+0xbc4] ;  /* 0x000bc400010c7983 */ /* 0x000ea80000100800 */
[----:B------:R-:W2:Y:S04]  /*1b5e0*/  LDL R0, [R1+0xbc8] ;  /* 0x000bc80001007983 */ /* 0x000ea80000100800 */
[----:B------:R3:W2:Y:S02]  /*1b5f0*/  @!P0 LDG.E.U16 R8, [R2.64] ;  /* 0x0000000602088981 */ /* 0x0006a4000c1e1500 */
[----:B---3--:R-:W-:-:S02]  /*1b600*/  @!P0 IMAD.MOV.U32 R2, RZ, RZ, R27 ;  /* 0x000000ffff028224 */ /* 0x008fc400078e001b */
[----:B------:R-:W-:Y:S01]  /*1b610*/  @!P0 IMAD.MOV.U32 R3, RZ, RZ, R28 ;  /* 0x000000ffff038224 */ /* 0x000fe200078e001c */
[----:B------:R-:W3:Y:S04]  /*1b620*/  LDL R27, [R1+0xba8] ;  /* 0x000ba800011b7983 */ /* 0x000ee80000100800 */
[----:B------:R-:W3:Y:S04]  /*1b630*/  LDL R28, [R1+0xba4] ;  /* 0x000ba400011c7983 */ /* 0x000ee80000100800 */
[----:B------:R4:W3:Y:S02]  /*1b640*/  @!P0 LDG.E.U16 R7, [R2.64] ;  /* 0x0000000602078981 */ /* 0x0008e4000c1e1500 */
[----:B----4-:R-:W-:-:S02]  /*1b650*/  @!P0 IMAD.MOV.U32 R2, RZ, RZ, R14 ;  /* 0x000000ffff028224 */ /* 0x010fc400078e000e */
[----:B------:R-:W-:Y:S01]  /*1b660*/  @!P0 IMAD.MOV.U32 R3, RZ, RZ, R15 ;  /* 0x000000ffff038224 */ /* 0x000fe200078e000f */
[----:B------:R-:W4:Y:S04]  /*1b670*/  LDL R14, [R1+0xb88] ;  /* 0x000b8800010e7983 */ /* 0x000f280000100800 */
[----:B------:R-:W4:Y:S04]  /*1b680*/  LDL R15, [R1+0xb84] ;  /* 0x000b8400010f7983 */ /* 0x000f280000100800 */
[----:B------:R0:W4:Y:S02]  /*1b690*/  @!P0 LDG.E.U16 R6, [R2.64] ;  /* 0x0000000602068981 */ /* 0x000124000c1e1500 */
[----:B0-----:R-:W-:-:S02]  /*1b6a0*/  @!P0 IMAD.MOV.U32 R2, RZ, RZ, R13 ;  /* 0x000000ffff028224 */ /* 0x001fc400078e000d */
[----:B--2---:R-:W-:Y:S02]  /*1b6b0*/  @!P0 IMAD.MOV.U32 R13, RZ, RZ, R12 ;  /* 0x000000ffff0d8224 */ /* 0x004fe400078e000c */
[----:B------:R-:W-:Y:S02]  /*1b6c0*/  @!P0 IMAD.MOV.U32 R12, RZ, RZ, R0 ;  /* 0x000000ffff0c8224 */ /* 0x000fe400078e0000 */
[----:B------:R-:W-:Y:S01]  /*1b6d0*/  @!P0 IMAD.MOV.U32 R3, RZ, RZ, R26 ;  /* 0x000000ffff038224 */ /* 0x000fe200078e001a */
[----:B------:R-:W2:Y:S04]  /*1b6e0*/  LDL R0, [R1+0xca0] ;  /* 0x000ca00001007983 */ /* 0x000ea80000100800 */
[----:B------:R3:W2:Y:S04]  /*1b6f0*/  @!P0 LDG.E.U16 R4, [R12.64] ;  /* 0x000000060c048981 */ /* 0x0006a8000c1e1500 */
[----:B------:R-:W4:Y:S01]  /*1b700*/  LDL R26, [R1+0xcc0] ;  /* 0x000cc000011a7983 */ /* 0x000f220000100800 */
[----:B------:R-:W-:-:S06]  /*1b710*/  PRMT R5, RZ, 0x7610, R5 ;  /* 0x00007610ff057816 */ /* 0x000fcc0000000005 */
[----:B------:R0:W4:Y:S01]  /*1b720*/  @!P0 LDG.E.U16 R5, [R2.64] ;  /* 0x0000000602058981 */ /* 0x000122000c1e1500 */
[----:B---3--:R-:W-:Y:S02]  /*1b730*/  @!P0 IMAD.MOV.U32 R12, RZ, RZ, R27 ;  /* 0x000000ffff0c8224 */ /* 0x008fe400078e001b */
[----:B------:R-:W-:Y:S01]  /*1b740*/  @!P0 IMAD.MOV.U32 R13, RZ, RZ, R28 ;  /* 0x000000ffff0d8224 */ /* 0x000fe200078e001c */
[----:B--2---:R1:W-:Y:S01]  /*1b750*/  STL [R1+0x30bc], R4 ;  /* 0x0030bc0401007387 */ /* 0x0043e20000100800 */
[----:B0-----:R-:W-:Y:S02]  /*1b760*/  PRMT R3, RZ, 0x7610, R3 ;  /* 0x00007610ff037816 */ /* 0x001fe40000000003 */
[----:B------:R-:W-:Y:S01]  /*1b770*/  PRMT R2, RZ, 0x7610, R2 ;  /* 0x00007610ff027816 */ /* 0x000fe20000000002 */
[----:B------:R-:W2:Y:S01]  /*1b780*/  LDL R28, [R1+0xc5c] ;  /* 0x000c5c00011c7983 */ /* 0x000ea20000100800 */
[----:B------:R-:W3:Y:S04]  /*1b790*/  LDL R27, [R1+0xc60] ;  /* 0x000c6000011b7983 */ /* 0x000ee80000100800 */
[----:B------:R4:W2:Y:S04]  /*1b7a0*/  @!P0 LDG.E.U16 R3, [R12.64] ;  /* 0x000000060c038981 */ /* 0x0008a8000c1e1500 */
[----:B-1----:R-:W2:Y:S01]  /*1b7b0*/  LDL R4, [R1+0xcbc] ;  /* 0x000cbc0001047983 */ /* 0x002ea20000100800 */
[----:B----4-:R-:W-:-:S02]  /*1b7c0*/  @!P0 IMAD.MOV.U32 R12, RZ, RZ, R14 ;  /* 0x000000ffff0c8224 */ /* 0x010fc400078e000e */
[----:B------:R-:W-:Y:S01]  /*1b7d0*/  @!P0 IMAD.MOV.U32 R13, RZ, RZ, R15 ;  /* 0x000000ffff0d8224 */ /* 0x000fe200078e000f */
[----:B------:R-:W4:Y:S04]  /*1b7e0*/  LDL R14, [R1+0xc80] ;  /* 0x000c8000010e7983 */ /* 0x000f280000100800 */
[----:B------:R-:W4:Y:S04]  /*1b7f0*/  LDL R15, [R1+0xc7c] ;  /* 0x000c7c00010f7983 */ /* 0x000f280000100800 */
[----:B------:R0:W3:Y:S01]  /*1b800*/  @!P0 LDG.E.U16 R2, [R12.64] ;  /* 0x000000060c028981 */ /* 0x0000e2000c1e1500 */
[----:B------:R-:W-:Y:S01]  /*1b810*/  PRMT R20, RZ, 0x7610, R20 ;  /* 0x00007610ff147816 */ /* 0x000fe20000000014 */
[----:B0-----:R-:W-:-:S02]  /*1b820*/  @!P0 IMAD.MOV.U32 R12, RZ, RZ, R26 ;  /* 0x000000ffff0c8224 */ /* 0x001fc400078e001a */
[----:B------:R-:W3:Y:S01]  /*1b830*/  LDL R26, [R1+0xc3c] ;  /* 0x000c3c00011a7983 */ /* 0x000ee20000100800 */
[----:B--2---:R-:W-:-:S03]  /*1b840*/  @!P0 IMAD.MOV.U32 R13, RZ, RZ, R4 ;  /* 0x000000ffff0d8224 */ /* 0x004fc600078e0004 */
[----:B------:R-:W2:Y:S04]  /*1b850*/  LDL R4, [R1+0xc40] ;  /* 0x000c400001047983 */ /* 0x000ea80000100800 */
[----:B------:R0:W2:Y:S01]  /*1b860*/  @!P0 LDG.E.U16 R20, [R12.64] ;  /* 0x000000060c148981 */ /* 0x0000a2000c1e1500 */
[----:B------:R-:W-:Y:S02]  /*1b870*/  PRMT R16, RZ, 0x7610, R16 ;  /* 0x00007610ff107816 */ /* 0x000fe40000000010 */
[----:B------:R-:W-:-:S06]  /*1b880*/  PRMT R11, RZ, 0x7610, R11 ;  /* 0x00007610ff0b7816 */ /* 0x000fcc000000000b */
[----:B----4-:R3:W4:Y:S01]  /*1b890*/  @!P0 LDG.E.U16 R11, [R14.64] ;  /* 0x000000060e0b8981 */ /* 0x010722000c1e1500 */
[----:B0-----:R-:W-:Y:S02]  /*1b8a0*/  @!P0 IMAD.MOV.U32 R12, RZ, RZ, R0 ;  /* 0x000000ffff0c8224 */ /* 0x001fe400078e0000 */
[----:B------:R-:W-:-:S05]  /*1b8b0*/  @!P0 IMAD.MOV.U32 R13, RZ, RZ, R29 ;  /* 0x000000ffff0d8224 */ /* 0x000fca00078e001d */
[----:B------:R0:W4:Y:S01]  /*1b8c0*/  @!P0 LDG.E.U16 R16, [R12.64] ;  /* 0x000000060c108981 */ /* 0x000122000c1e1500 */
[----:B---3--:R-:W-:Y:S02]  /*1b8d0*/  @!P0 IMAD.MOV.U32 R14, RZ, RZ, R27 ;  /* 0x000000ffff0e8224 */ /* 0x008fe400078e001b */
[----:B------:R-:W-:Y:S01]  /*1b8e0*/  @!P0 IMAD.MOV.U32 R15, RZ, RZ, R28 ;  /* 0x000000ffff0f8224 */ /* 0x000fe200078e001c */
[----:B0-----:R-:W-:Y:S02]  /*1b8f0*/  PRMT R12, RZ, 0x7610, R12 ;  /* 0x00007610ff0c7816 */ /* 0x001fe4000000000c */
[----:B------:R-:W-:-:S04]  /*1b900*/  PRMT R13, RZ, 0x7610, R13 ;  /* 0x00007610ff0d7816 */ /* 0x000fc8000000000d */
[----:B------:R0:W3:Y:S02]  /*1b910*/  @!P0 LDG.E.U16 R12, [R14.64] ;  /* 0x000000060e0c8981 */ /* 0x0000e4000c1e1500 */
[----:B0-----:R-:W-:Y:S02]  /*1b920*/  @!P0 IMAD.MOV.U32 R15, RZ, RZ, R26 ;  /* 0x000000ffff0f8224 */ /* 0x001fe400078e001a */
[----:B--2---:R-:W-:Y:S01]  /*1b930*/  @!P0 IMAD.MOV.U32 R14, RZ, RZ, R4 ;  /* 0x000000ffff0e8224 */ /* 0x004fe200078e0004 */
[----:B------:R0:W-:Y:S01]  /*1b940*/  STL [R1+0x30a8], R20 ;  /* 0x0030a81401007387 */ /* 0x0001e20000100800 */
[----:B------:R-:W2:Y:S03]  /*1b950*/  LDL R0, [R1+0xc20] ;  /* 0x000c200001007983 */ /* 0x000ea60000100800 */
[----:B------:R2:W2:Y:S04]  /*1b960*/  @!P0 LDG.E.U16 R13, [R14.64] ;  /* 0x000000060e0d8981 */ /* 0x0004a8000c1e1500 */
[----:B0-----:R-:W2:Y:S04]  /*1b970*/  LDL R20, [R1+0xc1c] ;  /* 0x000c1c0001147983 */ /* 0x001ea80000100800 */
[----:B----4-:R-:W-:Y:S01]  /*1b980*/  STL [R1+0x30ac], R16 ;  /* 0x0030ac1001007387 */ /* 0x010fe20000100800 */
[----:B------:R-:W-:Y:S01]  /*1b990*/  STL [R1+0x30b0], R11 ;  /* 0x0030b00b01007387 */ /* 0x000fe20000100800 */
[----:B------:R-:W-:-:S02]  /*1b9a0*/  PRMT R17, RZ, 0x7610, R17 ;  /* 0x00007610ff117816 */ /* 0x000fc40000000011 */
[----:B---3--:R-:W-:Y:S01]  /*1b9b0*/  STL [R1+0x30b4], R12 ;  /* 0x0030b40c01007387 */ /* 0x008fe20000100800 */
[----:B------:R-:W3:Y:S02]  /*1b9c0*/  LDL R4, [R1+0xbe0] ;  /* 0x000be00001047983 */ /* 0x000ee40000100800 */
[----:B--2---:R-:W-:Y:S01]  /*1b9d0*/  @!P0 IMAD.MOV.U32 R14, RZ, RZ, R0 ;  /* 0x000000ffff0e8224 */ /* 0x004fe200078e0000 */
[----:B------:R0:W-:Y:S01]  /*1b9e0*/  STL [R1+0x30b8], R13 ;  /* 0x0030b80d01007387 */ /* 0x0001e20000100800 */
[----:B------:R-:W-:-:S03]  /*1b9f0*/  @!P0 IMAD.MOV.U32 R15, RZ, RZ, R20 ;  /* 0x000000ffff0f8224 */ /* 0x000fc600078e0014 */
[----:B0-----:R-:W2:Y:S01]  /*1ba00*/  LDL R13, [R1+0xbc0] ;  /* 0x000bc000010d7983 */ /* 0x001ea20000100800 */
[----:B------:R-:W4:Y:S02]  /*1ba10*/  LDL.LU R27, [R1+0x6c] ;  /* 0x00006c00011b7983 */ /* 0x000f240000300800 */
        /* <DEDUP_REMOVED lines=8> */
[----:B------:R0:W2:Y:S04]  /*1baa0*/  @!P0 LDG.E.U16 R17, [R14.64] ;  /* 0x000000060e118981 */ /* 0x0000a8000c1e1500 */
[----:B0-----:R-:W2:Y:S04]  /*1bab0*/  LDL R14, [R1+0xbfc] ;  /* 0x000bfc00010e7983 */ /* 0x001ea80000100800 */
[----:B------:R-:W2:Y:S01]  /*1bac0*/  LDL R15, [R1+0xc00] ;  /* 0x000c0000010f7983 */ /* 0x000ea20000100800 */
[----:B------:R-:W-:-:S02]  /*1bad0*/  PRMT R19, RZ, 0x7610, R19 ;  /* 0x00007610ff137816 */ /* 0x000fc40000000013 */
[----:B--2---:R-:W-:-:S04]  /*1bae0*/  @!P0 LOP3.LUT R15, R15, R14, RZ, 0x3c, !PT ;  /* 0x0000000e0f0f8212 */ /* 0x004fc800078e3cff */
[----:B------:R-:W-:-:S04]  /*1baf0*/  @!P0 LOP3.LUT R14, R15, R14, RZ, 0x3c, !PT ;  /* 0x0000000e0f0e8212 */ /* 0x000fc800078e3cff */
[----:B------:R-:W-:-:S05]  /*1bb00*/  @!P0 LOP3.LUT R15, R15, R14, RZ, 0x3c, !PT ;  /* 0x0000000e0f0f8212 */ /* 0x000fca00078e3cff */
[----:B------:R0:W2:Y:S04]  /*1bb10*/  @!P0 LDG.E.U16 R19, [R14.64] ;  /* 0x000000060e138981 */ /* 0x0000a8000c1e1500 */
[----:B0-----:R-:W2:Y:S01]  /*1bb20*/  LDL R15, [R1+0xbdc] ;  /* 0x000bdc00010f7983 */ /* 0x001ea20000100800 */
[----:B------:R-:W-:Y:S01]  /*1bb30*/  PRMT R21, RZ, 0x7610, R21 ;  /* 0x00007610ff157816 */ /* 0x000fe20000000015 */
[----:B---3--:R-:W-:Y:S01]  /*1bb40*/  @!P0 IMAD.MOV.U32 R14, RZ, RZ, R4 ;  /* 0x000000ffff0e8224 */ /* 0x008fe200078e0004 */
[----:B------:R-:W-:-:S04]  /*1bb50*/  PRMT R23, RZ, 0x7610, R23 ;  /* 0x00007610ff177816 */ /* 0x000fc80000000017 */
[----:B--2---:R0:W2:Y:S04]  /*1bb60*/  @!P0 LDG.E.U16 R21, [R14.64] ;  /* 0x000000060e158981 */ /* 0x0040a8000c1e1500 */
[----:B0-----:R-:W3:Y:S01]  /*1bb70*/  LDL R15, [R1+0xbbc] ;  /* 0x000bbc00010f7983 */ /* 0x001ee20000100800 */
[----:B------:R-:W-:-:S05]  /*1bb80*/  @!P0 IMAD.MOV.U32 R14, RZ, RZ, R13 ;  /* 0x000000ffff0e8224 */ /* 0x000fca00078e000d */
[----:B---3--:R0:W3:Y:S04]  /*1bb90*/  @!P0 LDG.E.U16 R23, [R14.64] ;  /* 0x000000060e178981 */ /* 0x0080e8000c1e1500 */
[----:B0-----:R-:W2:Y:S04]  /*1bba0*/  LDL R14, [R1+0xb9c] ;  /* 0x000b9c00010e7983 */ /* 0x001ea80000100800 */
[----:B------:R-:W2:Y:S01]  /*1bbb0*/  LDL R15, [R1+0xba0] ;  /* 0x000ba000010f7983 */ /* 0x000ea20000100800 */
[----:B------:R-:W-:-:S03]  /*1bbc0*/  PRMT R24, RZ, 0x7610, R24 ;  /* 0x00007610ff187816 */ /* 0x000fc60000000018 */
[----:B------:R-:W0:Y:S01]  /*1bbd0*/  S2R R4, SR_TID.X ;  /* 0x0000000000047919 */ /* 0x000e220000002100 */
[----:B--2---:R-:W-:-:S04]  /*1bbe0*/  @!P0 LOP3.LUT R15, R15, R14, RZ, 0x3c, !PT ;  /* 0x0000000e0f0f8212 */ /* 0x004fc800078e3cff */
[----:B------:R-:W-:-:S04]  /*1bbf0*/  @!P0 LOP3.LUT R14, R15, R14, RZ, 0x3c, !PT ;  /* 0x0000000e0f0e8212 */ /* 0x000fc800078e3cff */
[----:B------:R-:W-:-:S05]  /*1bc00*/  @!P0 LOP3.LUT R15, R15, R14, RZ, 0x3c, !PT ;  /* 0x0000000e0f0f8212 */ /* 0x000fca00078e3cff */
[----:B------:R1:W2:Y:S04]  /*1bc10*/  @!P0 LDG.E.U16 R24, [R14.64] ;  /* 0x000000060e188981 */ /* 0x0002a8000c1e1500 */
[----:B-1----:R-:W2:Y:S04]  /*1bc20*/  LDL R14, [R1+0xb7c] ;  /* 0x000b7c00010e7983 */ /* 0x002ea80000100800 */
[----:B------:R-:W2:Y:S01]  /*1bc30*/  LDL R15, [R1+0xb80] ;  /* 0x000b8000010f7983 */ /* 0x000ea20000100800 */
[C---:B0-----:R-:W-:Y:S01]  /*1bc40*/  LOP3.LUT R13, R4.reuse, 0x80, RZ, 0xc0, !PT ;  /* 0x00000080040d7812 */ /* 0x041fe200078ec0ff */
[----:B------:R-:W-:-:S03]  /*1bc50*/  LOP3.LUT R4, R4, 0x7f, RZ, 0xc0, !PT ;  /* 0x0000007f04047812 */ /* 0x000fc600078ec0ff */
[----:B------:R-:W-:Y:S02]  /*1bc60*/  ISETP.NE.U32.AND P1, PT, R13, RZ, PT ;  /* 0x000000ff0d00720c */ /* 0x000fe40003f25070 */
[----:B------:R-:W-:Y:S01]  /*1bc70*/  IMAD.SHL.U32 R4, R4, 0x2, RZ ;  /* 0x0000000204047824 */ /* 0x000fe200078e00ff */
[----:B------:R-:W-:Y:S02]  /*1bc80*/  PRMT R25, RZ, 0x7610, R25 ;  /* 0x00007610ff197816 */ /* 0x000fe40000000019 */
[----:B------:R-:W-:-:S04]  /*1bc90*/  SEL R13, RZ, 0x110, !P1 ;  /* 0x00000110ff0d7807 */ /* 0x000fc80004800000 */
[----:B------:R-:W-:-:S04]  /*1bca0*/  LOP3.LUT R13, R13, R4, RZ, 0x3c, !PT ;  /* 0x000000040d0d7212 */ /* 0x000fc800078e3cff */
[----:B------:R-:W-:-:S05]  /*1bcb0*/  LOP3.LUT R13, R13, 0x40, RZ, 0x3c, !PT ;  /* 0x000000400d0d7812 */ /* 0x000fca00078e3cff */
[----:B----4-:R0:W-:Y:S01]  /*1bcc0*/  STS.U16 [R13+0x13c00], R27 ;  /* 0x013c001b0d007388 */ /* 0x0101e20000000400 */
[----:B------:R1:W-:Y:S02]  /*1bcd0*/  STS.U16 [R13+0x14400], R29 ;  /* 0x0144001d0d007388 */ /* 0x0003e40000000400 */
[----:B------:R4:W-:Y:S01]  /*1bce0*/  STS.U16 [R13+0x14c00], R0 ;  /* 0x014c00000d007388 */ /* 0x0009e20000000400 */
[----:B--2---:R-:W-:-:S04]  /*1bcf0*/  @!P0 LOP3.LUT R15, R15, R14, RZ, 0x3c, !PT ;  /* 0x0000000e0f0f8212 */ /* 0x004fc800078e3cff */
[----:B------:R-:W-:-:S04]  /*1bd00*/  @!P0 LOP3.LUT R14, R15, R14, RZ, 0x3c, !PT ;  /* 0x0000000e0f0e8212 */ /* 0x000fc800078e3cff */
[----:B------:R-:W-:-:S05]  /*1bd10*/  @!P0 LOP3.LUT R15, R15, R14, RZ, 0x3c, !PT ;  /* 0x0000000e0f0f8212 */ /* 0x000fca00078e3cff */
[----:B------:R2:W3:Y:S04]  /*1bd20*/  @!P0 LDG.E.U16 R25, [R14.64] ;  /* 0x000000060e198981 */ /* 0x0004e8000c1e1500 */
[----:B--2---:R-:W2:Y:S01]  /*1bd30*/  LDL.LU R14, [R1+0x54] ;  /* 0x00005400010e7983 */ /* 0x004ea20000300800 */
[----:B------:R-:W3:Y:S02]  /*1bd40*/  LDL.LU R15, [R1+0x3c] ;  /* 0x00003c00010f7983 */ /* 0x000ee40000300800 */
[----:B0-----:R-:W3:Y:S02]  /*1bd50*/  LDL.LU R27, [R1+0x30c8] ;  /* 0x0030c800011b7983 */ /* 0x001ee40000300800 */
[----:B-1----:R-:W3:Y:S01]  /*1bd60*/  LDL.LU R29, [R1+0x30c4] ;  /* 0x0030c400011d7983 */ /* 0x002ee20000300800 */
[----:B----4-:R-:W4:Y:S04]  /*1bd70*/  LDL.LU R0, [R1+0x30c0] ;  /* 0x0030c00001007983 */ /* 0x010f280000300800 */
[----:B--2---:R-:W-:Y:S01]  /*1bd80*/  STS.U16 [R13+0x15400], R14 ;  /* 0x0154000e0d007388 */ /* 0x004fe20000000400 */
[----:B---3--:R-:W-:Y:S02]  /*1bd90*/  STS.U16 [R13+0x15c00], R15 ;  /* 0x015c000f0d007388 */ /* 0x008fe40000000400 */
[----:B------:R0:W-:Y:S02]  /*1bda0*/  STS.U16 [R13+0x16400], R12 ;  /* 0x0164000c0d007388 */ /* 0x0001e40000000400 */
[----:B------:R1:W-:Y:S01]  /*1bdb0*/  STS.U16 [R13+0x16c00], R11 ;  /* 0x016c000b0d007388 */ /* 0x0003e20000000400 */
[----:B------:R-:W-:Y:S01]  /*1bdc0*/  STS.U16 [R13+0x17400], R16 ;  /* 0x017400100d007388 */ /* 0x000fe20000000400 */
[----:B------:R-:W-:Y:S02]  /*1bdd0*/  STS.U16 [R13+0x17c00], R20 ;  /* 0x017c00140d007388 */ /* 0x000fe40000000400 */
[----:B------:R-:W-:Y:S02]  /*1bde0*/  STS.U16 [R13+0x18400], R26 ;  /* 0x0184001a0d007388 */ /* 0x000fe40000000400 */
[----:B------:R-:W-:Y:S01]  /*1bdf0*/  STS.U16 [R13+0x18c00], R28 ;  /* 0x018c001c0d007388 */ /* 0x000fe20000000400 */
[----:B----4-:R2:W-:Y:S04]  /*1be00*/  STS.U16 [R13+0x19400], R0 ;  /* 0x019400000d007388 */ /* 0x0105e80000000400 */
[----:B0-----:R-:W3:Y:S01]  /*1be10*/  LDL.LU R12, [R1+0x88] ;  /* 0x00008800010c7983 */ /* 0x001ee20000300800 */
[----:B-1----:R-:W2:Y:S03]  /*1be20*/  LDL.LU R11, [R1+0x84] ;  /* 0x00008400010b7983 */ /* 0x002ea60000300800 */
[----:B--2---:R-:W0:Y:S01]  /*1be30*/  S2R R0, SR_TID.X ;  /* 0x0000000000007919 */ /* 0x004e220000002100 */
[----:B------:R1:W-:Y:S02]  /*1be40*/  STS.U16 [R13+0x19c00], R29 ;  /* 0x019c001d0d007388 */ /* 0x0003e40000000400 */
[----:B------:R-:W2:Y:S02]  /*1be50*/  LDL.LU R16, [R1+0x80] ;  /* 0x0000800001107983 */ /* 0x000ea40000300800 */
[----:B------:R-:W-:Y:S01]  /*1be60*/  STS.U16 [R13+0x1a400], R27 ;  /* 0x01a4001b0d007388 */ /* 0x000fe20000000400 */
[----:B------:R-:W2:Y:S01]  /*1be70*/  LDL.LU R20, [R1+0x7c] ;  /* 0x00007c0001147983 */ /* 0x000ea20000300800 */
[----:B------:R-:W2:Y:S02]  /*1be80*/  LDL.LU R26, [R1+0x78] ;  /* 0x00007800011a7983 */ /* 0x000ea40000300800 */
[----:B------:R-:W2:Y:S02]  /*1be90*/  LDL.LU R28, [R1+0x74] ;  /* 0x00007400011c7983 */ /* 0x000ea40000300800 */
[----:B------:R-:W2:Y:S01]  /*1bea0*/  LDL.LU R15, [R1] ;  /* 0x00000000010f7983 */ /* 0x000ea20000300800 */
[----:B------:R0:W-:Y:S04]  /*1beb0*/  STS.U16 [R13+0x1ac00], R22 ;  /* 0x01ac00160d007388 */ /* 0x0001e80000000400 */
[----:B-1----:R-:W2:Y:S01]  /*1bec0*/  LDL.LU R29, [R1+0x8] ;  /* 0x00000800011d7983 */ /* 0x002ea20000300800 */
[----:B------:R1:W-:Y:S02]  /*1bed0*/  STS.U16 [R13+0x1b400], R18 ;  /* 0x01b400120d007388 */ /* 0x0003e40000000400 */
[----:B------:R0:W-:Y:S02]  /*1bee0*/  STS.U16 [R13+0x1bc00], R10 ;  /* 0x01bc000a0d007388 */ /* 0x0001e40000000400 */
[----:B------:R0:W-:Y:S01]  /*1bef0*/  STS.U16 [R13+0x1c400], R9 ;  /* 0x01c400090d007388 */ /* 0x0001e20000000400 */
[----:B------:R0:W-:Y:S01]  /*1bf00*/  STS.U16 [R13+0x1cc00], R8 ;  /* 0x01cc00080d007388 */ /* 0x0001e20000000400 */
[----:B------:R0:W-:Y:S03]  /*1bf10*/  STS.U16 [R13+0x1d400], R7 ;  /* 0x01d400070d007388 */ /* 0x0001e60000000400 */
[----:B0-----:R-:W2:Y:S01]  /*1bf20*/  LDL.LU R22, [R1+0x10] ;  /* 0x0000100001167983 */ /* 0x001ea20000300800 */
[----:B-1----:R-:W2:Y:S02]  /*1bf30*/  LDL.LU R18, [R1+0x18] ;  /* 0x0000180001127983 */ /* 0x002ea40000300800 */
[----:B------:R-:W2:Y:S01]  /*1bf40*/  LDL.LU R10, [R1+0x20] ;  /* 0x00002000010a7983 */ /* 0x000ea20000300800 */
[----:B------:R-:W2:Y:S01]  /*1bf50*/  LDL.LU R9, [R1+0x28] ;  /* 0x0000280001097983 */ /* 0x000ea20000300800 */
[----:B------:R-:W2:Y:S01]  /*1bf60*/  LDL.LU R8, [R1+0x30] ;  /* 0x0000300001087983 */ /* 0x000ea20000300800 */
[----:B------:R-:W-:Y:S01]  /*1bf70*/  LOP3.LUT R27, R0, 0x80, RZ, 0xc0, !PT ;  /* 0x00000080001b7812 */ /* 0x000fe200078ec0ff */
[----:B------:R-:W2:Y:S03]  /*1bf80*/  LDL.LU R7, [R1+0x38] ;  /* 0x0000380001077983 */ /* 0x000ea60000300800 */
[----:B------:R-:W-:Y:S01]  /*1bf90*/  ISETP.NE.U32.AND P0, PT, R27, RZ, PT ;  /* 0x000000ff1b00720c */ /* 0x000fe20003f05070 */
[----:B------:R0:W-:Y:S03]  /*1bfa0*/  STS.U16 [R13+0x1dc00], R6 ;  /* 0x01dc00060d007388 */ /* 0x0001e60000000400 */
[----:B------:R-:W-:Y:S01]  /*1bfb0*/  SEL R14, RZ, 0x110, !P0 ;  /* 0x00000110ff0e7807 */ /* 0x000fe20004000000 */
[----:B------:R1:W-:Y:S03]  /*1bfc0*/  STS.U16 [R13+0x1e400], R5 ;  /* 0x01e400050d007388 */ /* 0x0003e60000000400 */
[----:B------:R-:W-:Y:S01]  /*1bfd0*/  LOP3.LUT R14, R14, R4, RZ, 0x3c, !PT ;  /* 0x000000040e0e7212 */ /* 0x000fe200078e3cff */
[----:B0-----:R-:W2:Y:S04]  /*1bfe0*/  LDL.LU R6, [R1+0x50] ;  /* 0x0000500001067983 */ /* 0x001ea80000300800 */
[----:B-1----:R-:W2:Y:S01]  /*1bff0*/  LDL.LU R5, [R1+0x58] ;  /* 0x0000580001057983 */ /* 0x002ea20000300800 */
[----:B------:R-:W2:Y:S01]  /*1c000*/  LDL.LU R4, [R1+0x30bc] ;  /* 0x0030bc0001047983 */ /* 0x000ea20000300800 */
[----:B------:R-:W-:-:S02]  /*1c010*/  LOP3.LUT R14, R14, 0x60, RZ, 0x3c, !PT ;  /* 0x000000600e0e7812 */ /* 0x000fc400078e3cff */
[----:B--2---:R0:W-:Y:S01]  /*1c020*/  STS.U16 [R13+0x1ec00], R4 ;  /* 0x01ec00040d007388 */ /* 0x0041e20000000400 */
[----:B------:R1:W-:Y:S02]  /*1c030*/  STS.U16 [R13+0x1f400], R3 ;  /* 0x01f400030d007388 */ /* 0x0003e40000000400 */
[----:B------:R2:W-:Y:S01]  /*1c040*/  STS.U16 [R13+0x1fc00], R2 ;  /* 0x01fc00020d007388 */ /* 0x0005e20000000400 */
[----:B0-----:R-:W4:Y:S01]  /*1c050*/  LDL.LU R4, [R1+0x60] ;  /* 0x0000600001047983 */ /* 0x001f220000300800 */
[----:B-1----:R-:W4:Y:S02]  /*1c060*/  LDL.LU R3, [R1+0x68] ;  /* 0x0000680001037983 */ /* 0x002f240000300800 */
[----:B--2---:R-:W2:Y:S02]  /*1c070*/  LDL.LU R13, [R1+0x30b8] ;  /* 0x0030b800010d7983 */ /* 0x004ea40000300800 */
[----:B------:R-:W2:Y:S01]  /*1c080*/  LDL.LU R2, [R1+0x70] ;  /* 0x0000700001027983 */ /* 0x000ea20000300800 */
[----:B---3--:R0:W-:Y:S01]  /*1c090*/  STS.U16 [R14+0x10600], R12 ;  /* 0x0106000c0e007388 */ /* 0x0081e20000000400 */
[----:B------:R1:W-:Y:S02]  /*1c0a0*/  STS.U16 [R14+0x10e00], R11 ;  /* 0x010e000b0e007388 */ /* 0x0003e40000000400 */
[----:B------:R3:W-:Y:S02]  /*1c0b0*/  STS.U16 [R14+0x11600], R16 ;  /* 0x011600100e007388 */ /* 0x0007e40000000400 */
[----:B------:R3:W-:Y:S01]  /*1c0c0*/  STS.U16 [R14+0x11e00], R20 ;  /* 0x011e00140e007388 */ /* 0x0007e20000000400 */
[----:B------:R3:W-:Y:S01]  /*1c0d0*/  STS.U16 [R14+0x12600], R26 ;  /* 0x0126001a0e007388 */ /* 0x0007e20000000400 */
[----:B------:R3:W-:Y:S03]  /*1c0e0*/  STS.U16 [R14+0x12e00], R28 ;  /* 0x012e001c0e007388 */ /* 0x0007e60000000400 */
[----:B0-----:R-:W4:Y:S01]  /*1c0f0*/  LDL.LU R12, [R1+0x30b4] ;  /* 0x0030b400010c7983 */ /* 0x001f220000300800 */
[----:B-1----:R-:W4:Y:S02]  /*1c100*/  LDL.LU R11, [R1+0x30b0] ;  /* 0x0030b000010b7983 */ /* 0x002f240000300800 */
[----:B---3--:R-:W3:Y:S01]  /*1c110*/  LDL.LU R16, [R1+0x30ac] ;  /* 0x0030ac0001107983 */ /* 0x008ee20000300800 */
[----:B------:R-:W3:Y:S04]  /*1c120*/  LDL.LU R20, [R1+0x30a8] ;  /* 0x0030a80001147983 */ /* 0x000ee80000300800 */
[----:B------:R-:W3:Y:S01]  /*1c130*/  LDL.LU R26, [R1+0x30a4] ;  /* 0x0030a400011a7983 */ /* 0x000ee20000300800 */
[----:B------:R-:W3:Y:S03]  /*1c140*/  LDL.LU R28, [R1+0x30a0] ;  /* 0x0030a000011c7983 */ /* 0x000ee60000300800 */
[----:B--2---:R-:W-:Y:S01]  /*1c150*/  STS.U16 [R14+0x13600], R2 ;  /* 0x013600020e007388 */ /* 0x004fe20000000400 */
[----:B----4-:R-:W-:Y:S03]  /*1c160*/  STS.U16 [R14+0x13e00], R3 ;  /* 0x013e00030e007388 */ /* 0x010fe60000000400 */
[----:B------:R-:W-:Y:S01]  /*1c170*/  STS.U16 [R14+0x14600], R4 ;  /* 0x014600040e007388 */ /* 0x000fe20000000400 */
[----:B------:R-:W-:Y:S03]  /*1c180*/  STS.U16 [R14+0x14e00], R5 ;  /* 0x014e00050e007388 */ /* 0x000fe60000000400 */
[----:B------:R-:W-:Y:S01]  /*1c190*/  STS.U16 [R14+0x15600], R6 ;  /* 0x015600060e007388 */ /* 0x000fe20000000400 */
[----:B------:R-:W-:Y:S02]  /*1c1a0*/  STS.U16 [R14+0x15e00], R7 ;  /* 0x015e00070e007388 */ /* 0x000fe40000000400 */
[----:B------:R-:W-:Y:S02]  /*1c1b0*/  STS.U16 [R14+0x16600], R8 ;  /* 0x016600080e007388 */ /* 0x000fe40000000400 */
[----:B------:R-:W-:Y:S01]  /*1c1c0*/  STS.U16 [R14+0x16e00], R9 ;  /* 0x016e00090e007388 */ /* 0x000fe20000000400 */
[----:B------:R-:W-:Y:S01]  /*1c1d0*/  STS.U16 [R14+0x17600], R10 ;  /* 0x0176000a0e007388 */ /* 0x000fe20000000400 */
[----:B------:R-:W-:Y:S02]  /*1c1e0*/  STS.U16 [R14+0x17e00], R18 ;  /* 0x017e00120e007388 */ /* 0x000fe40000000400 */
[----:B------:R-:W-:Y:S02]  /*1c1f0*/  STS.U16 [R14+0x18600], R22 ;  /* 0x018600160e007388 */ /* 0x000fe40000000400 */
[----:B------:R-:W-:Y:S01]  /*1c200*/  STS.U16 [R14+0x18e00], R29 ;  /* 0x018e001d0e007388 */ /* 0x000fe20000000400 */
[----:B------:R0:W-:Y:S04]  /*1c210*/  STS.U16 [R14+0x19600], R15 ;  /* 0x0196000f0e007388 */ /* 0x0001e80000000400 */
[----:B0-----:R-:W0:Y:S04]  /*1c220*/  S2R R15, SR_TID.X ;  /* 0x00000000000f7919 */ /* 0x001e280000002100 */
[----:B---3--:R-:W-:Y:S01]  /*1c230*/  STS.U16 [R14+0x19e00], R28 ;  /* 0x019e001c0e007388 */ /* 0x008fe20000000400 */
[----:B------:R-:W-:Y:S02]  /*1c240*/  STS.U16 [R14+0x1a600], R26 ;  /* 0x01a6001a0e007388 */ /* 0x000fe40000000400 */
[----:B------:R-:W-:Y:S02]  /*1c250*/  STS.U16 [R14+0x1ae00], R20 ;  /* 0x01ae00140e007388 */ /* 0x000fe40000000400 */
[----:B------:R-:W-:Y:S01]  /*1c260*/  STS.U16 [R14+0x1b600], R16 ;  /* 0x01b600100e007388 */ /* 0x000fe20000000400 */
[----:B------:R-:W-:Y:S01]  /*1c270*/  STS.U16 [R14+0x1be00], R11 ;  /* 0x01be000b0e007388 */ /* 0x000fe20000000400 */
[----:B------:R-:W-:Y:S02]  /*1c280*/  STS.U16 [R14+0x1c600], R12 ;  /* 0x01c6000c0e007388 */ /* 0x000fe40000000400 */
[----:B------:R-:W-:Y:S02]  /*1c290*/  STS.U16 [R14+0x1ce00], R13 ;  /* 0x01ce000d0e007388 */ /* 0x000fe40000000400 */
[----:B------:R-:W-:Y:S01]  /*1c2a0*/  STS.U16 [R14+0x1d600], R17 ;  /* 0x01d600110e007388 */ /* 0x000fe20000000400 */
[----:B------:R-:W-:Y:S01]  /*1c2b0*/  LOP3.LUT R29, R0, 0x7, RZ, 0xc0, !PT ;  /* 0x00000007001d7812 */ /* 0x000fe200078ec0ff */
[----:B------:R-:W-:Y:S01]  /*1c2c0*/  STS.U16 [R14+0x1de00], R19 ;  /* 0x01de00130e007388 */ /* 0x000fe20000000400 */
[----:B------:R-:W-:Y:S02]  /*1c2d0*/  STS.U16 [R14+0x1e600], R21 ;  /* 0x01e600150e007388 */ /* 0x000fe40000000400 */
[----:B------:R-:W-:Y:S02]  /*1c2e0*/  STS.U16 [R14+0x1ee00], R23 ;  /* 0x01ee00170e007388 */ /* 0x000fe40000000400 */
[----:B------:R-:W-:Y:S02]  /*1c2f0*/  STS.U16 [R14+0x1f600], R24 ;  /* 0x01f600180e007388 */ /* 0x000fe40000000400 */
[----:B------:R-:W-:Y:S01]  /*1c300*/  IMAD R29, R29, 0x210, RZ ;  /* 0x000002101d1d7824 */ /* 0x000fe200078e02ff */
[----:B------:R-:W-:Y:S01]  /*1c310*/  STS.U16 [R14+0x1fe00], R25 ;  /* 0x01fe00190e007388 */ /* 0x000fe20000000400 */
[----:B------:R-:W-:Y:S02]  /*1c320*/  BAR.SYNC.DEFER_BLOCKING 0x0 ;  /* 0x0000000000007b1d */ /* 0x000fe40000010000 */
[----:B0-----:R-:W-:-:S05]  /*1c330*/  IMAD.SHL.U32 R15, R15, 0x2, RZ ;  /* 0x000000020f0f7824 */ /* 0x001fca00078e00ff */
[----:B------:R-:W-:Y:S01]  /*1c340*/  LOP3.LUT R22, R15, 0x10, RZ, 0xc0, !PT ;  /* 0x000000100f167812 */ /* 0x000fe200078ec0ff */
[----:B------:R-:W-:-:S03]  /*1c350*/  IMAD.SHL.U32 R15, R0, 0x100, RZ ;  /* 0x00000100000f7824 */ /* 0x000fc600078e00ff */
[----:B------:R-:W-:-:S04]  /*1c360*/  LEA.HI R22, R27, R22, RZ, 0x1e ;  /* 0x000000161b167211 */ /* 0x000fc800078ff0ff */
[----:B------:R-:W-:Y:S01]  /*1c370*/  LOP3.LUT R22, R29, R22, RZ, 0x3c, !PT ;  /* 0x000000161d167212 */ /* 0x000fe200078e3cff */
[----:B------:R-:W-:-:S03]  /*1c380*/  LOP3.LUT R29, R0, 0x7, RZ, 0xc0, !PT ;  /* 0x00000007001d7812 */ /* 0x000fc600078ec0ff */
[----:B------:R-:W-:Y:S01]  /*1c390*/  LOP3.LUT R22, R22, 0x1000, R15, 0xf8, !PT ;  /* 0x0000100016167812 */ /* 0x000fe200078ef80f */
[C---:B------:R-:W-:Y:S02]  /*1c3a0*/  IMAD.SHL.U32 R15, R0.reuse, 0x40, RZ ;  /* 0x00000040000f7824 */ /* 0x040fe400078e00ff */
[----:B------:R-:W-:Y:S02]  /*1c3b0*/  IMAD.SHL.U32 R29, R29, 0x10, RZ ;  /* 0x000000101d1d7824 */ /* 0x000fe400078e00ff */
[C---:B------:R-:W-:Y:S01]  /*1c3c0*/  IMAD.SHL.U32 R27, R0.reuse, 0x2, RZ ;  /* 0x00000002001b7824 */ /* 0x040fe200078e00ff */
[----:B------:R-:W-:Y:S01]  /*1c3d0*/  LOP3.LUT R0, R0, 0x7, RZ, 0xc0, !PT ;  /* 0x0000000700007812 */ /* 0x000fe200078ec0ff */
[----:B------:R-:W0:Y:S01]  /*1c3e0*/  LDSM.16.MT88.4 R4, [R22] ;  /* 0x000000001604783b */ /* 0x000e220000004200 */
[----:B------:R-:W-:Y:S02]  /*1c3f0*/  LOP3.LUT R15, R15, 0x1800, RZ, 0xc0, !PT ;  /* 0x000018000f0f7812 */ /* 0x000fe400078ec0ff */
[----:B------:R-:W-:-:S03]  /*1c400*/  LOP3.LUT R2, R29, 0x30, R27, 0x78, !PT ;  /* 0x000000301d027812 */ /* 0x000fc600078e781b */
[----:B------:R-:W-:-:S04]  /*1c410*/  IMAD R0, R0, 0x100, R15 ;  /* 0x0000010000007824 */ /* 0x000fc800078e020f */
[----:B------:R-:W-:-:S05]  /*1c420*/  IMAD.IADD R0, R0, 0x1, R2 ;  /* 0x0000000100007824 */ /* 0x000fca00078e0202 */
[----:B------:R-:W1:Y:S04]  /*1c430*/  LDSM.16.M88.4 R8, [R0+0x12000] ;  /* 0x012000000008783b */ /* 0x000e680000000200 */
[----:B------:R-:W-:Y:S04]  /*1c440*/  LDSM.16.M88.4 R12, [R0+0x10000] ;  /* 0x01000000000c783b */ /* 0x000fe80000000200 */
[----:B------:R-:W-:Y:S04]  /*1c450*/  LDSM.16.M88.4 R16, [R0+0x18000] ;  /* 0x018000000010783b */ /* 0x000fe80000000200 */
[----:B0-----:R-:W-:Y:S01]  /*1c460*/  STL.64 [R1+0x3098], R6 ;  /* 0x0030980601007387 */ /* 0x001fe20000100a00 */
[----:B------:R-:W-:Y:S02]  /*1c470*/  STL.64 [R1+0x3090], R4 ;  /* 0x0030900401007387 */ /* 0x000fe40000100a00 */
[----:B------:R-:W0:Y:S01]  /*1c480*/  LDSM.16.M88.4 R4, [R0+0x14000] ;  /* 0x014000000004783b */ /* 0x000e220000000200 */
[----:B-1----:R-:W-:Y:S03]  /*1c490*/  STL.64 [R1+0x10], R8 ;  /* 0x0000100801007387 */ /* 0x002fe60000100a00 */
[----:B------:R-:W-:-:S02]  /*1c4a0*/  IMAD.MOV.U32 R3, RZ, RZ, R8 ;  /* 0x000000ffff037224 */ /* 0x000fc400078e0008 */
[----:B------:R-:W-:Y:S02]  /*1c4b0*/  STL.64 [R1+0x18], R10 ;  /* 0x0000180a01007387 */ /* 0x000fe40000100a00 */
[----:B------:R-:W-:Y:S01]  /*1c4c0*/  IMAD.MOV.U32 R2, RZ, RZ, R9 ;  /* 0x000000ffff027224 */ /* 0x000fe200078e0009 */
[----:B------:R-:W2:Y:S04]  /*1c4d0*/  LDL.LU.64 R24, [R1+0x6d0] ;  /* 0x0006d00001187983 */ /* 0x000ea80000300a00 */
[----:B------:R-:W1:Y:S01]  /*1c4e0*/  LDSM.16.M88.4 R8, [R0+0x16000] ;  /* 0x016000000008783b */ /* 0x000e620000000200 */
[----:B------:R-:W2:Y:S03]  /*1c4f0*/  LDL.LU.64 R26, [R1+0x6d8] ;  /* 0x0006d800011a7983 */ /* 0x000ea60000300a00 */
[----:B0-----:R-:W-:Y:S01]  /*1c500*/  STL.64 [R1], R4 ;  /* 0x0000000401007387 */ /* 0x001fe20000100a00 */
[----:B------:R-:W-:Y:S02]  /*1c510*/  STL.64 [R1+0x8], R6 ;  /* 0x0000080601007387 */ /* 0x000fe40000100a00 */
[----:B------:R-:W-:Y:S02]  /*1c520*/  STL.64 [R1+0x20], R12 ;  /* 0x0000200c01007387 */ /* 0x000fe40000100a00 */
[----:B------:R-:W-:Y:S01]  /*1c530*/  STL.64 [R1+0x28], R14 ;  /* 0x0000280e01007387 */ /* 0x000fe20000100a00 */
[----:B------:R-:W0:Y:S04]  /*1c540*/  LDSM.16.M88.4 R4, [R0+0x1a000] ;  /* 0x01a000000004783b */ /* 0x000e280000000200 */
[----:B-1----:R-:W-:Y:S01]  /*1c550*/  STL [R1+0x2d5c], R10 ;  /* 0x002d5c0a01007387 */ /* 0x002fe20000100800 */
[----:B------:R-:W-:Y:S02]  /*1c560*/  STL [R1+0x2d58], R11 ;  /* 0x002d580b01007387 */ /* 0x000fe40000100800 */
[----:B------:R1:W-:Y:S02]  /*1c570*/  STL.64 [R1+0x3070], R8 ;  /* 0x0030700801007387 */ /* 0x0003e40000100a00 */
[----:B-1----:R-:W3:Y:S01]  /*1c580*/  LDL.64 R8, [R1] ;  /* 0x0000000001087983 */ /* 0x002ee20000100a00 */
[----:B0-----:R-:W-:-:S03]  /*1c590*/  IMAD.MOV.U32 R20, RZ, RZ, R4 ;  /* 0x000000ffff147224 */ /* 0x001fc600078e0004 */
[----:B---3--:R0:W-:Y:S01]  /*1c5a0*/  STL.64 [R1+0x3078], R8 ;  /* 0x0030780801007387 */ /* 0x0081e20000100a00 */
[----:B------:R-:W-:Y:S02]  /*1c5b0*/  STL.64 [R1+0x50], R4 ;  /* 0x0000500401007387 */ /* 0x000fe40000100a00 */
[----:B------:R1:W-:Y:S02]  /*1c5c0*/  STL.64 [R1+0x58], R6 ;  /* 0x0000580601007387 */ /* 0x0003e40000100a00 */
[----:B0-----:R-:W-:Y:S02]  /*1c5d0*/  IMAD.MOV.U32 R8, RZ, RZ, R3 ;  /* 0x000000ffff087224 */ /* 0x001fe400078e0003 */
[----:B------:R-:W-:Y:S01]  /*1c5e0*/  IMAD.MOV.U32 R3, RZ, RZ, R5 ;  /* 0x000000ffff037224 */ /* 0x000fe200078e0005 */
[----:B-1----:R-:W2:Y:S01]  /*1c5f0*/  LDL.LU.64 R6, [R1+0x3098] ;  /* 0x0030980001067983 */ /* 0x002ea20000300a00 */
[----:B------:R-:W2:Y:S02]  /*1c600*/  LDL.LU.64 R4, [R1+0x3090] ;  /* 0x0030900001047983 */ /* 0x000ea40000300a00 */
[----:B------:R-:W-:Y:S02]  /*1c610*/  STL [R1+0x306c], R22 ;  /* 0x00306c1601007387 */ /* 0x000fe40000100800 */
[----:B------:R0:W-:Y:S02]  /*1c620*/  STL [R1+0x3068], R20 ;  /* 0x0030681401007387 */ /* 0x0001e40000100800 */
[----:B0-----:R-:W3:Y:S01]  /*1c630*/  LDL.LU.64 R20, [R1+0x730] ;  /* 0x0007300001147983 */ /* 0x001ee20000300a00 */
[----:B------:R-:W4:Y:S02]  /*1c640*/  LDL.LU.64 R22, [R1+0x738] ;  /* 0x0007380001167983 */ /* 0x000f240000300a00 */
[----:B------:R-:W-:Y:S01]  /*1c650*/  IMAD.MOV.U32 R9, RZ, RZ, R2 ;  /* 0x000000ffff097224 */ /* 0x000fe200078e0002 */
[----:B----4-:R-:W-:Y:S01]  /*1c660*/  STL.64 [R1+0x3088], R22 ;  /* 0x0030881601007387 */ /* 0x010fe20000100a00 */
[----:B---3--:R0:W-:Y:S03]  /*1c670*/  STL.64 [R1+0x3080], R20 ;  /* 0x0030801401007387 */ /* 0x0081e60000100a00 */
[----:B0-----:R-:W3:Y:S01]  /*1c680*/  LDL.LU.64 R20, [R1+0x6c0] ;  /* 0x0006c00001147983 */ /* 0x001ee20000300a00 */
[----:B------:R-:W3:Y:S01]  /*1c690*/  LDL.LU.64 R22, [R1+0x6c8] ;  /* 0x0006c80001167983 */ /* 0x000ee20000300a00 */
[C---:B--2---:R-:W-:Y:S01]  /*1c6a0*/  HMMA.16816.F32 R24, R4.reuse, R12, R24 ;  /* 0x0000000c0418723c */ /* 0x044fe20000001818 */
[----:B------:R-:W2:Y:S01]  /*1c6b0*/  LDL.LU.64 R12, [R1+0x720] ;  /* 0x00072000010c7983 */ /* 0x000ea20000300a00 */
[----:B------:R-:W2:Y:S11]  /*1c6c0*/  LDL.LU.64 R14, [R1+0x728] ;  /* 0x00072800010e7983 */ /* 0x000eb60000300a00 */
[----:B------:R-:W-:Y:S10]  /*1c6d0*/  @!UPT UIADD3 URZ, URZ, URZ, URZ ;  /* 0x0000003f3f3ff290 */ /* 0x000ff4000fffe03f */
[----:B------:R-:W-:Y:S01]  /*1c6e0*/  STL.64 [R1+0x320], R24 ;  /* 0x0003201801007387 */ /* 0x000fe20000100a00 */
[----:B------:R-:W-:Y:S02]  /*1c6f0*/  STL.64 [R1+0x328], R26 ;  /* 0x0003281a01007387 */ /* 0x000fe40000100a00 */
[----:B------:R-:W-:Y:S02]  /*1c700*/  STL.64 [R1+0x30], R16 ;  /* 0x0000301001007387 */ /* 0x000fe40000100a00 */
[----:B------:R-:W-:Y:S01]  /*1c710*/  STL.64 [R1+0x38], R18 ;  /* 0x0000381201007387 */ /* 0x000fe20000100a00 */
[----:B------:R-:W-:Y:S01]  /*1c720*/  LDSM.16.M88.4 R24, [R0+0x1c000] ;  /* 0x01c000000018783b */ /* 0x000fe20000000200 */
[C---:B---3--:R-:W-:Y:S03]  /*1c730*/  HMMA.16816.F32 R8, R4.reuse, R8, R20 ;  /* 0x000000080408723c */ /* 0x048fe60000001814 */
[----:B------:R-:W3:Y:S01]  /*1c740*/  LDL.LU.64 R22, [R1+0x3088] ;  /* 0x0030880001167983 */ /* 0x000ee20000300a00 */
[----:B------:R-:W3:Y:S11]  /*1c750*/  LDL.LU.64 R20, [R1+0x3080] ;  /* 0x0030800001147983 */ /* 0x000ef60000300a00 */
[----:B------:R-:W-:Y:S08]  /*1c760*/  @!UPT UIADD3 URZ, URZ, URZ, URZ ;  /* 0x0000003f3f3ff290 */ /* 0x000ff0000fffe03f */
[----:B------:R-:W-:Y:S01]  /*1c770*/  STL.64 [R1+0x310], R8 ;  /* 0x0003100801007387 */ /* 0x000fe20000100a00 */
[----:B------:R-:W-:Y:S02]  /*1c780*/  STL.64 [R1+0x318], R10 ;  /* 0x0003180a01007387 */ /* 0x000fe40000100a00 */
[----:B------:R-:W0:Y:S02]  /*1c790*/  LDSM.16.M88.4 R8, [R0+0x1e000] ;  /* 0x01e000000008783b */ /* 0x000e240000000200 */
[----:B0-----:R0:W-:Y:S02]  /*1c7a0*/  STL.64 [R1+0x70], R8 ;  /* 0x0000700801007387 */ /* 0x0011e40000100a00 */
[----:B------:R1:W-:Y:S02]  /*1c7b0*/  STL.64 [R1+0x78], R10 ;  /* 0x0000780a01007387 */ /* 0x0003e40000100a00 */
[----:B0-----:R-:W3:Y:S02]  /*1c7c0*/  LDL.LU.64 R8, [R1+0x3078] ;  /* 0x0030780001087983 */ /* 0x001ee40000300a00 */
[----:B---3--:R-:W-:Y:S01]  /*1c7d0*/  HMMA.16816.F32 R20, R4, R8, R20 ;  /* 0x000000080414723c */ /* 0x008fe20000001814 */
[----:B------:R-:W-:-:S02]  /*1c7e0*/  IMAD.MOV.U32 R2, RZ, RZ, R8 ;  /* 0x000000ffff027224 */ /* 0x000fc400078e0008 */
[----:B------:R-:W-:Y:S02]  /*1c7f0*/  IMAD.MOV.U32 R0, RZ, RZ, R9 ;  /* 0x000000ffff007224 */ /* 0x000fe400078e0009 */
[----:B------:R-:W2:Y:S11]  /*1c800*/  LDL.LU.64 R8, [R1+0x3070] ;  /* 0x0030700001087983 */ /* 0x000eb60000300a00 */
[----:B------:R-:W-:Y:S07]  /*1c810*/  @!UPT UIADD3 URZ, URZ, URZ, URZ ;  /* 0x0000003f3f3ff290 */ /* 0x000fee000fffe03f */
[----:B------:R0:W-:Y:S01]  /*1c820*/  STL.64 [R1+0x300], R20 ;  /* 0x0003001401007387 */ /* 0x0001e20000100a00 */
[----:B-1----:R-:W-:Y:S02]  /*1c830*/  IMAD.MOV.U32 R10, RZ, RZ, R22 ;  /* 0x000000ffff0a7224 */ /* 0x002fe400078e0016 */
[----:B------:R-:W3:Y:S01]  /*1c840*/  LDL.LU R22, [R1+0x306c] ;  /* 0x00306c0001167983 */ /* 0x000ee20000300800 */
[----:B0-----:R-:W4:Y:S01]  /*1c850*/  LDL.LU R20, [R1+0x3068] ;  /* 0x0030680001147983 */ /* 0x001f220000300800 */
[----:B------:R-:W-:Y:S02]  /*1c860*/  STL.64 [R1+0x60], R24 ;  /* 0x0000601801007387 */ /* 0x000fe40000100a00 */
[----:B------:R-:W-:Y:S02]  /*1c870*/  STL.64 [R1+0x68], R26 ;  /* 0x0000681a01007387 */ /* 0x000fe40000100a00 */
[----:B------:R0:W-:Y:S02]  /*1c880*/  STL.64 [R1+0x3050], R24 ;  /* 0x0030501801007387 */ /* 0x0001e40000100a00 */
[----:B0-----:R-:W-:-:S02]  /*1c890*/  IMAD.MOV.U32 R25, RZ, RZ, R3 ;  /* 0x000000ffff197224 */ /* 0x001fc400078e0003 */
[----:B------:R-:W-:Y:S01]  /*1c8a0*/  IMAD.MOV.U32 R11, RZ, RZ, R23 ;  /* 0x000000ffff0b7224 */ /* 0x000fe200078e0017 */
[----:B--2---:R-:W-:Y:S01]  /*1c8b0*/  HMMA.16816.F32 R12, R4, R8, R12 ;  /* 0x00000008040c723c */ /* 0x004fe2000000180c */
[----:B----4-:R-:W-:-:S05]  /*1c8c0*/  IMAD.MOV.U32 R24, RZ, RZ, R20 ;  /* 0x000000ffff187224 */ /* 0x010fca00078e0014 */
[----:B------:R0:W-:Y:S04]  /*1c8d0*/  STL.64 [R1+0x3060], R24 ;  /* 0x0030601801007387 */ /* 0x0001e80000100a00 */
[----:B0-----:R-:W2:Y:S01]  /*1c8e0*/  LDL.LU.64 R24, [R1+0x490] ;  /* 0x0004900001187983 */ /* 0x001ea20000300a00 */
[----:B------:R-:W2:Y:S02]  /*1c8f0*/  LDL.LU.64 R26, [R1+0x498] ;  /* 0x00049800011a7983 */ /* 0x000ea40000300a00 */
[----:B------:R-:W-:Y:S02]  /*1c900*/  STL.64 [R1+0x3038], R10 ;  /* 0x0030380a01007387 */ /* 0x000fe40000100a00 */
[----:B------:R0:W-:Y:S08]  /*1c910*/  STL.64 [R1+0x3030], R8 ;  /* 0x0030300801007387 */ /* 0x0001f00000100a00 */
[----:B------:R-:W-:Y:S01]  /*1c920*/  STL.64 [R1+0x2f0], R12 ;  /* 0x0002f00c01007387 */ /* 0x000fe20000100a00 */
[----:B------:R-:W-:Y:S02]  /*1c930*/  STL.64 [R1+0x2f8], R14 ;  /* 0x0002f80e01007387 */ /* 0x000fe40000100a00 */
[----:B------:R-:W-:-:S02]  /*1c940*/  IMAD.MOV.U32 R28, RZ, RZ, R16 ;  /* 0x000000ffff1c7224 */ /* 0x000fc400078e0010 */
[----:B------:R-:W-:Y:S01]  /*1c950*/  IMAD.MOV.U32 R3, RZ, RZ, R17 ;  /* 0x000000ffff037224 */ /* 0x000fe200078e0011 */
[----:B---3--:R-:W-:Y:S04]  /*1c960*/  LDSM.16.MT88.4 R12, [R22+0x80] ;  /* 0x00008000160c783b */ /* 0x008fe80000004200 */
[----:B0-----:R-:W3:Y:S01]  /*1c970*/  LDL.64 R8, [R1+0x70] ;  /* 0x0000700001087983 */ /* 0x001ee20000100a00 */
[C---:B--2---:R-:W-:Y:S03]  /*1c980*/  HMMA.16816.F32 R24, R4.reuse, R16, R24 ;  /* 0x000000100418723c */ /* 0x044fe60000001818 */
[----:B------:R-:W0:Y:S02]  /*1c990*/  LDSM.16.MT88.4 R16, [R22+0x100] ;  /* 0x000100001610783b */ /* 0x000e240000004200 */
[----:B------:R-:W1:Y:S02]  /*1c9a0*/  LDSM.16.MT88.4 R20, [R22+0x180] ;  /* 0x000180001614783b */ /* 0x000e640000004200 */
[----:B---3--:R2:W-:Y:S04]  /*1c9b0*/  STL.64 [R1+0x3058], R8 ;  /* 0x0030580801007387 */ /* 0x0085e80000100a00 */
[----:B--2---:R-:W2:Y:S01]  /*1c9c0*/  LDL.LU.64 R8, [R1+0x360] ;  /* 0x0003600001087983 */ /* 0x004ea20000300a00 */
[----:B------:R-:W2:Y:S11]  /*1c9d0*/  LDL.LU.64 R10, [R1+0x368] ;  /* 0x00036800010a7983 */ /* 0x000eb60000300a00 */
[----:B------:R3:W-:Y:S02]  /*1c9e0*/  STL.64 [R1+0x2e0], R24 ;  /* 0x0002e01801007387 */ /* 0x0007e40000100a00 */
[----:B------:R-:W-:Y:S01]  /*1c9f0*/  STL.64 [R1+0x2e8], R26 ;  /* 0x0002e81a01007387 */ /* 0x000fe20000100a00 */
[----:B---3--:R-:W2:Y:S01]  /*1ca00*/  LDL.LU.64 R24, [R1+0x3060] ;  /* 0x0030600001187983 */ /* 0x008ea20000300a00 */
[----:B0-----:R-:W-:Y:S02]  /*1ca10*/  STL.64 [R1+0x2ff8], R18 ;  /* 0x002ff81201007387 */ /* 0x001fe40000100a00 */
[----:B------:R0:W-:Y:S02]  /*1ca20*/  STL.64 [R1+0x2ff0], R16 ;  /* 0x002ff01001007387 */ /* 0x0001e40000100a00 */
[----:B0-----:R-:W3:Y:S01]  /*1ca30*/  LDL.LU.64 R16, [R1+0x510] ;  /* 0x0005100001107983 */ /* 0x001ee20000300a00 */
[----:B------:R-:W3:Y:S01]  /*1ca40*/  LDL.LU.64 R18, [R1+0x518] ;  /* 0x0005180001127983 */ /* 0x000ee20000300a00 */
[----:B--2---:R-:W-:Y:S02]  /*1ca50*/  HMMA.16816.F32 R24, R4, R24, R8 ;  /* 0x000000180418723c */ /* 0x004fe40000001808 */
[----:B------:R-:W2:Y:S11]  /*1ca60*/  LDL.LU.64 R8, [R1+0x3058] ;  /* 0x0030580001087983 */ /* 0x000eb60000300a00 */
[----:B------:R-:W-:Y:S10]  /*1ca70*/  @!UPT UIADD3 URZ, URZ, URZ, URZ ;  /* 0x0000003f3f3ff290 */ /* 0x000ff4000fffe03f */
[----:B------:R0:W-:Y:S01]  /*1ca80*/  STL.64 [R1+0x2d0], R24 ;  /* 0x0002d01801007387 */ /* 0x0001e20000100a00 */
[----:B------:R-:W-:Y:S03]  /*1ca90*/  STL.64 [R1+0x2d8], R26 ;  /* 0x0002d81a01007387 */ /* 0x000fe60000100a00 */
[----:B0-----:R-:W3:Y:S01]  /*1caa0*/  LDL.LU.64 R24, [R1+0x3050] ;  /* 0x0030500001187983 */ /* 0x001ee20000300a00 */
[----:B-1----:R-:W-:Y:S02]  /*1cab0*/  STL.64 [R1+0x2fa0], R22 ;  /* 0x002fa01601007387 */ /* 0x002fe40000100a00 */
[----:B------:R0:W-:Y:S02]  /*1cac0*/  STL.64 [R1+0x2f98], R20 ;  /* 0x002f981401007387 */ /* 0x0001e40000100a00 */
[----:B0-----:R-:W2:Y:S01]  /*1cad0*/  LDL.LU.64 R20, [R1+0x500] ;  /* 0x0005000001147983 */ /* 0x001ea20000300a00 */
[----:B------:R-:W2:Y:S03]  /*1cae0*/  LDL.LU.64 R22, [R1+0x508] ;  /* 0x0005080001167983 */ /* 0x000ea60000300a00 */
[----:B------:R-:W0:Y:S04]  /*1caf0*/  S2R R29, SR_TID.X ;  /* 0x00000000001d7919 */ /* 0x000e280000002100 */
[----:B------:R-:W1:Y:S01]  /*1cb00*/  S2R R27, SR_TID.X ;  /* 0x00000000001b7919 */ /* 0x000e620000002100 */
[----:B0-----:R-:W-:Y:S01]  /*1cb10*/  IMAD.SHL.U32 R11, R29, 0x2, RZ ;  /* 0x000000021d0b7824 */ /* 0x001fe200078e00ff */
[----:B-1----:R-:W-:-:S02]  /*1cb20*/  LOP3.LUT R26, R27, 0x7, RZ, 0xc0, !PT ;  /* 0x000000071b1a7812 */ /* 0x002fc400078ec0ff */
[----:B------:R-:W-:Y:S02]  /*1cb30*/  LOP3.LUT R29, R27, 0x80, RZ, 0xc0, !PT ;  /* 0x000000801b1d7812 */ /* 0x000fe400078ec0ff */
[----:B------:R-:W-:Y:S01]  /*1cb40*/  LOP3.LUT R11, R11, 0x10, RZ, 0xc0, !PT ;  /* 0x000000100b0b7812 */ /* 0x000fe200078ec0ff */
[----:B------:R-:W-:-:S03]  /*1cb50*/  IMAD R26, R26, 0x210, RZ ;  /* 0x000002101a1a7824 */ /* 0x000fc600078e02ff */
[----:B------:R-:W-:Y:S01]  /*1cb60*/  LEA.HI R29, R29, R11, RZ, 0x1e ;  /* 0x0000000b1d1d7211 */ /* 0x000fe200078ff0ff */
[----:B------:R-:W-:-:S03]  /*1cb70*/  IMAD.SHL.U32 R27, R27, 0x100, RZ ;  /* 0x000001001b1b7824 */ /* 0x000fc600078e00ff */
[----:B------:R-:W-:-:S04]  /*1cb80*/  LOP3.LUT R29, R26, R29, RZ, 0x3c, !PT ;  /* 0x0000001d1a1d7212 */ /* 0x000fc800078e3cff */
[----:B------:R-:W-:-:S04]  /*1cb90*/  LOP3.LUT R29, R29, 0x1000, R27, 0xf8, !PT ;  /* 0x000010001d1d7812 */ /* 0x000fc800078ef81b */
[----:B------:R-:W-:Y:S01]  /*1cba0*/  LOP3.LUT R29, R29, 0x40, RZ, 0x3c, !PT ;  /* 0x000000401d1d7812 */ /* 0x000fe200078e3cff */
[C---:B---3--:R-:W-:Y:S11]  /*1cbb0*/  HMMA.16816.F32 R16, R4.reuse, R24, R16 ;  /* 0x000000180410723c */ /* 0x048ff60000001810 */
[----:B------:R-:W-:Y:S11]  /*1cbc0*/  @!UPT UIADD3 URZ, URZ, URZ, URZ ;  /* 0x0000003f3f3ff290 */ /* 0x000ff6000fffe03f */
[----:B------:R-:W-:Y:S01]  /*1cbd0*/  @!UPT UIADD3 URZ, URZ, URZ, URZ ;  /* 0x0000003f3f3ff290 */ /* 0x000fe2000fffe03f */
[----:B------:R0:W-:Y:S02]  /*1cbe0*/  STL.64 [R1+0x2c0], R16 ;  /* 0x0002c01001007387 */ /* 0x0001e40000100a00 */
[----:B0-----:R-:W-:Y:S02]  /*1cbf0*/  IMAD.MOV.U32 R17, RZ, RZ, R24 ;  /* 0x000000ffff117224 */ /* 0x001fe400078e0018 */
[----:B------:R-:W-:Y:S02]  /*1cc00*/  IMAD.MOV.U32 R16, RZ, RZ, R25 ;  /* 0x000000ffff107224 */ /* 0x000fe400078e0019 */
[----:B------:R-:W0:Y:S01]  /*1cc10*/  LDSM.16.MT88.4 R24, [R29] ;  /* 0x000000001d18783b */ /* 0x000e220000004200 */
[----:B--2---:R-:W-:Y:S03]  /*1cc20*/  HMMA.16816.F32 R4, R4, R8, R20 ;  /* 0x000000080404723c */ /* 0x004fe60000001814 */
[----:B------:R1:W-:Y:S04]  /*1cc30*/  STL.64 [R1+0x2c8], R18 ;  /* 0x0002c81201007387 */ /* 0x0003e80000100a00 */
[----:B0-----:R-:W-:Y:S01]  /*1cc40*/  STL.64 [R1+0x2f38], R26 ;  /* 0x002f381a01007387 */ /* 0x001fe20000100a00 */
[----:B------:R0:W-:Y:S11]  /*1cc50*/  STL.64 [R1+0x2f30], R24 ;  /* 0x002f301801007387 */ /* 0x0001f60000100a00 */
[----:B------:R-:W-:Y:S04]  /*1cc60*/  @!UPT UIADD3 URZ, URZ, URZ, URZ ;  /* 0x0000003f3f3ff290 */ /* 0x000fe8000fffe03f */
[----:B------:R-:W-:Y:S02]  /*1cc70*/  STL.64 [R1+0x210], R4 ;  /* 0x0002100401007387 */ /* 0x000fe40000100a00 */
[----:B------:R-:W-:Y:S02]  /*1cc80*/  STL.64 [R1+0x218], R6 ;  /* 0x0002180601007387 */ /* 0x000fe40000100a00 */
[----:B------:R-:W2:Y:S01]  /*1cc90*/  LDSM.16.MT88.4 R4, [R29+0x80] ;  /* 0x000080001d04783b */ /* 0x000ea20000004200 */
[----:B-1----:R-:W-:Y:S02]  /*1cca0*/  IMAD.MOV.U32 R19, RZ, RZ, R8 ;  /* 0x000000ffff137224 */ /* 0x002fe400078e0008 */
[----:B------:R-:W-:Y:S02]  /*1ccb0*/  IMAD.MOV.U32 R18, RZ, RZ, R9 ;  /* 0x000000ffff127224 */ /* 0x000fe400078e0009 */
[----:B------:R-:W3:Y:S01]  /*1ccc0*/  LDL.LU.64 R8, [R1+0x740] ;  /* 0x0007400001087983 */ /* 0x000ee20000300a00 */
[----:B------:R-:W3:Y:S02]  /*1ccd0*/  LDL.LU.64 R10, [R1+0x748] ;  /* 0x00074800010a7983 */ /* 0x000ee40000300a00 */
[----:B------:R-:W-:-:S02]  /*1cce0*/  IMAD.MOV.U32 R20, RZ, RZ, R28 ;  /* 0x000000ffff147224 */ /* 0x000fc400078e001c */
[----:B------:R-:W-:Y:S02]  /*1ccf0*/  IMAD.MOV.U32 R21, RZ, RZ, R3 ;  /* 0x000000ffff157224 */ /* 0x000fe400078e0003 */
[----:B0-----:R-:W-:Y:S02]  /*1cd00*/  IMAD.MOV.U32 R24, RZ, RZ, R17 ;  /* 0x000000ffff187224 */ /* 0x001fe400078e0011 */
[----:B------:R-:W-:Y:S01]  /*1cd10*/  IMAD.MOV.U32 R25, RZ, RZ, R16 ;  /* 0x000000ffff197224 */ /* 0x000fe200078e0010 */
[----:B--2---:R-:W-:Y:S01]  /*1cd20*/  STL.64 [R1+0x2eb0], R6 ;  /* 0x002eb00601007387 */ /* 0x004fe20000100a00 */
[----:B------:R0:W-:Y:S02]  /*1cd30*/  STL.64 [R1+0x2ea8], R4 ;  /* 0x002ea80401007387 */ /* 0x0001e40000100a00 */
[----:B0-----:R-:W-:Y:S02]  /*1cd40*/  IMAD.MOV.U32 R4, RZ, RZ, R19 ;  /* 0x000000ffff047224 */ /* 0x001fe400078e0013 */
[----:B------:R-:W-:-:S05]  /*1cd50*/  IMAD.MOV.U32 R5, RZ, RZ, R18 ;  /* 0x000000ffff057224 */ /* 0x000fca00078e0012 */
[----:B------:R0:W-:Y:S04]  /*1cd60*/  STL.64 [R1+0x3048], R4 ;  /* 0x0030480401007387 */ /* 0x0001e80000100a00 */
[----:B0-----:R-:W3:Y:S01]  /*1cd70*/  LDL.64 R4, [R1+0x20] ;  /* 0x0000200001047983 */ /* 0x001ee20000100a00 */
[----:B------:R0:W-:Y:S03]  /*1cd80*/  STL.64 [R1+0x3028], R20 ;  /* 0x0030281401007387 */ /* 0x0001e60000100a00 */
[----:B0-----:R-:W2:Y:S01]  /*1cd90*/  LDL.LU.64 R20, [R1+0x700] ;  /* 0x0007000001147983 */ /* 0x001ea20000300a00 */
[----:B------:R-:W2:Y:S02]  /*1cda0*/  LDL.LU.64 R22, [R1+0x708] ;  /* 0x0007080001167983 */ /* 0x000ea40000300a00 */
[----:B------:R0:W-:Y:S02]  /*1cdb0*/  STL.64 [R1+0x3010], R24 ;  /* 0x0030101801007387 */ /* 0x0001e40000100a00 */
[----:B0-----:R-:W-:-:S02]  /*1cdc0*/  IMAD.MOV.U32 R24, RZ, RZ, R2 ;  /* 0x000000ffff187224 */ /* 0x001fc400078e0002 */
[----:B------:R-:W-:-:S05]  /*1cdd0*/  IMAD.MOV.U32 R25, RZ, RZ, R0 ;  /* 0x000000ffff197224 */ /* 0x000fca00078e0000 */
[----:B------:R0:W-:Y:S04]  /*1cde0*/  STL.64 [R1+0x3040], R24 ;  /* 0x0030401801007387 */ /* 0x0001e80000100a00 */
[----:B0-----:R-:W2:Y:S01]  /*1cdf0*/  LDL.64 R24, [R1+0x10] ;  /* 0x0000100001187983 */ /* 0x001ea20000100a00 */
[C---:B---3--:R-:W-:Y:S01]  /*1ce00*/  HMMA.16816.F32 R8, R12.reuse, R4, R8 ;  /* 0x000000040c08723c */ /* 0x048fe20000001808 */
[----:B------:R-:W-:Y:S02]  /*1ce10*/  IMAD.MOV.U32 R17, RZ, RZ, R4 ;  /* 0x000000ffff117224 */ /* 0x000fe400078e0004 */
[----:B------:R-:W-:Y:S02]  /*1ce20*/  IMAD.MOV.U32 R16, RZ, RZ, R5 ;  /* 0x000000ffff107224 */ /* 0x000fe400078e0005 */
[----:B------:R-:W3:Y:S11]  /*1ce30*/  LDL.LU.64 R4, [R1+0x3048] ;  /* 0x0030480001047983 */ /* 0x000ef60000300a00 */
[----:B------:R-:W-:Y:S08]  /*1ce40*/  @!UPT UIADD3 URZ, URZ, URZ, URZ ;  /* 0x0000003f3f3ff290 */ /* 0x000ff0000fffe03f */
[----:B------:R-:W-:Y:S02]  /*1ce50*/  IMAD.MOV.U32 R2, RZ, RZ, R11 ;  /* 0x000000ffff027224 */ /* 0x000fe400078e000b */
[----:B------:R-:W-:Y:S02]  /*1ce60*/  IMAD.MOV.U32 R3, RZ, RZ, R10 ;  /* 0x000000ffff037224 */ /* 0x000fe400078e000a */
[----:B------:R-:W-:Y:S02]  /*1ce70*/  IMAD.MOV.U32 R29, RZ, RZ, R8 ;  /* 0x000000ffff1d7224 */ /* 0x000fe400078e0008 */
[----:B------:R-:W-:Y:S02]  /*1ce80*/  IMAD.MOV.U32 R28, RZ, RZ, R9 ;  /* 0x000000ffff1c7224 */ /* 0x000fe400078e0009 */
[----:B------:R-:W4:Y:S01]  /*1ce90*/  LDL.LU.64 R8, [R1+0x6f0] ;  /* 0x0006f00001087983 */ /* 0x000f220000300a00 */
[----:B------:R-:W4:Y:S02]  /*1cea0*/  LDL.LU.64 R10, [R1+0x6f8] ;  /* 0x0006f800010a7983 */ /* 0x000f240000300a00 */
[----:B------:R-:W-:Y:S02]  /*1ceb0*/  STL [R1+0x2d04], R2 ;  /* 0x002d040201007387 */ /* 0x000fe40000100800 */
[----:B------:R-:W-:Y:S01]  /*1cec0*/  STL [R1+0x2d00], R3 ;  /* 0x002d000301007387 */ /* 0x000fe20000100800 */
[----:B------:R-:W-:Y:S01]  /*1ced0*/  STL [R1+0x2cfc], R28 ;  /* 0x002cfc1c01007387 */ /* 0x000fe20000100800 */
[----:B------:R-:W-:Y:S01]  /*1cee0*/  STL [R1+0x2cf8], R29 ;  /* 0x002cf81d01007387 */ /* 0x000fe20000100800 */
[----:B--2---:R-:W-:Y:S01]  /*1cef0*/  HMMA.16816.F32 R20, R12, R24, R20 ;  /* 0x000000180c14723c */ /* 0x004fe20000001814 */
[----:B------:R-:W-:-:S02]  /*1cf00*/  IMAD.MOV.U32 R7, RZ, RZ, R24 ;  /* 0x000000ffff077224 */ /* 0x000fc400078e0018 */
[----:B------:R-:W-:Y:S02]  /*1cf10*/  IMAD.MOV.U32 R6, RZ, RZ, R25 ;  /* 0x000000ffff067224 */ /* 0x000fe400078e0019 */
[----:B------:R-:W4:Y:S11]  /*1cf20*/  LDL.LU.64 R24, [R1+0x3040] ;  /* 0x0030400001187983 */ /* 0x000f360000300a00 */
[----:B------:R-:W-:Y:S07]  /*1cf30*/  @!UPT UIADD3 URZ, URZ, URZ, URZ ;  /* 0x0000003f3f3ff290 */ /* 0x000fee000fffe03f */
[----:B------:R0:W-:Y:S01]  /*1cf40*/  STL.64 [R1+0x1f0], R20 ;  /* 0x0001f01401007387 */ /* 0x0001e20000100a00 */
[----:B------:R1:W-:Y:S02]  /*1cf50*/  STL [R1+0x1f8], R22 ;  /* 0x0001f81601007387 */ /* 0x0003e40000100800 */
[----:B------:R-:W-:Y:S01]  /*1cf60*/  IMAD.MOV.U32 R0, RZ, RZ, R23 ;  /* 0x000000ffff007224 */ /* 0x000fe200078e0017 */
[----:B0-----:R-:W2:Y:S01]  /*1cf70*/  LDL.LU.64 R20, [R1+0x6e0] ;  /* 0x0006e00001147983 */ /* 0x001ea20000300a00 */
[----:B-1----:R-:W2:Y:S02]  /*1cf80*/  LDL.LU.64 R22, [R1+0x6e8] ;  /* 0x0006e80001167983 */ /* 0x002ea40000300a00 */
[----:B------:R-:W-:Y:S01]  /*1cf90*/  STL.64 [R1+0x3008], R6 ;  /* 0x0030080601007387 */ /* 0x000fe20000100a00 */
[----:B---3--:R0:W-:Y:S04]  /*1cfa0*/  STL.64 [R1+0x3000], R4 ;  /* 0x0030000401007387 */ /* 0x0081e80000100a00 */
[----:B0-----:R-:W3:Y:S01]  /*1cfb0*/  LDL.LU.64 R4, [R1+0x570] ;  /* 0x0005700001047983 */ /* 0x001ee20000300a00 */
[----:B------:R-:W3:Y:S02]  /*1cfc0*/  LDL.LU.64 R6, [R1+0x578] ;  /* 0x0005780001067983 */ /* 0x000ee40000300a00 */
[----:B------:R-:W-:Y:S01]  /*1cfd0*/  STL [R1+0x2d10], R0 ;  /* 0x002d100001007387 */ /* 0x000fe20000100800 */
[C---:B----4-:R-:W-:Y:S01]  /*1cfe0*/  HMMA.16816.F32 R24, R12.reuse, R24, R8 ;  /* 0x000000180c18723c */ /* 0x050fe20000001808 */
[----:B------:R-:W4:Y:S01]  /*1cff0*/  LDL.LU.64 R10, [R1+0x3038] ;  /* 0x00303800010a7983 */ /* 0x000f220000300a00 */
[----:B------:R-:W2:Y:S11]  /*1d000*/  LDL.LU.64 R8, [R1+0x3030] ;  /* 0x0030300001087983 */ /* 0x000eb60000300a00 */
[----:B------:R-:W-:Y:S11]  /*1d010*/  @!UPT UIADD3 URZ, URZ, URZ, URZ ;  /* 0x0000003f3f3ff290 */ /* 0x000ff6000fffe03f */
[----:B------:R-:W-:Y:S02]  /*1d020*/  IMAD.MOV.U32 R29, RZ, RZ, R27 ;  /* 0x000000ffff1d7224 */ /* 0x000fe400078e001b */
[----:B------:R-:W-:Y:S02]  /*1d030*/  IMAD.MOV.U32 R28, RZ, RZ, R26 ;  /* 0x000000ffff1c7224 */ /* 0x000fe400078e001a */
[----:B------:R-:W-:Y:S02]  /*1d040*/  IMAD.MOV.U32 R3, RZ, RZ, R25 ;  /* 0x000000ffff037224 */ /* 0x000fe400078e0019 */
[----:B------:R-:W-:Y:S02]  /*1d050*/  IMAD.MOV.U32 R2, RZ, RZ, R24 ;  /* 0x000000ffff027224 */ /* 0x000fe400078e0018 */
[----:B------:R-:W3:Y:S01]  /*1d060*/  LDL.64 R24, [R1+0x50] ;  /* 0x0000500001187983 */ /* 0x000ee20000100a00 */
[----:B------:R-:W-:Y:S02]  /*1d070*/  STL [R1+0x2d20], R29 ;  /* 0x002d201d01007387 */ /* 0x000fe40000100800 */
[----:B------:R-:W-:Y:S02]  /*1d080*/  STL [R1+0x2d1c], R28 ;  /* 0x002d1c1c01007387 */ /* 0x000fe40000100800 */
[----:B------:R-:W-:Y:S01]  /*1d090*/  STL [R1+0x2d18], R3 ;  /* 0x002d180301007387 */ /* 0x000fe20000100800 */
[----:B------:R-:W-:Y:S01]  /*1d0a0*/  STL [R1+0x2d14], R2 ;  /* 0x002d140201007387 */ /* 0x000fe20000100800 */
[C---:B--2---:R-:W-:Y:S11]  /*1d0b0*/  HMMA.16816.F32 R20, R12.reuse, R8, R20 ;  /* 0x000000080c14723c */ /* 0x044ff60000001814 */
[----:B------:R-:W-:Y:S11]  /*1d0c0*/  @!UPT UIADD3 URZ, URZ, URZ, URZ ;  /* 0x0000003f3f3ff290 */ /* 0x000ff6000fffe03f */
[----:B------:R-:W-:Y:S01]  /*1d0d0*/  @!UPT UIADD3 URZ, URZ, URZ, URZ ;  /* 0x0000003f3f3ff290 */ /* 0x000fe2000fffe03f */
[----:B------:R0:W-:Y:S01]  /*1d0e0*/  STL.64 [R1+0x1d0], R20 ;  /* 0x0001d01401007387 */ /* 0x0001e20000100a00 */
[----:B------:R-:W-:Y:S03]  /*1d0f0*/  STL.64 [R1+0x1d8], R22 ;  /* 0x0001d81601007387 */ /* 0x000fe60000100a00 */
[----:B0-----:R-:W3:Y:S01]  /*1d100*/  LDL.LU.64 R20, [R1+0x3028] ;  /* 0x0030280001147983 */ /* 0x001ee20000300a00 */
[----:B----4-:R-:W-:Y:S02]  /*1d110*/  STL.64 [R1+0x2fc8], R10 ;  /* 0x002fc80a01007387 */ /* 0x010fe40000100a00 */
[----:B------:R-:W-:Y:S01]  /*1d120*/  STL.64 [R1+0x2fc0], R8 ;  /* 0x002fc00801007387 */ /* 0x000fe20000100a00 */
[----:B---3--:R-:W-:Y:S11]  /*1d130*/  HMMA.16816.F32 R4, R12, R20, R4 ;  /* 0x000000140c04723c */ /* 0x008ff60000001804 */
[----:B------:R-:W-:Y:S11]  /*1d140*/  @!UPT UIADD3 URZ, URZ, URZ, URZ ;  /* 0x0000003f3f3ff290 */ /* 0x000ff6000fffe03f */
[----:B------:R-:W-:Y:S02]  /*1d150*/  @!UPT UIADD3 URZ, URZ, URZ, URZ ;  /* 0x0000003f3f3ff290 */ /* 0x000fe4000fffe03f */
[----:B------:R-:W-:Y:S02]  /*1d160*/  IMAD.MOV.U32 R29, RZ, RZ, R4 ;  /* 0x000000ffff1d7224 */ /* 0x000fe400078e0004 */
[----:B------:R-:W-:Y:S02]  /*1d170*/  IMAD.MOV.U32 R28, RZ, RZ, R5 ;  /* 0x000000ffff1c7224 */ /* 0x000fe400078e0005 */
[----:B------:R-:W-:Y:S02]  /*1d180*/  IMAD.MOV.U32 R3, RZ, RZ, R6 ;  /* 0x000000ffff037224 */ /* 0x000fe400078e0006 */
[----:B------:R-:W-:Y:S01]  /*1d190*/  IMAD.MOV.U32 R2, RZ, RZ, R7 ;  /* 0x000000ffff027224 */ /* 0x000fe200078e0007 */
[----:B------:R-:W2:Y:S01]  /*1d1a0*/  LDL.LU.64 R4, [R1+0x550] ;  /* 0x0005500001047983 */ /* 0x000ea20000300a00 */
[----:B------:R-:W3:Y:S03]  /*1d1b0*/  LDL.LU.64 R6, [R1+0x558] ;  /* 0x0005580001067983 */ /* 0x000ee60000300a00 */
[----:B---3--:R-:W-:Y:S01]  /*1d1c0*/  STL.64 [R1+0x3020], R6 ;  /* 0x0030200601007387 */ /* 0x008fe20000100a00 */
[----:B--2---:R0:W-:Y:S03]  /*1d1d0*/  STL.64 [R1+0x3018], R4 ;  /* 0x0030180401007387 */ /* 0x0041e60000100a00 */
[----:B0-----:R-:W2:Y:S01]  /*1d1e0*/  LDL.LU.64 R4, [R1+0x560] ;  /* 0x0005600001047983 */ /* 0x001ea20000300a00 */
[----:B------:R-:W2:Y:S02]  /*1d1f0*/  LDL.LU.64 R6, [R1+0x568] ;  /* 0x0005680001067983 */ /* 0x000ea40000300a00 */
[----:B------:R-:W3:Y:S02]  /*1d200*/  LDL.LU.64 R8, [R1+0x670] ;  /* 0x0006700001087983 */ /* 0x000ee40000300a00 */
[----:B------:R-:W4:Y:S02]  /*1d210*/  LDL.LU.64 R10, [R1+0x678] ;  /* 0x00067800010a7983 */ /* 0x000f240000300a00 */
[----:B----4-:R-:W-:Y:S01]  /*1d220*/  STL.64 [R1+0x2fd8], R10 ;  /* 0x002fd80a01007387 */ /* 0x010fe20000100a00 */
[----:B---3--:R0:W-:Y:S02]  /*1d230*/  STL.64 [R1+0x2fd0], R8 ;  /* 0x002fd00801007387 */ /* 0x0081e40000100a00 */
[----:B0-----:R-:W-:-:S02]  /*1d240*/  IMAD.MOV.U32 R8, RZ, RZ, R17 ;  /* 0x000000ffff087224 */ /* 0x001fc400078e0011 */
[----:B------:R-:W-:Y:S02]  /*1d250*/  IMAD.MOV.U32 R9, RZ, RZ, R16 ;  /* 0x000000ffff097224 */ /* 0x000fe400078e0010 */
[----:B------:R-:W3:Y:S01]  /*1d260*/  LDL.LU.64 R16, [R1+0x4f0] ;  /* 0x0004f00001107983 */ /* 0x000ee20000300a00 */
[----:B------:R-:W3:Y:S02]  /*1d270*/  LDL.LU.64 R18, [R1+0x4f8] ;  /* 0x0004f80001127983 */ /* 0x000ee40000300a00 */
[----:B------:R-:W4:Y:S02]  /*1d280*/  LDL.LU.64 R20, [R1+0x650] ;  /* 0x0006500001147983 */ /* 0x000f240000300a00 */
[----:B------:R-:W3:Y:S01]  /*1d290*/  LDL.LU.64 R22, [R1+0x658] ;  /* 0x0006580001167983 */ /* 0x000ee20000300a00 */
[C---:B--2---:R-:W-:Y:S01]  /*1d2a0*/  HMMA.16816.F32 R4, R12.reuse, R24, R4 ;  /* 0x000000180c04723c */ /* 0x044fe20000001804 */
[----:B------:R-:W-:Y:S01]  /*1d2b0*/  IMAD.MOV.U32 R0, RZ, RZ, R25 ;  /* 0x000000ffff007224 */ /* 0x000fe200078e0019 */
[----:B---3--:R-:W-:Y:S01]  /*1d2c0*/  STL.64 [R1+0x2fe8], R22 ;  /* 0x002fe81601007387 */ /* 0x008fe20000100a00 */
[----:B----4-:R0:W-:Y:S03]  /*1d2d0*/  STL.64 [R1+0x2fe0], R20 ;  /* 0x002fe01401007387 */ /* 0x0101e60000100a00 */
[----:B0-----:R-:W2:Y:S01]  /*1d2e0*/  LDL.LU.64 R20, [R1+0x690] ;  /* 0x0006900001147983 */ /* 0x001ea20000300a00 */
[----:B------:R-:W2:Y:S02]  /*1d2f0*/  LDL.LU.64 R22, [R1+0x698] ;  /* 0x0006980001167983 */ /* 0x000ea40000300a00 */
[----:B------:R0:W-:Y:S02]  /*1d300*/  STL [R1+0x2dd8], R3 ;  /* 0x002dd80301007387 */ /* 0x0001e40000100800 */
[----:B------:R-:W-:Y:S01]  /*1d310*/  STL [R1+0x2dd4], R28 ;  /* 0x002dd41c01007387 */ /* 0x000fe20000100800 */
[----:B------:R-:W-:Y:S11]  /*1d320*/  STL [R1+0x2dd0], R29 ;  /* 0x002dd01d01007387 */ /* 0x000ff60000100800 */
[----:B------:R-:W-:Y:S02]  /*1d330*/  STL.64 [R1+0x1b0], R4 ;  /* 0x0001b00401007387 */ /* 0x000fe40000100a00 */
[----:B------:R1:W-:Y:S02]  /*1d340*/  STL.64 [R1+0x1b8], R6 ;  /* 0x0001b80601007387 */ /* 0x0003e40000100a00 */
[----:B0-----:R-:W-:Y:S01]  /*1d350*/  IMAD.MOV.U32 R3, RZ, RZ, R24 ;  /* 0x000000ffff037224 */ /* 0x001fe200078e0018 */
[----:B-1----:R-:W3:Y:S01]  /*1d360*/  LDL.LU.64 R6, [R1+0x3020] ;  /* 0x0030200001067983 */ /* 0x002ee20000300a00 */
[----:B------:R-:W3:Y:S02]  /*1d370*/  LDL.LU.64 R4, [R1+0x3018] ;  /* 0x0030180001047983 */ /* 0x000ee40000300a00 */
[----:B------:R-:W3:Y:S02]  /*1d380*/  LDL.LU.64 R24, [R1+0x3010] ;  /* 0x0030100001187983 */ /* 0x000ee40000300a00 */
[----:B---3--:R-:W-:Y:S11]  /*1d390*/  HMMA.16816.F32 R4, R12, R24, R4 ;  /* 0x000000180c04723c */ /* 0x008ff60000001804 */
[----:B------:R-:W-:Y:S11]  /*1d3a0*/  @!UPT UIADD3 URZ, URZ, URZ, URZ ;  /* 0x0000003f3f3ff290 */ /* 0x000ff6000fffe03f */
[----:B------:R-:W-:Y:S01]  /*1d3b0*/  @!UPT UIADD3 URZ, URZ, URZ, URZ ;  /* 0x0000003f3f3ff290 */ /* 0x000fe2000fffe03f */
[----:B------:R-:W-:Y:S01]  /*1d3c0*/  STL.64 [R1+0x1a0], R4 ;  /* 0x0001a00401007387 */ /* 0x000fe20000100a00 */
[----:B------:R0:W-:Y:S03]  /*1d3d0*/  STL.64 [R1+0x1a8], R6 ;  /* 0x0001a80601007387 */ /* 0x0001e60000100a00 */
[----:B0-----:R-:W3:Y:S01]  /*1d3e0*/  LDL.LU.64 R6, [R1+0x3008] ;  /* 0x0030080001067983 */ /* 0x001ee20000300a00 */
[----:B------:R-:W4:Y:S02]  /*1d3f0*/  LDL.LU.64 R4, [R1+0x3000] ;  /* 0x0030000001047983 */ /* 0x000f240000300a00 */
[----:B------:R0:W-:Y:S02]  /*1d400*/  STL.64 [R1+0x2fa8], R24 ;  /* 0x002fa81801007387 */ /* 0x0001e40000100a00 */
[----:B0-----:R-:W-:Y:S02]  /*1d410*/  IMAD.MOV.U32 R24, RZ, RZ, R3 ;  /* 0x000000ffff187224 */ /* 0x001fe400078e0003 */
[----:B------:R-:W-:-:S05]  /*1d420*/  IMAD.MOV.U32 R25, RZ, RZ, R0 ;  /* 0x000000ffff197224 */ /* 0x000fca00078e0000 */
[----:B------:R0:W-:Y:S04]  /*1d430*/  STL.64 [R1+0x2fb8], R24 ;  /* 0x002fb81801007387 */ /* 0x0001e80000100a00 */
[----:B0-----:R-:W2:Y:S01]  /*1d440*/  LDL.64 R24, [R1] ;  /* 0x0000000001187983 */ /* 0x001ea20000100a00 */
[----:B----4-:R-:W-:Y:S03]  /*1d450*/  HMMA.16816.F32 R12, R12, R4, R16 ;  /* 0x000000040c0c723c */ /* 0x010fe60000001810 */
[----:B------:R-:W2:Y:S01]  /*1d460*/  LDL.LU.64 R18, [R1+0x2ff8] ;  /* 0x002ff80001127983 */ /* 0x000ea20000300a00 */
[----:B------:R-:W2:Y:S11]  /*1d470*/  LDL.LU.64 R16, [R1+0x2ff0] ;  /* 0x002ff00001107983 */ /* 0x000eb60000300a00 */
[----:B------:R-:W-:Y:S08]  /*1d480*/  @!UPT UIADD3 URZ, URZ, URZ, URZ ;  /* 0x0000003f3f3ff290 */ /* 0x000ff0000fffe03f */
[----:B------:R0:W-:Y:S01]  /*1d490*/  STL.64 [R1+0x100], R12 ;  /* 0x0001000c01007387 */ /* 0x0001e20000100a00 */
[----:B------:R1:W-:Y:S03]  /*1d4a0*/  STL.64 [R1+0x108], R14 ;  /* 0x0001080e01007387 */ /* 0x0003e60000100a00 */
[----:B0-----:R-:W4:Y:S01]  /*1d4b0*/  LDL.LU.64 R12, [R1+0x660] ;  /* 0x00066000010c7983 */ /* 0x001f220000300a00 */
[----:B-1----:R-:W4:Y:S02]  /*1d4c0*/  LDL.LU.64 R14, [R1+0x668] ;  /* 0x00066800010e7983 */ /* 0x002f240000300a00 */
[----:B------:R-:W-:Y:S01]  /*1d4d0*/  STL.64 [R1+0x2fb0], R4 ;  /* 0x002fb00401007387 */ /* 0x000fe20000100a00 */
[----:B--2---:R-:W-:Y:S01]  /*1d4e0*/  HMMA.16816.F32 R8, R16, R8, R20 ;  /* 0x000000081008723c */ /* 0x004fe20000001814 */
[----:B------:R-:W2:Y:S01]  /*1d4f0*/  LDL.LU.64 R22, [R1+0x2fe8] ;  /* 0x002fe80001167983 */ /* 0x000ea20000300a00 */
[----:B------:R-:W2:Y:S11]  /*1d500*/  LDL.LU.64 R20, [R1+0x2fe0] ;  /* 0x002fe00001147983 */ /* 0x000eb60000300a00 */
[----:B------:R-:W-:Y:S10]  /*1d510*/  @!UPT UIADD3 URZ, URZ, URZ, URZ ;  /* 0x0000003f3f3ff290 */ /* 0x000ff4000fffe03f */
[----:B------:R-:W-:Y:S01]  /*1d520*/  STL.64 [R1+0xf0], R8 ;  /* 0x0000f00801007387 */ /* 0x000fe20000100a00 */
[----:B------:R0:W-:Y:S03]  /*1d530*/  STL.64 [R1+0xf8], R10 ;  /* 0x0000f80a01007387 */ /* 0x0001e60000100a00 */
[----:B0-----:R-:W2:Y:S01]  /*1d540*/  LDL.LU.64 R10, [R1+0x2fd8] ;  /* 0x002fd800010a7983 */ /* 0x001ea20000300a00 */
[----:B------:R-:W2:Y:S02]  /*1d550*/  LDL.LU.64 R8, [R1+0x2fd0] ;  /* 0x002fd00001087983 */ /* 0x000ea40000300a00 */
[----:B---3--:R-:W-:Y:S02]  /*1d560*/  IMAD.MOV.U32 R4, RZ, RZ, R7 ;  /* 0x000000ffff047224 */ /* 0x008fe400078e0007 */
[----:B------:R-:W-:-:S07]  /*1d570*/  IMAD.MOV.U32 R5, RZ, RZ, R6 ;  /* 0x000000ffff057224 */ /* 0x000fce00078e0006 */
[C---:B--2---:R-:W-:Y:S01]  /*1d580*/  HMMA.16816.F32 R4, R16.reuse, R4, R8 ;  /* 0x000000041004723c */ /* 0x044fe20000001808 */
[----:B------:R-:W2:Y:S01]  /*1d590*/  LDL.LU.64 R10, [R1+0x2fc8] ;  /* 0x002fc800010a7983 */ /* 0x000ea20000300a00 */
[----:B------:R-:W3:Y:S11]  /*1d5a0*/  LDL.LU.64 R8, [R1+0x2fc0] ;  /* 0x002fc00001087983 */ /* 0x000ef60000300a00 */
[----:B------:R-:W-:Y:S10]  /*1d5b0*/  @!UPT UIADD3 URZ, URZ, URZ, URZ ;  /* 0x0000003f3f3ff290 */ /* 0x000ff4000fffe03f */
[----:B------:R-:W-:Y:S01]  /*1d5c0*/  STL.64 [R1+0xe0], R4 ;  /* 0x0000e00401007387 */ /* 0x000fe20000100a00 */
[----:B------:R4:W-:Y:S02]  /*1d5d0*/  STL.64 [R1+0xe8], R6 ;  /* 0x0000e80601007387 */ /* 0x0009e40000100a00 */
[C---:B----4-:R-:W-:Y:S01]  /*1d5e0*/  HMMA.16816.F32 R4, R16.reuse, R24, R12 ;  /* 0x000000181004723c */ /* 0x050fe2000000180c */
[----:B------:R-:W-:Y:S02]  /*1d5f0*/  IMAD.MOV.U32 R3, RZ, RZ, R24 ;  /* 0x000000ffff037224 */ /* 0x000fe400078e0018 */
[----:B------:R-:W-:Y:S11]  /*1d600*/  IMAD.MOV.U32 R0, RZ, RZ, R25 ;  /* 0x000000ffff007224 */ /* 0x000ff600078e0019 */
[----:B------:R-:W-:Y:S09]  /*1d610*/  @!UPT UIADD3 URZ, URZ, URZ, URZ ;  /* 0x0000003f3f3ff290 */ /* 0x000ff2000fffe03f */
[----:B------:R0:W-:Y:S01]  /*1d620*/  STL.64 [R1+0xd0], R4 ;  /* 0x0000d00401007387 */ /* 0x0001e20000100a00 */
[----:B------:R1:W-:Y:S02]  /*1d630*/  STL.64 [R1+0xd8], R6 ;  /* 0x0000d80601007387 */ /* 0x0003e40000100a00 */
[----:B------:R-:W4:Y:S02]  /*1d640*/  LDL.LU.64 R24, [R1+0x4c0] ;  /* 0x0004c00001187983 */ /* 0x000f240000300a00 */
[----:B------:R-:W4:Y:S01]  /*1d650*/  LDL.LU.64 R26, [R1+0x4c8] ;  /* 0x0004c800011a7983 */ /* 0x000f220000300a00 */
[----:B0-----:R-:W4:Y:S01]  /*1d660*/  LDL.LU.64 R4, [R1+0x230] ;  /* 0x0002300001047983 */ /* 0x001f220000300a00 */
[----:B-1----:R-:W4:Y:S01]  /*1d670*/  LDL.LU.64 R6, [R1+0x238] ;  /* 0x0002380001067983 */ /* 0x002f220000300a00 */
[C---:B---3--:R-:W-:Y:S11]  /*1d680*/  HMMA.16816.F32 R12, R16.reuse, R8, R20 ;  /* 0x00000008100c723c */ /* 0x048ff60000001814 */
[----:B------:R-:W-:Y:S11]  /*1d690*/  @!UPT UIADD3 URZ, URZ, URZ, URZ ;  /* 0x0000003f3f3ff290 */ /* 0x000ff6000fffe03f */
[----:B------:R-:W-:Y:S01]  /*1d6a0*/  @!UPT UIADD3 URZ, URZ, URZ, URZ ;  /* 0x0000003f3f3ff290 */ /* 0x000fe2000fffe03f */
[----:B------:R-:W-:Y:S01]  /*1d6b0*/  STL.64 [R1+0xc0], R12 ;  /* 0x0000c00c01007387 */ /* 0x000fe20000100a00 */
[----:B------:R-:W-:Y:S02]  /*1d6c0*/  STL.64 [R1+0xc8], R14 ;  /* 0x0000c80e01007387 */ /* 0x000fe40000100a00 */
[----:B------:R-:W3:Y:S02]  /*1d6d0*/  LDL.LU.64 R20, [R1+0x390] ;  /* 0x0003900001147983 */ /* 0x000ee40000300a00 */
[----:B------:R-:W3:Y:S01]  /*1d6e0*/  LDL.LU.64 R22, [R1+0x398] ;  /* 0x0003980001167983 */ /* 0x000ee20000300a00 */
[----:B--2---:R-:W-:Y:S01]  /*1d6f0*/  STL.64 [R1+0x2f68], R10 ;  /* 0x002f680a01007387 */ /* 0x004fe20000100a00 */
[----:B------:R0:W-:Y:S03]  /*1d700*/  STL.64 [R1+0x2f60], R8 ;  /* 0x002f600801007387 */ /* 0x0001e60000100a00 */
[----:B0-----:R-:W4:Y:S04]  /*1d710*/  LDL R8, [R1+0x30] ;  /* 0x0000300001087983 */ /* 0x001f280000100800 */
[----:B------:R-:W4:Y:S01]  /*1d720*/  LDL R9, [R1+0x34] ;  /* 0x0000340001097983 */ /* 0x000f220000100800 */
[----:B------:R-:W2:Y:S02]  /*1d730*/  LDL.LU.64 R12, [R1+0x5a0] ;  /* 0x0005a000010c7983 */ /* 0x000ea40000300a00 */
[----:B------:R-:W2:Y:S02]  /*1d740*/  LDL.LU.64 R14, [R1+0x5a8] ;  /* 0x0005a800010e7983 */ /* 0x000ea40000300a00 */
[----:B--2---:R-:W-:Y:S01]  /*1d750*/  STL.64 [R1+0x2f78], R14 ;  /* 0x002f780e01007387 */ /* 0x004fe20000100a00 */
[----:B------:R0:W-:Y:S03]  /*1d760*/  STL.64 [R1+0x2f70], R12 ;  /* 0x002f700c01007387 */ /* 0x0001e60000100a00 */
[----:B0-----:R-:W2:Y:S01]  /*1d770*/  LDL.64 R12, [R1+0x10] ;  /* 0x00001000010c7983 */ /* 0x001ea20000100a00 */
[C---:B----4-:R-:W-:Y:S03]  /*1d780*/  HMMA.16816.F32 R8, R16.reuse, R8, R24 ;  /* 0x000000081008723c */ /* 0x050fe60000001818 */
[----:B--2---:R0:W-:Y:S04]  /*1d790*/  STL.64 [R1+0x2f80], R12 ;  /* 0x002f800c01007387 */ /* 0x0041e80000100a00 */
[----:B0-----:R-:W2:Y:S01]  /*1d7a0*/  LDL.64 R12, [R1+0x20] ;  /* 0x00002000010c7983 */ /* 0x001ea20000100a00 */
[----:B------:R-:W4:Y:S11]  /*1d7b0*/  LDL.LU.64 R24, [R1+0x2fb8] ;  /* 0x002fb80001187983 */ /* 0x000f360000300a00 */
[----:B------:R-:W-:Y:S04]  /*1d7c0*/  @!UPT UIADD3 URZ, URZ, URZ, URZ ;  /* 0x0000003f3f3ff290 */ /* 0x000fe8000fffe03f */
[----:B------:R0:W-:Y:S02]  /*1d7d0*/  STL.64 [R1+0x180], R8 ;  /* 0x0001800801007387 */ /* 0x0001e40000100a00 */
[----:B------:R1:W-:Y:S01]  /*1d7e0*/  STL.64 [R1+0x188], R10 ;  /* 0x0001880a01007387 */ /* 0x0003e20000100a00 */
[----:B0-----:R-:W2:Y:S01]  /*1d7f0*/  LDL.LU.64 R8, [R1+0x5b0] ;  /* 0x0005b00001087983 */ /* 0x001ea20000300a00 */
[----:B-1----:R-:W2:Y:S01]  /*1d800*/  LDL.LU.64 R10, [R1+0x5b8] ;  /* 0x0005b800010a7983 */ /* 0x002ea20000300a00 */
[C---:B----4-:R-:W-:Y:S02]  /*1d810*/  HMMA.16816.F32 R24, R16.reuse, R24, R4 ;  /* 0x000000181018723c */ /* 0x050fe40000001804 */
[----:B--2---:R-:W-:Y:S01]  /*1d820*/  STL.64 [R1+0x2f90], R10 ;  /* 0x002f900a01007387 */ /* 0x004fe20000100a00 */
[----:B------:R0:W-:Y:S03]  /*1d830*/  STL.64 [R1+0x2f88], R8 ;  /* 0x002f880801007387 */ /* 0x0001e60000100a00 */
[----:B0-----:R-:W2:Y:S01]  /*1d840*/  LDL.LU.64 R8, [R1+0x5d0] ;  /* 0x0005d00001087983 */ /* 0x001ea20000300a00 */
[----:B------:R-:W2:Y:S02]  /*1d850*/  LDL.LU.64 R10, [R1+0x5d8] ;  /* 0x0005d800010a7983 */ /* 0x000ea40000300a00 */
[----:B------:R-:W4:Y:S11]  /*1d860*/  LDL.LU.64 R4, [R1+0x2fb0] ;  /* 0x002fb00001047983 */ /* 0x000f360000300a00 */
[----:B------:R-:W-:Y:S03]  /*1d870*/  @!UPT UIADD3 URZ, URZ, URZ, URZ ;  /* 0x0000003f3f3ff290 */ /* 0x000fe6000fffe03f */
[----:B------:R0:W-:Y:S01]  /*1d880*/  STL.64 [R1+0x230], R24 ;  /* 0x0002301801007387 */ /* 0x0001e20000100a00 */
[----:B------:R-:W-:Y:S04]  /*1d890*/  STL.64 [R1+0x238], R26 ;  /* 0x0002381a01007387 */ /* 0x000fe80000100a00 */
[----:B0-----:R-:W3:Y:S02]  /*1d8a0*/  LDL.LU.64 R24, [R1+0x2fa8] ;  /* 0x002fa80001187983 */ /* 0x001ee40000300a00 */
[C---:B---3--:R-:W-:Y:S11]  /*1d8b0*/  HMMA.16816.F32 R20, R16.reuse, R24, R20 ;  /* 0x000000181014723c */ /* 0x048ff60000001814 */
[----:B------:R-:W-:Y:S11]  /*1d8c0*/  @!UPT UIADD3 URZ, URZ, URZ, URZ ;  /* 0x0000003f3f3ff290 */ /* 0x000ff6000fffe03f */
[----:B------:R-:W-:Y:S01]  /*1d8d0*/  @!UPT UIADD3 URZ, URZ, URZ, URZ ;  /* 0x0000003f3f3ff290 */ /* 0x000fe2000fffe03f */
[----:B------:R-:W-:Y:S01]  /*1d8e0*/  STL.64 [R1+0x360], R20 ;  /* 0x0003601401007387 */ /* 0x000fe20000100a00 */
[----:B------:R0:W-:Y:S03]  /*1d8f0*/  STL.64 [R1+0x368], R22 ;  /* 0x0003681601007387 */ /* 0x0001e60000100a00 */
[----:B0-----:R-:W2:Y:S01]  /*1d900*/  LDL.LU.64 R22, [R1+0x2fa0] ;  /* 0x002fa00001167983 */ /* 0x001ea20000300a00 */
[----:B------:R-:W2:Y:S02]  /*1d910*/  LDL.LU.64 R20, [R1+0x2f98] ;  /* 0x002f980001147983 */ /* 0x000ea40000300a00 */
[----:B------:R0:W-:Y:S02]  /*1d920*/  STL.64 [R1+0x2f48], R24 ;  /* 0x002f481801007387 */ /* 0x0001e40000100a00 */
[----:B0-----:R-:W4:Y:S01]  /*1d930*/  LDL.LU.64 R24, [R1+0x350] ;  /* 0x0003500001187983 */ /* 0x001f220000300a00 */
[----:B------:R-:W4:Y:S02]  /*1d940*/  LDL.LU.64 R26, [R1+0x358] ;  /* 0x00035800011a7983 */ /* 0x000f240000300a00 */
[----:B----4-:R-:W-:Y:S01]  /*1d950*/  HMMA.16816.F32 R16, R16, R4, R24 ;  /* 0x000000041010723c */ /* 0x010fe20000001818 */
[----:B------:R-:W3:Y:S07]  /*1d960*/  LDL.64 R24, [R1+0x50] ;  /* 0x0000500001187983 */ /* 0x000eee0000100a00 */
[----:B--2---:R-:W-:Y:S01]  /*1d970*/  HMMA.16816.F32 R8, R20, R12, R8 ;  /* 0x0000000c1408723c */ /* 0x004fe20000001808 */
[----:B---3--:R-:W-:Y:S11]  /*1d980*/  STL.64 [R1+0x2f58], R24 ;  /* 0x002f581801007387 */ /* 0x008ff60000100a00 */
[----:B------:R-:W-:Y:S03]  /*1d990*/  @!UPT UIADD3 URZ, URZ, URZ, URZ ;  /* 0x0000003f3f3ff290 */ /* 0x000fe6000fffe03f */
[----:B------:R-:W-:Y:S02]  /*1d9a0*/  STL.64 [R1+0x350], R16 ;  /* 0x0003501001007387 */ /* 0x000fe40000100a00 */
[----:B------:R-:W-:Y:S02]  /*1d9b0*/  STL.64 [R1+0x358], R18 ;  /* 0x0003581201007387 */ /* 0x000fe40000100a00 */
[----:B------:R0:W-:Y:S02]  /*1d9c0*/  STL.64 [R1+0x2f40], R4 ;  /* 0x002f400401007387 */ /* 0x0001e40000100a00 */
[----:B0-----:R-:W2:Y:S01]  /*1d9d0*/  LDL.LU.64 R4, [R1+0x5c0] ;  /* 0x0005c00001047983 */ /* 0x001ea20000300a00 */
[----:B------:R-:W2:Y:S02]  /*1d9e0*/  LDL.LU.64 R6, [R1+0x5c8] ;  /* 0x0005c80001067983 */ /* 0x000ea40000300a00 */
[----:B------:R-:W3:Y:S02]  /*1d9f0*/  LDL.64 R16, [R1+0x30] ;  /* 0x0000300001107983 */ /* 0x000ee40000100a00 */
[----:B------:R-:W-:Y:S01]  /*1da00*/  STL.64 [R1+0x440], R8 ;  /* 0x0004400801007387 */ /* 0x000fe20000100a00 */
[----:B------:R0:W-:Y:S01]  /*1da10*/  STL.64 [R1+0x448], R10 ;  /* 0x0004480a01007387 */ /* 0x0001e20000100a00 */
[----:B------:R-:W-:-:S02]  /*1da20*/  IMAD.MOV.U32 R24, RZ, RZ, R3 ;  /* 0x000000ffff187224 */ /* 0x000fc400078e0003 */
[----:B------:R-:W-:Y:S02]  /*1da30*/  IMAD.MOV.U32 R25, RZ, RZ, R0 ;  /* 0x000000ffff197224 */ /* 0x000fe400078e0000 */
[----:B------:R-:W-:Y:S02]  /*1da40*/  IMAD.MOV.U32 R3, RZ, RZ, R12 ;  /* 0x000000ffff037224 */ /* 0x000fe400078e000c */
[----:B------:R-:W-:Y:S01]  /*1da50*/  IMAD.MOV.U32 R0, RZ, RZ, R13 ;  /* 0x000000ffff007224 */ /* 0x000fe200078e000d */
[----:B0-----:R-:W4:Y:S01]  /*1da60*/  LDL.LU.64 R10, [R1+0x2f90] ;  /* 0x002f9000010a7983 */ /* 0x001f220000300a00 */
[----:B------:R-:W4:Y:S02]  /*1da70*/  LDL.LU.64 R8, [R1+0x2f88] ;  /* 0x002f880001087983 */ /* 0x000f240000300a00 */
[----:B------:R-:W2:Y:S02]  /*1da80*/  LDL.LU.64 R12, [R1+0x2f80] ;  /* 0x002f8000010c7983 */ /* 0x000ea40000300a00 */
[C---:B--2---:R-:W-:Y:S08]  /*1da90*/  HMMA.16816.F32 R4, R20.reuse, R12, R4 ;  /* 0x0000000c1404723c */ /* 0x044ff00000001804 */
[C---:B----4-:R-:W-:Y:S11]  /*1daa0*/  HMMA.16816.F32 R24, R20.reuse, R24, R8 ;  /* 0x000000181418723c */ /* 0x050ff60000001808 */
[----:B------:R-:W-:Y:S04]  /*1dab0*/  @!UPT UIADD3 URZ, URZ, URZ, URZ ;  /* 0x0000003f3f3ff290 */ /* 0x000fe8000fffe03f */
[----:B------:R0:W-:Y:S01]  /*1dac0*/  STL.64 [R1+0x430], R4 ;  /* 0x0004300401007387 */ /* 0x0001e20000100a00 */
[----:B------:R-:W-:Y:S02]  /*1dad0*/  STL.64 [R1+0x438], R6 ;  /* 0x0004380601007387 */ /* 0x000fe40000100a00 */
[----:B------:R-:W2:Y:S02]  /*1dae0*/  LDL.LU.64 R14, [R1+0x2f78] ;  /* 0x002f7800010e7983 */ /* 0x000ea40000300a00 */
[----:B0-----:R-:W-:Y:S02]  /*1daf0*/  IMAD.MOV.U32 R5, RZ, RZ, R12 ;  /* 0x000000ffff057224 */ /* 0x001fe400078e000c */
[----:B------:R-:W-:Y:S02]  /*1db00*/  IMAD.MOV.U32 R4, RZ, RZ, R13 ;  /* 0x000000ffff047224 */ /* 0x000fe400078e000d */
[----:B------:R-:W2:Y:S01]  /*1db10*/  LDL.LU.64 R12, [R1+0x2f70] ;  /* 0x002f7000010c7983 */ /* 0x000ea20000300a00 */
[----:B------:R-:W4:Y:S02]  /*1db20*/  LDL.LU.64 R10, [R1+0x2f68] ;  /* 0x002f6800010a7983 */ /* 0x000f240000300a00 */
[----:B------:R-:W2:Y:S02]  /*1db30*/  LDL.LU.64 R8, [R1+0x2f60] ;  /* 0x002f600001087983 */ /* 0x000ea40000300a00 */
[----:B------:R0:W-:Y:S01]  /*1db40*/  STL.64 [R1+0x420], R24 ;  /* 0x0004201801007387 */ /* 0x0001e20000100a00 */
[----:B------:R1:W-:Y:S04]  /*1db50*/  STL.64 [R1+0x428], R26 ;  /* 0x0004281a01007387 */ /* 0x0003e80000100a00 */
[----:B0-----:R-:W3:Y:S01]  /*1db60*/  LDL.LU.64 R24, [R1+0x380] ;  /* 0x0003800001187983 */ /* 0x001ee20000300a00 */
[----:B-1----:R-:W3:Y:S01]  /*1db70*/  LDL.LU.64 R26, [R1+0x388] ;  /* 0x00038800011a7983 */ /* 0x002ee20000300a00 */
[C---:B--2---:R-:W-:Y:S11]  /*1db80*/  HMMA.16816.F32 R12, R20.reuse, R8, R12 ;  /* 0x00000008140c723c */ /* 0x044ff6000000180c */
[----:B------:R-:W-:Y:S11]  /*1db90*/  @!UPT UIADD3 URZ, URZ, URZ, URZ ;  /* 0x0000003f3f3ff290 */ /* 0x000ff6000fffe03f */
[----:B------:R-:W-:Y:S01]  /*1dba0*/  @!UPT UIADD3 URZ, URZ, URZ, URZ ;  /* 0x0000003f3f3ff290 */ /* 0x000fe2000fffe03f */
[----:B------:R-:W-:Y:S01]  /*1dbb0*/  STL.64 [R1+0x410], R12 ;  /* 0x0004100c01007387 */ /* 0x000fe20000100a00 */
[----:B------:R-:W-:Y:S02]  /*1dbc0*/  STL.64 [R1+0x418], R14 ;  /* 0x0004180e01007387 */ /* 0x000fe40000100a00 */
[----:B----4-:R-:W-:Y:S02]  /*1dbd0*/  STL.64 [R1+0x2ef0], R10 ;  /* 0x002ef00a01007387 */ /* 0x010fe40000100a00 */
[----:B------:R0:W-:Y:S02]  /*1dbe0*/  STL.64 [R1+0x2ee8], R8 ;  /* 0x002ee80801007387 */ /* 0x0001e40000100a00 */
[----:B0-----:R-:W2:Y:S01]  /*1dbf0*/  LDL.64 R8, [R1] ;  /* 0x0000000001087983 */ /* 0x001ea20000100a00 */
[----:B---3--:R-:W-:Y:S03]  /*1dc00*/  HMMA.16816.F32 R24, R20, R16, R24 ;  /* 0x000000101418723c */ /* 0x008fe60000001818 */
[----:B--2---:R0:W-:Y:S02]  /*1dc10*/  STL.64 [R1+0x2f00], R8 ;  /* 0x002f000801007387 */ /* 0x0041e40000100a00 */
[----:B0-----:R-:W-:-:S02]  /*1dc20*/  IMAD.MOV.U32 R8, RZ, RZ, R5 ;  /* 0x000000ffff087224 */ /* 0x001fc400078e0005 */
[----:B------:R-:W-:-:S05]  /*1dc30*/  IMAD.MOV.U32 R9, RZ, RZ, R4 ;  /* 0x000000ffff097224 */ /* 0x000fca00078e0004 */
[----:B------:R0:W-:Y:S02]  /*1dc40*/  STL.64 [R1+0x2f18], R8 ;  /* 0x002f180801007387 */ /* 0x0001e40000100a00 */
[----:B0-----:R-:W-:Y:S02]  /*1dc50*/  IMAD.MOV.U32 R8, RZ, RZ, R3 ;  /* 0x000000ffff087224 */ /* 0x001fe400078e0003 */
[----:B------:R-:W-:-:S05]  /*1dc60*/  IMAD.MOV.U32 R9, RZ, RZ, R0 ;  /* 0x000000ffff097224 */ /* 0x000fca00078e0000 */
[----:B------:R0:W-:Y:S04]  /*1dc70*/  STL.64 [R1+0x2f50], R8 ;  /* 0x002f500801007387 */ /* 0x0001e80000100a00 */
[----:B0-----:R-:W2:Y:S01]  /*1dc80*/  LDL.LU.64 R8, [R1+0x340] ;  /* 0x0003400001087983 */ /* 0x001ea20000300a00 */
[----:B------:R-:W2:Y:S02]  /*1dc90*/  LDL.LU.64 R10, [R1+0x348] ;  /* 0x00034800010a7983 */ /* 0x000ea40000300a00 */
[----:B------:R-:W3:Y:S02]  /*1dca0*/  LDL.LU.64 R4, [R1+0x260] ;  /* 0x0002600001047983 */ /* 0x000ee40000300a00 */
[----:B------:R-:W3:Y:S01]  /*1dcb0*/  LDL.LU.64 R6, [R1+0x268] ;  /* 0x0002680001067983 */ /* 0x000ee20000300a00 */
[----:B------:R-:W4:Y:S01]  /*1dcc0*/  LDL.LU.64 R12, [R1+0x120] ;  /* 0x00012000010c7983 */ /* 0x000f220000300a00 */
[----:B------:R-:W4:Y:S02]  /*1dcd0*/  LDL.LU.64 R14, [R1+0x128] ;  /* 0x00012800010e7983 */ /* 0x000f240000300a00 */
[----:B------:R0:W-:Y:S02]  /*1dce0*/  STL.64 [R1+0x400], R24 ;  /* 0x0004001801007387 */ /* 0x0001e40000100a00 */
[----:B------:R-:W-:Y:S01]  /*1dcf0*/  STL.64 [R1+0x408], R26 ;  /* 0x0004081a01007387 */ /* 0x000fe20000100a00 */
[----:B0-----:R-:W2:Y:S01]  /*1dd00*/  LDL.LU.64 R24, [R1+0x2f58] ;  /* 0x002f580001187983 */ /* 0x001ea20000300a00 */
[----:B------:R0:W-:Y:S03]  /*1dd10*/  STL.64 [R1+0x2ef8], R16 ;  /* 0x002ef81001007387 */ /* 0x0001e60000100a00 */
[----:B0-----:R-:W2:Y:S01]  /*1dd20*/  LDL.LU.64 R16, [R1+0x6a0] ;  /* 0x0006a00001107983 */ /* 0x001ea20000300a00 */
[----:B------:R-:W2:Y:S03]  /*1dd30*/  LDL.LU.64 R18, [R1+0x6a8] ;  /* 0x0006a80001127983 */ /* 0x000ea60000300a00 */
[----:B--2---:R-:W-:Y:S01]  /*1dd40*/  STL.64 [R1+0x2f10], R18 ;  /* 0x002f101201007387 */ /* 0x004fe20000100a00 */
[----:B------:R0:W-:Y:S03]  /*1dd50*/  STL.64 [R1+0x2f08], R16 ;  /* 0x002f081001007387 */ /* 0x0001e60000100a00 */
[----:B0-----:R-:W2:Y:S01]  /*1dd60*/  LDL.LU.64 R16, [R1+0x6b0] ;  /* 0x0006b00001107983 */ /* 0x001ea20000300a00 */
[----:B------:R-:W2:Y:S01]  /*1dd70*/  LDL.LU.64 R18, [R1+0x6b8] ;  /* 0x0006b80001127983 */ /* 0x000ea20000300a00 */
[----:B------:R-:W-:Y:S01]  /*1dd80*/  HMMA.16816.F32 R8, R20, R24, R8 ;  /* 0x000000181408723c */ /* 0x000fe20000001808 */
[----:B------:R-:W-:-:S02]  /*1dd90*/  IMAD.MOV.U32 R3, RZ, RZ, R24 ;  /* 0x000000ffff037224 */ /* 0x000fc400078e0018 */
[----:B------:R-:W-:Y:S01]  /*1dda0*/  IMAD.MOV.U32 R0, RZ, RZ, R25 ;  /* 0x000000ffff007224 */ /* 0x000fe200078e0019 */
[----:B--2---:R-:W-:Y:S01]  /*1ddb0*/  STL.64 [R1+0x2f28], R18 ;  /* 0x002f281201007387 */ /* 0x004fe20000100a00 */
[----:B------:R0:W-:Y:S03]  /*1ddc0*/  STL.64 [R1+0x2f20], R16 ;  /* 0x002f201001007387 */ /* 0x0001e60000100a00 */
[----:B0-----:R-:W2:Y:S01]  /*1ddd0*/  LDL.LU.64 R16, [R1+0x710] ;  /* 0x0007100001107983 */ /* 0x001ea20000300a00 */
[----:B------:R-:W2:Y:S11]  /*1dde0*/  LDL.LU.64 R18, [R1+0x718] ;  /* 0x0007180001127983 */ /* 0x000eb60000300a00 */
[----:B------:R-:W-:Y:S03]  /*1ddf0*/  @!UPT UIADD3 URZ, URZ, URZ, URZ ;  /* 0x0000003f3f3ff290 */ /* 0x000fe6000fffe03f */
[----:B------:R0:W-:Y:S02]  /*1de00*/  STL.64 [R1+0x3f0], R8 ;  /* 0x0003f00801007387 */ /* 0x0001e40000100a00 */
[----:B------:R-:W-:Y:S01]  /*1de10*/  STL.64 [R1+0x3f8], R10 ;  /* 0x0003f80a01007387 */ /* 0x000fe20000100a00 */
[----:B0-----:R-:W2:Y:S01]  /*1de20*/  LDL.LU.64 R8, [R1+0x2f50] ;  /* 0x002f500001087983 */ /* 0x001ea20000300a00 */
[----:B------:R-:W3:Y:S02]  /*1de30*/  LDL.LU.64 R24, [R1+0x2f48] ;  /* 0x002f480001187983 */ /* 0x000ee40000300a00 */
[C---:B---3--:R-:W-:Y:S01]  /*1de40*/  HMMA.16816.F32 R24, R20.reuse, R24, R4 ;  /* 0x000000181418723c */ /* 0x048fe20000001804 */
[----:B------:R-:W4:Y:S11]  /*1de50*/  LDL.LU.64 R4, [R1+0x2f40] ;  /* 0x002f400001047983 */ /* 0x000f360000300a00 */
[----:B------:R-:W-:Y:S11]  /*1de60*/  @!UPT UIADD3 URZ, URZ, URZ, URZ ;  /* 0x0000003f3f3ff290 */ /* 0x000ff6000fffe03f */
[----:B------:R-:W-:Y:S01]  /*1de70*/  STL.64 [R1+0x3e0], R24 ;  /* 0x0003e01801007387 */ /* 0x000fe20000100a00 */
[----:B------:R0:W-:Y:S03]  /*1de80*/  STL.64 [R1+0x3e8], R26 ;  /* 0x0003e81a01007387 */ /* 0x0001e60000100a00 */
[----:B0-----:R-:W2:Y:S01]  /*1de90*/  LDL.LU.64 R26, [R1+0x2f38] ;  /* 0x002f3800011a7983 */ /* 0x001ea20000300a00 */
[----:B------:R-:W2:Y:S01]  /*1dea0*/  LDL.LU.64 R24, [R1+0x2f30] ;  /* 0x002f300001187983 */ /* 0x000ea20000300a00 */
[----:B----4-:R-:W-:Y:S02]  /*1deb0*/  HMMA.16816.F32 R20, R20, R4, R12 ;  /* 0x000000041414723c */ /* 0x010fe4000000180c */
[----:B------:R-:W3:Y:S01]  /*1dec0*/  LDL.LU.64 R12, [R1+0x250] ;  /* 0x00025000010c7983 */ /* 0x000ee20000300a00 */
[----:B------:R-:W3:Y:S05]  /*1ded0*/  LDL.LU.64 R14, [R1+0x258] ;  /* 0x00025800010e7983 */ /* 0x000eea0000300a00 */
[C---:B--2---:R-:W-:Y:S11]  /*1dee0*/  HMMA.16816.F32 R8, R24.reuse, R8, R16 ;  /* 0x000000081808723c */ /* 0x044ff60000001810 */
[----:B------:R-:W-:Y:S04]  /*1def0*/  @!UPT UIADD3 URZ, URZ, URZ, URZ ;  /* 0x0000003f3f3ff290 */ /* 0x000fe8000fffe03f */
[----:B------:R-:W-:Y:S01]  /*1df00*/  STL.64 [R1+0x340], R20 ;  /* 0x0003401401007387 */ /* 0x000fe20000100a00 */
[----:B------:R-:W-:Y:S02]  /*1df10*/  STL.64 [R1+0x348], R22 ;  /* 0x0003481601007387 */ /* 0x000fe40000100a00 */
[----:B------:R0:W-:Y:S02]  /*1df20*/  STL.64 [R1+0x2ec8], R4 ;  /* 0x002ec80401007387 */ /* 0x0001e40000100a00 */
[----:B0-----:R-:W2:Y:S01]  /*1df30*/  LDL.64 R4, [R1+0x60] ;  /* 0x0000600001047983 */ /* 0x001ea20000100a00 */
[----:B------:R-:W4:Y:S02]  /*1df40*/  LDL.LU.64 R18, [R1+0x2f28] ;  /* 0x002f280001127983 */ /* 0x000f240000300a00 */
[----:B------:R-:W4:Y:S01]  /*1df50*/  LDL.LU.64 R16, [R1+0x2f20] ;  /* 0x002f200001107983 */ /* 0x000f220000300a00 */
[----:B------:R0:W-:Y:S01]  /*1df60*/  STL.64 [R1+0x3d0], R8 ;  /* 0x0003d00801007387 */ /* 0x0001e20000100a00 */
[----:B------:R4:W-:Y:S03]  /*1df70*/  STL.64 [R1+0x3d8], R10 ;  /* 0x0003d80a01007387 */ /* 0x0009e60000100a00 */
[----:B0-----:R-:W4:Y:S02]  /*1df80*/  LDL.LU.64 R8, [R1+0x2f18] ;  /* 0x002f180001087983 */ /* 0x001f240000300a00 */
[C---:B----4-:R-:W-:Y:S02]  /*1df90*/  HMMA.16816.F32 R8, R24.reuse, R8, R16 ;  /* 0x000000081808723c */ /* 0x050fe40000001810 */
[----:B------:R-:W4:Y:S01]  /*1dfa0*/  LDL.LU.64 R18, [R1+0x2f10] ;  /* 0x002f100001127983 */ /* 0x000f220000300a00 */
[----:B------:R-:W4:Y:S11]  /*1dfb0*/  LDL.LU.64 R16, [R1+0x2f08] ;  /* 0x002f080001107983 */ /* 0x000f360000300a00 */
[----:B------:R-:W-:Y:S09]  /*1dfc0*/  @!UPT UIADD3 URZ, URZ, URZ, URZ ;  /* 0x0000003f3f3ff290 */ /* 0x000ff2000fffe03f */
[----:B------:R0:W-:Y:S01]  /*1dfd0*/  STL.64 [R1+0x3c0], R8 ;  /* 0x0003c00801007387 */ /* 0x0001e20000100a00 */
[----:B------:R-:W-:Y:S03]  /*1dfe0*/  STL.64 [R1+0x3c8], R10 ;  /* 0x0003c80a01007387 */ /* 0x000fe60000100a00 */
[----:B0-----:R-:W4:Y:S01]  /*1dff0*/  LDL.LU.64 R8, [R1+0x2f00] ;  /* 0x002f000001087983 */ /* 0x001f220000300a00 */
[----:B------:R-:W-:Y:S01]  /*1e000*/  IMAD.MOV.U32 R20, RZ, RZ, R3 ;  /* 0x000000ffff147224 */ /* 0x000fe200078e0003 */
[C---:B----4-:R-:W-:Y:S01]  /*1e010*/  HMMA.16816.F32 R16, R24.reuse, R8, R16 ;  /* 0x000000081810723c */ /* 0x050fe20000001810 */
[----:B------:R-:W-:Y:S02]  /*1e020*/  IMAD.MOV.U32 R6, RZ, RZ, R8 ;  /* 0x000000ffff067224 */ /* 0x000fe400078e0008 */
[----:B------:R-:W-:Y:S11]  /*1e030*/  IMAD.MOV.U32 R3, RZ, RZ, R9 ;  /* 0x000000ffff037224 */ /* 0x000ff600078e0009 */
[----:B------:R-:W-:Y:S09]  /*1e040*/  @!UPT UIADD3 URZ, URZ, URZ, URZ ;  /* 0x0000003f3f3ff290 */ /* 0x000ff2000fffe03f */
[----:B------:R0:W-:Y:S01]  /*1e050*/  STL.64 [R1+0x3b0], R16 ;  /* 0x0003b01001007387 */ /* 0x0001e20000100a00 */
[----:B------:R-:W-:Y:S03]  /*1e060*/  STL.64 [R1+0x3b8], R18 ;  /* 0x0003b81201007387 */ /* 0x000fe60000100a00 */
[----:B0-----:R-:W3:Y:S01]  /*1e070*/  LDL.LU.64 R16, [R1+0x2ef8] ;  /* 0x002ef80001107983 */ /* 0x001ee20000300a00 */
[----:B------:R-:W4:Y:S02]  /*1e080*/  LDL.LU.64 R10, [R1+0x2ef0] ;  /* 0x002ef000010a7983 */ /* 0x000f240000300a00 */
[----:B------:R-:W3:Y:S02]  /*1e090*/  LDL.LU.64 R8, [R1+0x2ee8] ;  /* 0x002ee80001087983 */ /* 0x000ee40000300a00 */
[----:B------:R-:W-:Y:S01]  /*1e0a0*/  STL [R1+0x2ee0], R6 ;  /* 0x002ee00601007387 */ /* 0x000fe20000100800 */
[----:B--2---:R0:W-:Y:S04]  /*1e0b0*/  STL.64 [R1+0x2ed8], R4 ;  /* 0x002ed80401007387 */ /* 0x0041e80000100a00 */
[----:B0-----:R-:W3:Y:S01]  /*1e0c0*/  LDL.LU.64 R4, [R1+0x370] ;  /* 0x0003700001047983 */ /* 0x001ee20000300a00 */
[----:B------:R-:W3:Y:S02]  /*1e0d0*/  LDL.LU.64 R6, [R1+0x378] ;  /* 0x0003780001067983 */ /* 0x000ee40000300a00 */
[C---:B---3--:R-:W-:Y:S01]  /*1e0e0*/  HMMA.16816.F32 R4, R24.reuse, R8, R4 ;  /* 0x000000081804723c */ /* 0x048fe20000001804 */
[----:B----4-:R-:W-:Y:S01]  /*1e0f0*/  STL.64 [R1+0x2e80], R10 ;  /* 0x002e800a01007387 */ /* 0x010fe20000100a00 */
[----:B------:R0:W-:Y:S11]  /*1e100*/  STL.64 [R1+0x2e78], R8 ;  /* 0x002e780801007387 */ /* 0x0001f60000100a00 */
[----:B------:R-:W-:Y:S10]  /*1e110*/  @!UPT UIADD3 URZ, URZ, URZ, URZ ;  /* 0x0000003f3f3ff290 */ /* 0x000ff4000fffe03f */
[----:B------:R-:W-:Y:S01]  /*1e120*/  STL.64 [R1+0x3a0], R4 ;  /* 0x0003a00401007387 */ /* 0x000fe20000100a00 */
[----:B------:R1:W-:Y:S02]  /*1e130*/  STL.64 [R1+0x3a8], R6 ;  /* 0x0003a80601007387 */ /* 0x0003e40000100a00 */
[----:B0-----:R-:W2:Y:S01]  /*1e140*/  LDL.64 R8, [R1+0x10] ;  /* 0x0000100001087983 */ /* 0x001ea20000100a00 */
[----:B-1----:R-:W-:Y:S01]  /*1e150*/  HMMA.16816.F32 R4, R24, R16, R12 ;  /* 0x000000101804723c */ /* 0x002fe2000000180c */
[----:B--2---:R0:W-:Y:S04]  /*1e160*/  STL.64 [R1+0x2e90], R8 ;  /* 0x002e900801007387 */ /* 0x0041e80000100a00 */
[----:B0-----:R-:W2:Y:S02]  /*1e170*/  LDL.LU.64 R8, [R1+0x20] ;  /* 0x0000200001087983 */ /* 0x001ea40000300a00 */
[----:B------:R-:W-:-:S02]  /*1e180*/  IMAD.MOV.U32 R12, RZ, RZ, R16 ;  /* 0x000000ffff0c7224 */ /* 0x000fc400078e0010 */
[----:B--2---:R-:W-:Y:S11]  /*1e190*/  STL.64 [R1+0x2ed0], R8 ;  /* 0x002ed00801007387 */ /* 0x004ff60000100a00 */
[----:B------:R-:W-:Y:S03]  /*1e1a0*/  @!UPT UIADD3 URZ, URZ, URZ, URZ ;  /* 0x0000003f3f3ff290 */ /* 0x000fe6000fffe03f */
[----:B------:R0:W-:Y:S02]  /*1e1b0*/  STL.64 [R1+0x390], R4 ;  /* 0x0003900401007387 */ /* 0x0001e40000100a00 */
[----:B------:R1:W-:Y:S01]  /*1e1c0*/  STL.64 [R1+0x398], R6 ;  /* 0x0003980601007387 */ /* 0x0003e20000100a00 */
[----:B0-----:R-:W2:Y:S01]  /*1e1d0*/  LDL.LU.64 R4, [R1+0x240] ;  /* 0x0002400001047983 */ /* 0x001ea20000300a00 */
[----:B-1----:R-:W2:Y:S02]  /*1e1e0*/  LDL.LU.64 R6, [R1+0x248] ;  /* 0x0002480001067983 */ /* 0x002ea40000300a00 */
[----:B------:R-:W3:Y:S02]  /*1e1f0*/  LDL.LU.64 R8, [R1+0x140] ;  /* 0x0001400001087983 */ /* 0x000ee40000300a00 */
[----:B------:R-:W3:Y:S01]  /*1e200*/  LDL.LU.64 R10, [R1+0x148] ;  /* 0x00014800010a7983 */ /* 0x000ee20000300a00 */
[----:B------:R0:W-:Y:S04]  /*1e210*/  STL [R1+0x2e88], R12 ;  /* 0x002e880c01007387 */ /* 0x0001e80000100800 */
[----:B0-----:R-:W4:Y:S01]  /*1e220*/  LDL.LU.64 R12, [R1+0x630] ;  /* 0x00063000010c7983 */ /* 0x001f220000300a00 */
[----:B------:R-:W2:Y:S02]  /*1e230*/  LDL.LU.64 R14, [R1+0x638] ;  /* 0x00063800010e7983 */ /* 0x000ea40000300a00 */
[----:B------:R-:W-:Y:S01]  /*1e240*/  IMAD.MOV.U32 R21, RZ, RZ, R0 ;  /* 0x000000ffff157224 */ /* 0x000fe200078e0000 */
[----:B--2---:R-:W-:Y:S01]  /*1e250*/  STL.64 [R1+0x2ea0], R14 ;  /* 0x002ea00e01007387 */ /* 0x004fe20000100a00 */
[----:B----4-:R0:W-:Y:S03]  /*1e260*/  STL.64 [R1+0x2e98], R12 ;  /* 0x002e980c01007387 */ /* 0x0101e60000100a00 */
[----:B0-----:R-:W2:Y:S01]  /*1e270*/  LDL.LU.64 R12, [R1+0x680] ;  /* 0x00068000010c7983 */ /* 0x001ea20000300a00 */
[----:B------:R-:W4:Y:S01]  /*1e280*/  LDL.LU.64 R14, [R1+0x688] ;  /* 0x00068800010e7983 */ /* 0x000f220000300a00 */
[C---:B------:R-:W-:Y:S01]  /*1e290*/  HMMA.16816.F32 R4, R24.reuse, R20, R4 ;  /* 0x000000141804723c */ /* 0x040fe20000001804 */
[----:B------:R-:W-:Y:S01]  /*1e2a0*/  IMAD.MOV.U32 R0, RZ, RZ, R17 ;  /* 0x000000ffff007224 */ /* 0x000fe200078e0011 */
[----:B----4-:R-:W-:Y:S01]  /*1e2b0*/  STL.64 [R1+0x2ec0], R14 ;  /* 0x002ec00e01007387 */ /* 0x010fe20000100a00 */
[----:B--2---:R0:W-:Y:S03]  /*1e2c0*/  STL.64 [R1+0x2eb8], R12 ;  /* 0x002eb80c01007387 */ /* 0x0041e60000100a00 */
[----:B0-----:R-:W2:Y:S01]  /*1e2d0*/  LDL.LU.64 R12, [R1+0x110] ;  /* 0x00011000010c7983 */ /* 0x001ea20000300a00 */
[----:B------:R-:W2:Y:S02]  /*1e2e0*/  LDL.LU.64 R14, [R1+0x118] ;  /* 0x00011800010e7983 */ /* 0x000ea40000300a00 */
[----:B------:R-:W4:Y:S02]  /*1e2f0*/  LDL.LU.64 R16, [R1+0x610] ;  /* 0x0006100001107983 */ /* 0x000f240000300a00 */
[----:B------:R-:W4:Y:S11]  /*1e300*/  LDL.LU.64 R18, [R1+0x618] ;  /* 0x0006180001127983 */ /* 0x000f360000300a00 */
[----:B------:R-:W-:Y:S01]  /*1e310*/  @!UPT UIADD3 URZ, URZ, URZ, URZ ;  /* 0x0000003f3f3ff290 */ /* 0x000fe2000fffe03f */
[----:B------:R-:W-:Y:S01]  /*1e320*/  STL.64 [R1+0x380], R4 ;  /* 0x0003800401007387 */ /* 0x000fe20000100a00 */
[----:B------:R0:W-:Y:S03]  /*1e330*/  STL.64 [R1+0x388], R6 ;  /* 0x0003880601007387 */ /* 0x0001e60000100a00 */
[----:B0-----:R-:W2:Y:S01]  /*1e340*/  LDL.LU R6, [R1+0x2ee0] ;  /* 0x002ee00001067983 */ /* 0x001ea20000300800 */
[----:B------:R-:W3:Y:S02]  /*1e350*/  LDL.LU.64 R4, [R1+0x2ed8] ;  /* 0x002ed80001047983 */ /* 0x000ee40000300a00 */
[----:B------:R0:W-:Y:S02]  /*1e360*/  STL.64 [R1+0x2e70], R20 ;  /* 0x002e701401007387 */ /* 0x0001e40000100a00 */
[----:B0-----:R-:W-:Y:S01]  /*1e370*/  IMAD.MOV.U32 R21, RZ, RZ, R3 ;  /* 0x000000ffff157224 */ /* 0x001fe200078e0003 */
[C---:B---3--:R-:W-:Y:S01]  /*1e380*/  HMMA.16816.F32 R8, R24.reuse, R4, R8 ;  /* 0x000000041808723c */ /* 0x048fe20000001808 */
[----:B------:R-:W-:Y:S11]  /*1e390*/  IMAD.MOV.U32 R3, RZ, RZ, R5 ;  /* 0x000000ffff037224 */ /* 0x000ff600078e0005 */
[----:B------:R-:W-:Y:S11]  /*1e3a0*/  @!UPT UIADD3 URZ, URZ, URZ, URZ ;  /* 0x0000003f3f3ff290 */ /* 0x000ff6000fffe03f */
[----:B------:R0:W-:Y:S01]  /*1e3b0*/  STL.64 [R1+0x370], R8 ;  /* 0x0003700801007387 */ /* 0x0001e20000100a00 */
[----:B------:R1:W-:Y:S03]  /*1e3c0*/  STL.64 [R1+0x378], R10 ;  /* 0x0003780a01007387 */ /* 0x0003e60000100a00 */
[----:B0-----:R-:W3:Y:S01]  /*1e3d0*/  LDL.LU.64 R8, [R1+0x2ed0] ;  /* 0x002ed00001087983 */ /* 0x001ee20000300a00 */
[----:B-1----:R-:W-:Y:S02]  /*1e3e0*/  IMAD.MOV.U32 R10, RZ, RZ, R4 ;  /* 0x000000ffff0a7224 */ /* 0x002fe400078e0004 */
[----:B------:R-:W3:Y:S02]  /*1e3f0*/  LDL.LU.64 R4, [R1+0x2ec8] ;  /* 0x002ec80001047983 */ /* 0x000ee40000300a00 */
[----:B--2---:R-:W-:Y:S01]  /*1e400*/  IMAD.MOV.U32 R20, RZ, RZ, R6 ;  /* 0x000000ffff147224 */ /* 0x004fe200078e0006 */
[----:B---3--:R-:W-:Y:S01]  /*1e410*/  HMMA.16816.F32 R24, R24, R4, R12 ;  /* 0x000000041818723c */ /* 0x008fe2000000180c */
[----:B------:R-:W2:Y:S01]  /*1e420*/  LDL.LU.64 R14, [R1+0x2ec0] ;  /* 0x002ec000010e7983 */ /* 0x000ea20000300a00 */
[----:B------:R-:W2:Y:S02]  /*1e430*/  LDL.LU.64 R12, [R1+0x2eb8] ;  /* 0x002eb800010c7983 */ /* 0x000ea40000300a00 */
[----:B------:R-:W2:Y:S02]  /*1e440*/  LDL.LU.64 R6, [R1+0x2eb0] ;  /* 0x002eb00001067983 */ /* 0x000ea40000300a00 */
[----:B------:R-:W2:Y:S11]  /*1e450*/  LDL.LU.64 R4, [R1+0x2ea8] ;  /* 0x002ea80001047983 */ /* 0x000eb60000300a00 */
[----:B------:R-:W-:Y:S06]  /*1e460*/  @!UPT UIADD3 URZ, URZ, URZ, URZ ;  /* 0x0000003f3f3ff290 */ /* 0x000fec000fffe03f */
[----:B------:R0:W-:Y:S01]  /*1e470*/  STL.64 [R1+0x2b0], R24 ;  /* 0x0002b01801007387 */ /* 0x0001e20000100a00 */
[----:B------:R1:W-:Y:S02]  /*1e480*/  STL.64 [R1+0x2b8], R26 ;  /* 0x0002b81a01007387 */ /* 0x0003e40000100a00 */
[----:B0-----:R-:W-:Y:S02]  /*1e490*/  IMAD.MOV.U32 R25, RZ, RZ, R3 ;  /* 0x000000ffff197224 */ /* 0x001fe400078e0003 */
[----:B-1----:R-:W-:Y:S02]  /*1e4a0*/  IMAD.MOV.U32 R26, RZ, RZ, R8 ;  /* 0x000000ffff1a7224 */ /* 0x002fe400078e0008 */
[----:B------:R-:W-:Y:S02]  /*1e4b0*/  IMAD.MOV.U32 R3, RZ, RZ, R9 ;  /* 0x000000ffff037224 */ /* 0x000fe400078e0009 */
[----:B------:R-:W-:Y:S01]  /*1e4c0*/  IMAD.MOV.U32 R24, RZ, RZ, R10 ;  /* 0x000000ffff187224 */ /* 0x000fe200078e000a */
[C---:B--2---:R-:W-:Y:S11]  /*1e4d0*/  HMMA.16816.F32 R12, R4.reuse, R8, R12 ;  /* 0x00000008040c723c */ /* 0x044ff6000000180c */
[----:B------:R-:W-:Y:S11]  /*1e4e0*/  @!UPT UIADD3 URZ, URZ, URZ, URZ ;  /* 0x0000003f3f3ff290 */ /* 0x000ff6000fffe03f */
[----:B------:R-:W-:Y:S01]  /*1e4f0*/  @!UPT UIADD3 URZ, URZ, URZ, URZ ;  /* 0x0000003f3f3ff290 */ /* 0x000fe2000fffe03f */
[----:B------:R-:W-:Y:S01]  /*1e500*/  STL.64 [R1+0x2a0], R12 ;  /* 0x0002a00c01007387 */ /* 0x000fe20000100a00 */
[----:B------:R0:W-:Y:S03]  /*1e510*/  STL.64 [R1+0x2a8], R14 ;  /* 0x0002a80e01007387 */ /* 0x0001e60000100a00 */
[----:B0-----:R-:W2:Y:S01]  /*1e520*/  LDL.LU.64 R14, [R1+0x2ea0] ;  /* 0x002ea000010e7983 */ /* 0x001ea20000300a00 */
[----:B------:R-:W2:Y:S02]  /*1e530*/  LDL.LU.64 R12, [R1+0x2e98] ;  /* 0x002e9800010c7983 */ /* 0x000ea40000300a00 */
[----:B------:R-:W2:Y:S02]  /*1e540*/  LDL.LU.64 R8, [R1+0x2e90] ;  /* 0x002e900001087983 */ /* 0x000ea40000300a00 */
[----:B------:R-:W-:Y:S01]  /*1e550*/  STL [R1+0x2e68], R26 ;  /* 0x002e681a01007387 */ /* 0x000fe20000100800 */
[----:B------:R0:W-:Y:S04]  /*1e560*/  STL.64 [R1+0x2e60], R24 ;  /* 0x002e601801007387 */ /* 0x0001e80000100a00 */
[----:B0-----:R-:W3:Y:S01]  /*1e570*/  LDL.LU.64 R24, [R1+0x620] ;  /* 0x0006200001187983 */ /* 0x001ee20000300a00 */
[----:B------:R-:W3:Y:S01]  /*1e580*/  LDL.LU.64 R26, [R1+0x628] ;  /* 0x00062800011a7983 */ /* 0x000ee20000300a00 */
[C---:B--2---:R-:W-:Y:S11]  /*1e590*/  HMMA.16816.F32 R12, R4.reuse, R8, R12 ;  /* 0x00000008040c723c */ /* 0x044ff6000000180c */
[----:B------:R-:W-:Y:S11]  /*1e5a0*/  @!UPT UIADD3 URZ, URZ, URZ, URZ ;  /* 0x0000003f3f3ff290 */ /* 0x000ff6000fffe03f */
[----:B------:R-:W-:Y:S01]  /*1e5b0*/  @!UPT UIADD3 URZ, URZ, URZ, URZ ;  /* 0x0000003f3f3ff290 */ /* 0x000fe2000fffe03f */
[----:B------:R0:W-:Y:S01]  /*1e5c0*/  STL.64 [R1+0x290], R12 ;  /* 0x0002900c01007387 */ /* 0x0001e20000100a00 */
[----:B------:R1:W-:Y:S03]  /*1e5d0*/  STL.64 [R1+0x298], R14 ;  /* 0x0002980e01007387 */ /* 0x0003e60000100a00 */
[----:B0-----:R-:W2:Y:S01]  /*1e5e0*/  LDL.LU R12, [R1+0x2e88] ;  /* 0x002e8800010c7983 */ /* 0x001ea20000300800 */
[----:B-1----:R-:W-:Y:S02]  /*1e5f0*/  IMAD.MOV.U32 R15, RZ, RZ, R8 ;  /* 0x000000ffff0f7224 */ /* 0x002fe400078e0008 */
[----:B------:R-:W-:Y:S02]  /*1e600*/  IMAD.MOV.U32 R13, RZ, RZ, R9 ;  /* 0x000000ffff0d7224 */ /* 0x000fe400078e0009 */
[----:B------:R-:W2:Y:S01]  /*1e610*/  LDL.LU.64 R10, [R1+0x2e80] ;  /* 0x002e8000010a7983 */ /* 0x000ea20000300a00 */
[----:B------:R-:W4:Y:S01]  /*1e620*/  LDL.LU.64 R8, [R1+0x2e78] ;  /* 0x002e780001087983 */ /* 0x000f220000300a00 */
[----:B---3--:R-:W-:Y:S01]  /*1e630*/  HMMA.16816.F32 R24, R4, R20, R24 ;  /* 0x000000140418723c */ /* 0x008fe20000001818 */
[----:B------:R-:W3:Y:S11]  /*1e640*/  LDL.LU.64 R20, [R1+0x130] ;  /* 0x0001300001147983 */ /* 0x000ef60000300a00 */
[----:B------:R-:W-:Y:S11]  /*1e650*/  @!UPT UIADD3 URZ, URZ, URZ, URZ ;  /* 0x0000003f3f3ff290 */ /* 0x000ff6000fffe03f */
[----:B------:R0:W-:Y:S01]  /*1e660*/  STL.64 [R1+0x280], R24 ;  /* 0x0002801801007387 */ /* 0x0001e20000100a00 */
[----:B------:R1:W-:Y:S02]  /*1e670*/  STL.64 [R1+0x288], R26 ;  /* 0x0002881a01007387 */ /* 0x0003e40000100a00 */
[----:B------:R-:W3:Y:S01]  /*1e680*/  LDL.LU.64 R22, [R1+0x138] ;  /* 0x0001380001167983 */ /* 0x000ee20000300a00 */
[----:B------:R-:W0:Y:S04]  /*1e690*/  S2R R29, SR_TID.X ;  /* 0x00000000001d7919 */ /* 0x000e280000002100 */
[----:B------:R-:W1:Y:S01]  /*1e6a0*/  S2R R28, SR_TID.X ;  /* 0x00000000001c7919 */ /* 0x000e620000002100 */
[----:B0-----:R-:W-:Y:S01]  /*1e6b0*/  IMAD.SHL.U32 R14, R29, 0x2, RZ ;  /* 0x000000021d0e7824 */ /* 0x001fe200078e00ff */
[----:B-1----:R-:W-:-:S04]  /*1e6c0*/  LOP3.LUT R29, R28, 0x7, RZ, 0xc0, !PT ;  /* 0x000000071c1d7812 */ /* 0x002fc800078ec0ff */
[----:B------:R-:W-:Y:S01]  /*1e6d0*/  LOP3.LUT R14, R14, 0x10, RZ, 0xc0, !PT ;  /* 0x000000100e0e7812 */ /* 0x000fe200078ec0ff */
[----:B------:R-:W-:Y:S01]  /*1e6e0*/  IMAD R29, R29, 0x210, RZ ;  /* 0x000002101d1d7824 */ /* 0x000fe200078e02ff */
[----:B----4-:R-:W-:Y:S11]  /*1e6f0*/  HMMA.16816.F32 R16, R4, R8, R16 ;  /* 0x000000080410723c */ /* 0x010ff60000001810 */
[----:B------:R-:W-:Y:S11]  /*1e700*/  @!UPT UIADD3 URZ, URZ, URZ, URZ ;  /* 0x0000003f3f3ff290 */ /* 0x000ff6000fffe03f */
[----:B------:R-:W-:Y:S01]  /*1e710*/  @!UPT UIADD3 URZ, URZ, URZ, URZ ;  /* 0x0000003f3f3ff290 */ /* 0x000fe2000fffe03f */
[----:B------:R-:W-:Y:S01]  /*1e720*/  STL.64 [R1+0x270], R16 ;  /* 0x0002701001007387 */ /* 0x000fe20000100a00 */
[----:B------:R-:W-:Y:S02]  /*1e730*/  STL.64 [R1+0x278], R18 ;  /* 0x0002781201007387 */ /* 0x000fe40000100a00 */
[----:B--2---:R-:W-:Y:S02]  /*1e740*/  STL.64 [R1+0x2e40], R10 ;  /* 0x002e400a01007387 */ /* 0x004fe40000100a00 */
[----:B------:R0:W-:Y:S01]  /*1e750*/  STL.64 [R1+0x2e38], R8 ;  /* 0x002e380801007387 */ /* 0x0001e20000100a00 */
[----:B------:R-:W2:Y:S01]  /*1e760*/  LDL.LU.64 R24, [R1+0x480] ;  /* 0x0004800001187983 */ /* 0x000ea20000300a00 */
[----:B------:R-:W2:Y:S02]  /*1e770*/  LDL.LU.64 R26, [R1+0x488] ;  /* 0x00048800011a7983 */ /* 0x000ea40000300a00 */
[----:B0-----:R-:W-:Y:S01]  /*1e780*/  IMAD.MOV.U32 R8, RZ, RZ, R15 ;  /* 0x000000ffff087224 */ /* 0x001fe200078e000f */
[C---:B------:R-:W-:Y:S01]  /*1e790*/  LOP3.LUT R15, R28.reuse, 0x80, RZ, 0xc0, !PT ;  /* 0x000000801c0f7812 */ /* 0x040fe200078ec0ff */
[----:B------:R-:W-:-:S03]  /*1e7a0*/  IMAD.SHL.U32 R28, R28, 0x100, RZ ;  /* 0x000001001c1c7824 */ /* 0x000fc600078e00ff */
[----:B------:R-:W-:-:S04]  /*1e7b0*/  LEA.HI R19, R15, R14, RZ, 0x1e ;  /* 0x0000000e0f137211 */ /* 0x000fc800078ff0ff */
[----:B------:R-:W-:Y:S01]  /*1e7c0*/  LOP3.LUT R19, R29, R19, RZ, 0x3c, !PT ;  /* 0x000000131d137212 */ /* 0x000fe200078e3cff */
[----:B------:R-:W-:-:S03]  /*1e7d0*/  IMAD.MOV.U32 R9, RZ, RZ, R13 ;  /* 0x000000ffff097224 */ /* 0x000fc600078e000d */
[----:B------:R-:W-:-:S04]  /*1e7e0*/  LOP3.LUT R19, R19, 0x1000, R28, 0xf8, !PT ;  /* 0x0000100013137812 */ /* 0x000fc800078ef81c */
[----:B------:R-:W-:Y:S01]  /*1e7f0*/  LOP3.LUT R19, R19, 0x40, RZ, 0x3c, !PT ;  /* 0x0000004013137812 */ /* 0x000fe200078e3cff */
[----:B------:R0:W-:Y:S02]  /*1e800*/  STL.64 [R1+0x2e48], R8 ;  /* 0x002e480801007387 */ /* 0x0001e40000100a00 */
[----:B0-----:R-:W-:Y:S02]  /*1e810*/  IMAD.MOV.U32 R8, RZ, RZ, R12 ;  /* 0x000000ffff087224 */ /* 0x001fe400078e000c */
[----:B------:R-:W0:Y:S01]  /*1e820*/  LDSM.16.MT88.4 R12, [R19+0x100] ;  /* 0x00010000130c783b */ /* 0x000e220000004200 */
[----:B------:R-:W-:Y:S02]  /*1e830*/  IMAD.MOV.U32 R9, RZ, RZ, R0 ;  /* 0x000000ffff097224 */ /* 0x000fe400078e0000 */
[----:B------:R-:W1:Y:S05]  /*1e840*/  LDSM.16.MT88.4 R16, [R19+0x180] ;  /* 0x000180001310783b */ /* 0x000e6a0000004200 */
[----:B---3--:R-:W-:Y:S01]  /*1e850*/  HMMA.16816.F32 R8, R4, R8, R20 ;  /* 0x000000080408723c */ /* 0x008fe20000001814 */
[----:B0-----:R-:W-:Y:S01]  /*1e860*/  STL.64 [R1+0x2e58], R14 ;  /* 0x002e580e01007387 */ /* 0x001fe20000100a00 */
[----:B------:R0:W-:Y:S03]  /*1e870*/  STL.64 [R1+0x2e50], R12 ;  /* 0x002e500c01007387 */ /* 0x0001e60000100a00 */
[----:B0-----:R-:W3:Y:S01]  /*1e880*/  LDL.LU.64 R12, [R1+0x4e0] ;  /* 0x0004e000010c7983 */ /* 0x001ee20000300a00 */
[----:B------:R-:W3:Y:S02]  /*1e890*/  LDL.LU.64 R14, [R1+0x4e8] ;  /* 0x0004e800010e7983 */ /* 0x000ee40000300a00 */
[----:B------:R-:W2:Y:S11]  /*1e8a0*/  LDL.LU.64 R20, [R1+0x2e70] ;  /* 0x002e700001147983 */ /* 0x000eb60000300a00 */
[----:B------:R-:W-:Y:S04]  /*1e8b0*/  @!UPT UIADD3 URZ, URZ, URZ, URZ ;  /* 0x0000003f3f3ff290 */ /* 0x000fe8000fffe03f */
[----:B------:R0:W-:Y:S01]  /*1e8c0*/  STL.64 [R1+0x260], R8 ;  /* 0x0002600801007387 */ /* 0x0001e20000100a00 */
[----:B------:R4:W-:Y:S01]  /*1e8d0*/  STL.64 [R1+0x268], R10 ;  /* 0x0002680a01007387 */ /* 0x0009e20000100a00 */
[----:B-1----:R-:W-:Y:S03]  /*1e8e0*/  STL.64 [R1+0x2de8], R18 ;  /* 0x002de81201007387 */ /* 0x002fe60000100a00 */
[----:B0-----:R-:W3:Y:S01]  /*1e8f0*/  LDL.LU.64 R8, [R1+0x4d0] ;  /* 0x0004d00001087983 */ /* 0x001ee20000300a00 */
[----:B----4-:R-:W4:Y:S02]  /*1e900*/  LDL.LU.64 R10, [R1+0x4d8] ;  /* 0x0004d800010a7983 */ /* 0x010f240000300a00 */
[----:B------:R0:W-:Y:S02]  /*1e910*/  STL.64 [R1+0x2de0], R16 ;  /* 0x002de01001007387 */ /* 0x0001e40000100a00 */
[----:B0-----:R-:W4:Y:S04]  /*1e920*/  LDL.LU.64 R16, [R1+0x70] ;  /* 0x0000700001107983 */ /* 0x001f280000300a00 */
[----:B------:R-:W0:Y:S02]  /*1e930*/  S2R R0, SR_TID.X ;  /* 0x0000000000007919 */ /* 0x000e240000002100 */
[----:B0-----:R-:W-:-:S05]  /*1e940*/  IMAD.SHL.U32 R28, R0, 0x2, RZ ;  /* 0x00000002001c7824 */ /* 0x001fca00078e00ff */
[----:B------:R-:W-:Y:S02]  /*1e950*/  LOP3.LUT R29, R28, 0x10, RZ, 0xc0, !PT ;  /* 0x000000101c1d7812 */ /* 0x000fe400078ec0ff */
[----:B------:R-:W0:Y:S01]  /*1e960*/  S2R R28, SR_TID.X ;  /* 0x00000000001c7919 */ /* 0x000e220000002100 */
[----:B------:R-:W-:Y:S01]  /*1e970*/  LOP3.LUT R0, R0, 0x80, RZ, 0xc0, !PT ;  /* 0x0000008000007812 */ /* 0x000fe200078ec0ff */
[----:B--2---:R-:W-:Y:S02]  /*1e980*/  HMMA.16816.F32 R20, R4, R20, R24 ;  /* 0x000000140414723c */ /* 0x004fe40000001818 */
[----:B------:R-:W2:Y:S01]  /*1e990*/  LDL.LU R26, [R1+0x2e68] ;  /* 0x002e6800011a7983 */ /* 0x000ea20000300800 */
[----:B------:R-:W3:Y:S01]  /*1e9a0*/  LDL.LU.64 R24, [R1+0x2e60] ;  /* 0x002e600001187983 */ /* 0x000ee20000300a00 */
[----:B------:R-:W-:Y:S01]  /*1e9b0*/  LEA.HI R0, R0, R29, RZ, 0x1e ;  /* 0x0000001d00007211 */ /* 0x000fe200078ff0ff */
[C---:B0-----:R-:W-:Y:S02]  /*1e9c0*/  LOP3.LUT R29, R28.reuse, 0x7, RZ, 0xc0, !PT ;  /* 0x000000071c1d7812 */ /* 0x041fe400078ec0ff */
[----:B------:R-:W-:-:S03]  /*1e9d0*/  IMAD.SHL.U32 R28, R28, 0x100, RZ ;  /* 0x000001001c1c7824 */ /* 0x000fc600078e00ff */
[----:B------:R-:W-:-:S05]  /*1e9e0*/  IMAD R29, R29, 0x210, RZ ;  /* 0x000002101d1d7824 */ /* 0x000fca00078e02ff */
[----:B------:R-:W-:-:S04]  /*1e9f0*/  LOP3.LUT R0, R29, R0, RZ, 0x3c, !PT ;  /* 0x000000001d007212 */ /* 0x000fc800078e3cff */
[----:B------:R-:W-:-:S04]  /*1ea00*/  LOP3.LUT R0, R0, 0x1000, R28, 0xf8, !PT ;  /* 0x0000100000007812 */ /* 0x000fc800078ef81c */
[----:B------:R-:W-:Y:S01]  /*1ea10*/  STL.64 [R1+0x250], R20 ;  /* 0x0002501401007387 */ /* 0x000fe20000100a00 */
[----:B------:R-:W-:Y:S02]  /*1ea20*/  STL.64 [R1+0x258], R22 ;  /* 0x0002581601007387 */ /* 0x000fe40000100a00 */
[----:B------:R-:W0:Y:S02]  /*1ea30*/  LDSM.16.MT88.4 R20, [R0+0x2000] ;  /* 0x002000000014783b */ /* 0x000e240000004200 */
[----:B0-----:R-:W-:Y:S02]  /*1ea40*/  STL.64 [R1+0x2d68], R22 ;  /* 0x002d681601007387 */ /* 0x001fe40000100a00 */
[----:B------:R2:W-:Y:S02]  /*1ea50*/  STL.64 [R1+0x2d60], R20 ;  /* 0x002d601401007387 */ /* 0x0005e40000100a00 */
[----:B--2---:R-:W-:Y:S02]  /*1ea60*/  IMAD.MOV.U32 R20, RZ, RZ, R26 ;  /* 0x000000ffff147224 */ /* 0x004fe400078e001a */
[C---:B---3--:R-:W-:Y:S01]  /*1ea70*/  HMMA.16816.F32 R24, R4.reuse, R24, R12 ;  /* 0x000000180418723c */ /* 0x048fe2000000180c */
[----:B------:R-:W2:Y:S01]  /*1ea80*/  LDL.LU.64 R14, [R1+0x2e58] ;  /* 0x002e5800010e7983 */ /* 0x000ea20000300a00 */
[----:B------:R-:W2:Y:S11]  /*1ea90*/  LDL.LU.64 R12, [R1+0x2e50] ;  /* 0x002e5000010c7983 */ /* 0x000eb60000300a00 */
[----:B------:R-:W-:Y:S10]  /*1eaa0*/  @!UPT UIADD3 URZ, URZ, URZ, URZ ;  /* 0x0000003f3f3ff290 */ /* 0x000ff4000fffe03f */
[----:B------:R-:W-:Y:S01]  /*1eab0*/  STL.64 [R1+0x240], R24 ;  /* 0x0002401801007387 */ /* 0x000fe20000100a00 */
[----:B------:R-:W-:Y:S02]  /*1eac0*/  STL.64 [R1+0x248], R26 ;  /* 0x0002481a01007387 */ /* 0x000fe40000100a00 */
[----:B------:R-:W0:Y:S01]  /*1ead0*/  LDSM.16.MT88.4 R24, [R0+0x2080] ;  /* 0x002080000018783b */ /* 0x000e220000004200 */
[----:B----4-:R-:W-:Y:S01]  /*1eae0*/  HMMA.16816.F32 R4, R4, R16, R8 ;  /* 0x000000100404723c */ /* 0x010fe20000001808 */
[----:B0-----:R-:W-:Y:S02]  /*1eaf0*/  STL.64 [R1+0x2cc0], R26 ;  /* 0x002cc01a01007387 */ /* 0x001fe40000100a00 */
[----:B------:R0:W-:Y:S02]  /*1eb00*/  STL.64 [R1+0x2cb8], R24 ;  /* 0x002cb81801007387 */ /* 0x0001e40000100a00 */
[----:B0-----:R-:W3:Y:S01]  /*1eb10*/  LDL.LU.64 R24, [R1+0x600] ;  /* 0x0006000001187983 */ /* 0x001ee20000300a00 */
[----:B------:R-:W3:Y:S02]  /*1eb20*/  LDL.LU.64 R26, [R1+0x608] ;  /* 0x00060800011a7983 */ /* 0x000ee40000300a00 */
[----:B------:R-:W3:Y:S02]  /*1eb30*/  LDL.LU.64 R8, [R1+0x2e48] ;  /* 0x002e480001087983 */ /* 0x000ee40000300a00 */
[----:B------:R0:W-:Y:S02]  /*1eb40*/  STL.64 [R1+0x2df0], R16 ;  /* 0x002df01001007387 */ /* 0x0001e40000100a00 */
[----:B0-----:R-:W4:Y:S11]  /*1eb50*/  LDL.LU.64 R16, [R1+0x60] ;  /* 0x0000600001107983 */ /* 0x001f360000300a00 */
[----:B------:R-:W-:Y:S02]  /*1eb60*/  STL.64 [R1+0x190], R4 ;  /* 0x0001900401007387 */ /* 0x000fe40000100a00 */
[----:B------:R-:W-:Y:S02]  /*1eb70*/  STL.64 [R1+0x198], R6 ;  /* 0x0001980601007387 */ /* 0x000fe40000100a00 */
[----:B------:R-:W0:Y:S04]  /*1eb80*/  LDSM.16.MT88.4 R4, [R0+0x2100] ;  /* 0x002100000004783b */ /* 0x000e280000004200 */
[----:B----4-:R1:W-:Y:S04]  /*1eb90*/  STL.64 [R1+0x2e08], R16 ;  /* 0x002e081001007387 */ /* 0x0103e80000100a00 */
[----:B-1----:R-:W4:Y:S04]  /*1eba0*/  LDL.LU.64 R16, [R1+0x50] ;  /* 0x0000500001107983 */ /* 0x002f280000300a00 */
[----:B----4-:R1:W-:Y:S04]  /*1ebb0*/  STL.64 [R1+0x2e20], R16 ;  /* 0x002e201001007387 */ /* 0x0103e80000100a00 */
[----:B-1----:R-:W4:Y:S01]  /*1ebc0*/  LDL.LU.64 R16, [R1+0x30] ;  /* 0x0000300001107983 */ /* 0x002f220000300a00 */
[----:B------:R-:W-:-:S03]  /*1ebd0*/  IMAD.MOV.U32 R21, RZ, RZ, R3 ;  /* 0x000000ffff157224 */ /* 0x000fc600078e0003 */
[----:B----4-:R1:W-:Y:S04]  /*1ebe0*/  STL.64 [R1+0x2e30], R16 ;  /* 0x002e301001007387 */ /* 0x0103e80000100a00 */
[----:B-1----:R-:W2:Y:S01]  /*1ebf0*/  LDL.LU.64 R16, [R1+0x640] ;  /* 0x0006400001107983 */ /* 0x002ea20000300a00 */
[----:B------:R-:W2:Y:S02]  /*1ec00*/  LDL.LU.64 R18, [R1+0x648] ;  /* 0x0006480001127983 */ /* 0x000ea40000300a00 */
[----:B0-----:R-:W-:Y:S02]  /*1ec10*/  STL.64 [R1+0x2c40], R6 ;  /* 0x002c400601007387 */ /* 0x001fe40000100a00 */
[----:B------:R0:W-:Y:S02]  /*1ec20*/  STL.64 [R1+0x2c38], R4 ;  /* 0x002c380401007387 */ /* 0x0001e40000100a00 */
[----:B0-----:R-:W4:Y:S01]  /*1ec30*/  LDL.LU.64 R4, [R1] ;  /* 0x0000000001047983 */ /* 0x001f220000300a00 */
[----:B------:R-:W3:Y:S02]  /*1ec40*/  LDL.64 R6, [R1+0x8] ;  /* 0x0000080001067983 */ /* 0x000ee40000100a00 */
[----:B------:R-:W-:Y:S01]  /*1ec50*/  STL.64 [R1+0x2e28], R20 ;  /* 0x002e281401007387 */ /* 0x000fe20000100a00 */
[C---:B--2---:R-:W-:Y:S11]  /*1ec60*/  HMMA.16816.F32 R16, R12.reuse, R20, R16 ;  /* 0x000000140c10723c */ /* 0x044ff60000001810 */
[----:B------:R-:W-:Y:S11]  /*1ec70*/  @!UPT UIADD3 URZ, URZ, URZ, URZ ;  /* 0x0000003f3f3ff290 */ /* 0x000ff6000fffe03f */
[----:B------:R-:W-:Y:S01]  /*1ec80*/  @!UPT UIADD3 URZ, URZ, URZ, URZ ;  /* 0x0000003f3f3ff290 */ /* 0x000fe2000fffe03f */
[----:B------:R-:W-:Y:S01]  /*1ec90*/  STL.64 [R1+0x170], R16 ;  /* 0x0001701001007387 */ /* 0x000fe20000100a00 */
[----:B------:R3:W-:Y:S02]  /*1eca0*/  STL.64 [R1+0x178], R18 ;  /* 0x0001781201007387 */ /* 0x0007e40000100a00 */
[C---:B---3--:R-:W-:Y:S01]  /*1ecb0*/  HMMA.16816.F32 R16, R12.reuse, R8, R24 ;  /* 0x000000080c10723c */ /* 0x048fe20000001818 */
[----:B------:R-:W4:Y:S01]  /*1ecc0*/  LDL.LU.64 R8, [R1+0x5f0] ;  /* 0x0005f00001087983 */ /* 0x000f220000300a00 */
[----:B------:R-:W4:Y:S11]  /*1ecd0*/  LDL.LU.64 R10, [R1+0x5f8] ;  /* 0x0005f800010a7983 */ /* 0x000f360000300a00 */
[----:B------:R-:W-:Y:S10]  /*1ece0*/  @!UPT UIADD3 URZ, URZ, URZ, URZ ;  /* 0x0000003f3f3ff290 */ /* 0x000ff4000fffe03f */
[----:B------:R0:W-:Y:S01]  /*1ecf0*/  STL.64 [R1+0x160], R16 ;  /* 0x0001601001007387 */ /* 0x0001e20000100a00 */
[----:B------:R1:W-:Y:S03]  /*1ed00*/  STL.64 [R1+0x168], R18 ;  /* 0x0001681201007387 */ /* 0x0003e60000100a00 */
[----:B0-----:R-:W2:Y:S01]  /*1ed10*/  LDL.LU.64 R16, [R1+0x5e0] ;  /* 0x0005e00001107983 */ /* 0x001ea20000300a00 */
[----:B-1----:R-:W2:Y:S02]  /*1ed20*/  LDL.LU.64 R18, [R1+0x5e8] ;  /* 0x0005e80001127983 */ /* 0x002ea40000300a00 */
[----:B------:R-:W3:Y:S02]  /*1ed30*/  LDL.LU R24, [R1+0x2f0] ;  /* 0x0002f00001187983 */ /* 0x000ee40000300800 */
[----:B------:R-:W3:Y:S01]  /*1ed40*/  LDL.LU R25, [R1+0x2f4] ;  /* 0x0002f40001197983 */ /* 0x000ee20000300800 */
[----:B------:R-:W2:Y:S01]  /*1ed50*/  LDL.LU R26, [R1+0x2f8] ;  /* 0x0002f800011a7983 */ /* 0x000ea20000300800 */
[----:B------:R-:W2:Y:S02]  /*1ed60*/  LDL.LU R27, [R1+0x2fc] ;  /* 0x0002fc00011b7983 */ /* 0x000ea40000300800 */
[----:B------:R-:W3:Y:S02]  /*1ed70*/  LDL.LU.64 R20, [R1+0x540] ;  /* 0x0005400001147983 */ /* 0x000ee40000300a00 */
[----:B------:R-:W4:Y:S01]  /*1ed80*/  LDL.LU.64 R22, [R1+0x548] ;  /* 0x0005480001167983 */ /* 0x000f220000300a00 */
[----:B--2---:R-:W-:Y:S01]  /*1ed90*/  STL.64 [R1+0x2d30], R26 ;  /* 0x002d301a01007387 */ /* 0x004fe20000100a00 */
[----:B---3--:R0:W-:Y:S03]  /*1eda0*/  STL.64 [R1+0x2d28], R24 ;  /* 0x002d281801007387 */ /* 0x0081e60000100a00 */
[----:B0-----:R-:W2:Y:S01]  /*1edb0*/  LDL.LU.64 R24, [R1+0x10] ;  /* 0x0000100001187983 */ /* 0x001ea20000300a00 */
[----:B------:R-:W3:Y:S01]  /*1edc0*/  LDL.64 R26, [R1+0x18] ;  /* 0x00001800011a7983 */ /* 0x000ee20000100a00 */
[C---:B----4-:R-:W-:Y:S02]  /*1edd0*/  HMMA.16816.F32 R8, R12.reuse, R4, R8 ;  /* 0x000000040c08723c */ /* 0x050fe40000001808 */
[----:B---3--:R-:W-:Y:S01]  /*1ede0*/  STL.64 [R1+0x2e00], R26 ;  /* 0x002e001a01007387 */ /* 0x008fe20000100a00 */
[----:B--2---:R0:W-:Y:S03]  /*1edf0*/  STL.64 [R1+0x2df8], R24 ;  /* 0x002df81801007387 */ /* 0x0041e60000100a00 */
[----:B0-----:R-:W2:Y:S01]  /*1ee00*/  LDL.LU.64 R24, [R1+0x520] ;  /* 0x0005200001187983 */ /* 0x001ea20000300a00 */
[----:B------:R-:W3:Y:S03]  /*1ee10*/  LDL.LU.64 R26, [R1+0x528] ;  /* 0x00052800011a7983 */ /* 0x000ee60000300a00 */
[----:B---3--:R-:W-:Y:S01]  /*1ee20*/  STL.64 [R1+0x2e18], R26 ;  /* 0x002e181a01007387 */ /* 0x008fe20000100a00 */
[----:B--2---:R0:W-:Y:S03]  /*1ee30*/  STL.64 [R1+0x2e10], R24 ;  /* 0x002e101801007387 */ /* 0x0041e60000100a00 */
[----:B0-----:R-:W2:Y:S01]  /*1ee40*/  LDL.LU.64 R24, [R1+0x530] ;  /* 0x0005300001187983 */ /* 0x001ea20000300a00 */
[----:B------:R-:W2:Y:S08]  /*1ee50*/  LDL.LU.64 R26, [R1+0x538] ;  /* 0x00053800011a7983 */ /* 0x000eb00000300a00 */
[----:B------:R-:W-:Y:S02]  /*1ee60*/  STL.64 [R1+0x150], R8 ;  /* 0x0001500801007387 */ /* 0x000fe40000100a00 */
[----:B------:R0:W-:Y:S02]  /*1ee70*/  STL.64 [R1+0x158], R10 ;  /* 0x0001580a01007387 */ /* 0x0001e40000100a00 */
[----:B0-----:R-:W3:Y:S01]  /*1ee80*/  LDL.LU.64 R10, [R1+0x2e40] ;  /* 0x002e4000010a7983 */ /* 0x001ee20000300a00 */
[----:B------:R-:W4:Y:S02]  /*1ee90*/  LDL.LU.64 R8, [R1+0x2e38] ;  /* 0x002e380001087983 */ /* 0x000f240000300a00 */
[C---:B----4-:R-:W-:Y:S11]  /*1eea0*/  HMMA.16816.F32 R16, R12.reuse, R8, R16 ;  /* 0x000000080c10723c */ /* 0x050ff60000001810 */
[----:B------:R-:W-:Y:S11]  /*1eeb0*/  @!UPT UIADD3 URZ, URZ, URZ, URZ ;  /* 0x0000003f3f3ff290 */ /* 0x000ff6000fffe03f */
[----:B------:R-:W-:Y:S01]  /*1eec0*/  @!UPT UIADD3 URZ, URZ, URZ, URZ ;  /* 0x0000003f3f3ff290 */ /* 0x000fe2000fffe03f */
[----:B------:R0:W-:Y:S01]  /*1eed0*/  STL.64 [R1+0x140], R16 ;  /* 0x0001401001007387 */ /* 0x0001e20000100a00 */
[----:B------:R-:W-:Y:S03]  /*1eee0*/  STL.64 [R1+0x148], R18 ;  /* 0x0001481201007387 */ /* 0x000fe60000100a00 */
[----:B0-----:R-:W4:Y:S01]  /*1eef0*/  LDL.LU.64 R16, [R1+0x2e30] ;  /* 0x002e300001107983 */ /* 0x001f220000300a00 */
[----:B---3--:R-:W-:Y:S02]  /*1ef00*/  STL.64 [R1+0x2dc8], R10 ;  /* 0x002dc80a01007387 */ /* 0x008fe40000100a00 */
[----:B------:R0:W-:Y:S02]  /*1ef10*/  STL.64 [R1+0x2dc0], R8 ;  /* 0x002dc00801007387 */ /* 0x0001e40000100a00 */
[----:B0-----:R-:W3:Y:S01]  /*1ef20*/  LDL.LU.64 R8, [R1+0x4b0] ;  /* 0x0004b00001087983 */ /* 0x001ee20000300a00 */
[----:B------:R-:W3:Y:S01]  /*1ef30*/  LDL.LU.64 R10, [R1+0x4b8] ;  /* 0x0004b800010a7983 */ /* 0x000ee20000300a00 */
[C---:B----4-:R-:W-:Y:S01]  /*1ef40*/  HMMA.16816.F32 R20, R12.reuse, R16, R20 ;  /* 0x000000100c14723c */ /* 0x050fe20000001814 */
[----:B------:R-:W-:Y:S11]  /*1ef50*/  IMAD.MOV.U32 R0, RZ, RZ, R17 ;  /* 0x000000ffff007224 */ /* 0x000ff600078e0011 */
[----:B------:R-:W-:Y:S11]  /*1ef60*/  @!UPT UIADD3 URZ, URZ, URZ, URZ ;  /* 0x0000003f3f3ff290 */ /* 0x000ff6000fffe03f */
[----:B------:R0:W-:Y:S01]  /*1ef70*/  STL.64 [R1+0x130], R20 ;  /* 0x0001301401007387 */ /* 0x0001e20000100a00 */
[----:B------:R1:W-:Y:S03]  /*1ef80*/  STL.64 [R1+0x138], R22 ;  /* 0x0001381601007387 */ /* 0x0003e60000100a00 */
[----:B0-----:R-:W4:Y:S01]  /*1ef90*/  LDL.LU.64 R20, [R1+0x2e28] ;  /* 0x002e280001147983 */ /* 0x001f220000300a00 */
[----:B-1----:R-:W-:Y:S02]  /*1efa0*/  IMAD.MOV.U32 R22, RZ, RZ, R16 ;  /* 0x000000ffff167224 */ /* 0x002fe400078e0010 */
[----:B------:R-:W2:Y:S02]  /*1efb0*/  LDL.LU.64 R16, [R1+0x2e20] ;  /* 0x002e200001107983 */ /* 0x000ea40000300a00 */
[----:B--2---:R-:W-:Y:S01]  /*1efc0*/  HMMA.16816.F32 R24, R12, R16, R24 ;  /* 0x000000100c18723c */ /* 0x004fe20000001818 */
[----:B------:R-:W-:-:S02]  /*1efd0*/  IMAD.MOV.U32 R29, RZ, RZ, R16 ;  /* 0x000000ffff1d7224 */ /* 0x000fc400078e0010 */
[----:B------:R-:W-:Y:S11]  /*1efe0*/  IMAD.MOV.U32 R23, RZ, RZ, R17 ;  /* 0x000000ffff177224 */ /* 0x000ff600078e0011 */
[----:B------:R-:W-:Y:S09]  /*1eff0*/  @!UPT UIADD3 URZ, URZ, URZ, URZ ;  /* 0x0000003f3f3ff290 */ /* 0x000ff2000fffe03f */
[----:B------:R-:W-:Y:S01]  /*1f000*/  STL.64 [R1+0x120], R24 ;  /* 0x0001201801007387 */ /* 0x000fe20000100a00 */
[----:B------:R0:W-:Y:S03]  /*1f010*/  STL.64 [R1+0x128], R26 ;  /* 0x0001281a01007387 */ /* 0x0001e60000100a00 */
[----:B0-----:R-:W2:Y:S01]  /*1f020*/  LDL.LU.64 R26, [R1+0x2e18] ;  /* 0x002e1800011a7983 */ /* 0x001ea20000300a00 */
[----:B------:R-:W2:Y:S02]  /*1f030*/  LDL.LU.64 R24, [R1+0x2e10] ;  /* 0x002e100001187983 */ /* 0x000ea40000300a00 */
        /* <DEDUP_REMOVED lines=9> */
[----:B------:R-:W3:Y:S02]  /*1f0d0*/  LDL.LU.64 R16, [R1+0x2df0] ;  /* 0x002df00001107983 */ /* 0x000ee40000300a00 */
[----:B---3--:R-:W-:Y:S07]  /*1f0e0*/  HMMA.16816.F32 R12, R12, R16, R8 ;  /* 0x000000100c0c723c */ /* 0x008fee0000001808 */
[----:B------:R-:W-:-:S02]  /*1f0f0*/  IMAD.MOV.U32 R9, RZ, RZ, R16 ;  /* 0x000000ffff097224 */ /* 0x000fc400078e0010 */
[----:B------:R-:W-:Y:S11]  /*1f100*/  IMAD.MOV.U32 R8, RZ, RZ, R17 ;  /* 0x000000ffff087224 */ /* 0x000ff600078e0011 */
[----:B------:R-:W-:Y:S03]  /*1f110*/  @!UPT UIADD3 URZ, URZ, URZ, URZ ;  /* 0x0000003f3f3ff290 */ /* 0x000fe6000fffe03f */
[----:B------:R-:W-:Y:S01]  /*1f120*/  STL.64 [R1+0xb0], R12 ;  /* 0x0000b00c01007387 */ /* 0x000fe20000100a00 */
[----:B------:R0:W-:Y:S02]  /*1f130*/  STL.64 [R1+0xb8], R14 ;  /* 0x0000b80e01007387 */ /* 0x0001e40000100a00 */
[----:B------:R-:W4:Y:S02]  /*1f140*/  LDL.LU.64 R18, [R1+0x2de8] ;  /* 0x002de80001127983 */ /* 0x000f240000300a00 */
[----:B------:R-:W4:Y:S02]  /*1f150*/  LDL.LU.64 R16, [R1+0x2de0] ;  /* 0x002de00001107983 */ /* 0x000f240000300a00 */
[----:B0-----:R-:W-:Y:S02]  /*1f160*/  IMAD.MOV.U32 R14, RZ, RZ, R9 ;  /* 0x000000ffff0e7224 */ /* 0x001fe400078e0009 */
[----:B------:R-:W-:Y:S02]  /*1f170*/  IMAD.MOV.U32 R15, RZ, RZ, R8 ;  /* 0x000000ffff0f7224 */ /* 0x000fe400078e0008 */
[----:B------:R-:W2:Y:S01]  /*1f180*/  LDL.LU.64 R8, [R1+0x4a0] ;  /* 0x0004a00001087983 */ /* 0x000ea20000300a00 */
[----:B------:R-:W2:Y:S02]  /*1f190*/  LDL.LU.64 R10, [R1+0x4a8] ;  /* 0x0004a800010a7983 */ /* 0x000ea40000300a00 */
[----:B------:R-:W-:-:S02]  /*1f1a0*/  IMAD.MOV.U32 R12, RZ, RZ, R14 ;  /* 0x000000ffff0c7224 */ /* 0x000fc400078e000e */
[----:B------:R-:W-:Y:S01]  /*1f1b0*/  IMAD.MOV.U32 R13, RZ, RZ, R15 ;  /* 0x000000ffff0d7224 */ /* 0x000fe200078e000f */
[----:B------:R-:W3:Y:S04]  /*1f1c0*/  LDL R14, [R1+0x78] ;  /* 0x00007800010e7983 */ /* 0x000ee80000100800 */
[----:B------:R-:W3:Y:S04]  /*1f1d0*/  LDL R15, [R1+0x7c] ;  /* 0x00007c00010f7983 */ /* 0x000ee80000100800 */
[----:B---3--:R-:W-:Y:S01]  /*1f1e0*/  STL.64 [R1+0x2d78], R14 ;  /* 0x002d780e01007387 */ /* 0x008fe20000100a00 */
[----:B------:R0:W-:Y:S02]  /*1f1f0*/  STL.64 [R1+0x2d70], R12 ;  /* 0x002d700c01007387 */ /* 0x0001e40000100a00 */
[----:B0-----:R-:W-:-:S02]  /*1f200*/  IMAD.MOV.U32 R12, RZ, RZ, R3 ;  /* 0x000000ffff0c7224 */ /* 0x001fc400078e0003 */
[----:B------:R-:W-:Y:S01]  /*1f210*/  IMAD.MOV.U32 R13, RZ, RZ, R28 ;  /* 0x000000ffff0d7224 */ /* 0x000fe200078e001c */
[----:B------:R-:W3:Y:S01]  /*1f220*/  LDL.LU R3, [R1+0x2dd8] ;  /* 0x002dd80001037983 */ /* 0x000ee20000300800 */
[----:B------:R-:W2:Y:S03]  /*1f230*/  LDL.LU R28, [R1+0x2dd4] ;  /* 0x002dd400011c7983 */ /* 0x000ea60000300800 */
[----:B------:R0:W-:Y:S02]  /*1f240*/  STL.64 [R1+0x2d88], R12 ;  /* 0x002d880c01007387 */ /* 0x0001e40000100a00 */
[----:B0-----:R-:W-:Y:S02]  /*1f250*/  IMAD.MOV.U32 R12, RZ, RZ, R29 ;  /* 0x000000ffff0c7224 */ /* 0x001fe400078e001d */
[----:B------:R-:W-:Y:S01]  /*1f260*/  IMAD.MOV.U32 R13, RZ, RZ, R23 ;  /* 0x000000ffff0d7224 */ /* 0x000fe200078e0017 */
[----:B------:R-:W2:Y:S04]  /*1f270*/  LDL.LU R29, [R1+0x2dd0] ;  /* 0x002dd000011d7983 */ /* 0x000ea80000300800 */
[----:B------:R0:W-:Y:S02]  /*1f280*/  STL.64 [R1+0x2da0], R12 ;  /* 0x002da00c01007387 */ /* 0x0001e40000100a00 */
[----:B0-----:R-:W-:-:S02]  /*1f290*/  IMAD.MOV.U32 R12, RZ, RZ, R22 ;  /* 0x000000ffff0c7224 */ /* 0x001fc400078e0016 */
[----:B------:R-:W-:-:S05]  /*1f2a0*/  IMAD.MOV.U32 R13, RZ, RZ, R0 ;  /* 0x000000ffff0d7224 */ /* 0x000fca00078e0000 */
[----:B------:R0:W-:Y:S04]  /*1f2b0*/  STL.64 [R1+0x2db8], R12 ;  /* 0x002db80c01007387 */ /* 0x0001e80000100a00 */
[----:B0-----:R-:W4:Y:S01]  /*1f2c0*/  LDL.LU.64 R12, [R1+0x590] ;  /* 0x00059000010c7983 */ /* 0x001f220000300a00 */
[----:B------:R-:W4:Y:S02]  /*1f2d0*/  LDL.LU.64 R14, [R1+0x598] ;  /* 0x00059800010e7983 */ /* 0x000f240000300a00 */
[C---:B----4-:R-:W-:Y:S08]  /*1f2e0*/  HMMA.16816.F32 R20, R16.reuse, R20, R12 ;  /* 0x000000141014723c */ /* 0x050ff0000000180c */
[C---:B--2---:R-:W-:Y:S01]  /*1f2f0*/  HMMA.16816.F32 R12, R16.reuse, R24, R8 ;  /* 0x00000018100c723c */ /* 0x044fe20000001808 */
[----:B------:R-:W2:Y:S11]  /*1f300*/  LDL.LU.64 R8, [R1+0x470] ;  /* 0x0004700001087983 */ /* 0x000eb60000300a00 */
[----:B------:R-:W-:Y:S03]  /*1f310*/  @!UPT UIADD3 URZ, URZ, URZ, URZ ;  /* 0x0000003f3f3ff290 */ /* 0x000fe6000fffe03f */
[----:B------:R-:W-:Y:S01]  /*1f320*/  STL.64 [R1+0xa0], R20 ;  /* 0x0000a01401007387 */ /* 0x000fe20000100a00 */
[----:B------:R-:W-:Y:S02]  /*1f330*/  STL.64 [R1+0xa8], R22 ;  /* 0x0000a81601007387 */ /* 0x000fe40000100a00 */
[----:B------:R-:W2:Y:S05]  /*1f340*/  LDL.LU.64 R10, [R1+0x478] ;  /* 0x00047800010a7983 */ /* 0x000eaa0000300a00 */
[----:B------:R-:W-:Y:S01]  /*1f350*/  STL.64 [R1+0x90], R12 ;  /* 0x0000900c01007387 */ /* 0x000fe20000100a00 */
[----:B------:R-:W-:Y:S01]  /*1f360*/  STL.64 [R1+0x98], R14 ;  /* 0x0000980e01007387 */ /* 0x000fe20000100a00 */
[----:B------:R0:W-:Y:S03]  /*1f370*/  STL.64 [R1+0x2d40], R26 ;  /* 0x002d401a01007387 */ /* 0x0001e60000100a00 */
[----:B0-----:R-:W4:Y:S04]  /*1f380*/  LDL R26, [R1+0x28] ;  /* 0x00002800011a7983 */ /* 0x001f280000100800 */
[----:B------:R-:W4:Y:S01]  /*1f390*/  LDL R27, [R1+0x2c] ;  /* 0x00002c00011b7983 */ /* 0x000f220000100800 */
[----:B------:R-:W2:Y:S02]  /*1f3a0*/  LDL.LU.64 R12, [R1+0x40] ;  /* 0x00004000010c7983 */ /* 0x000ea40000300a00 */
[----:B------:R-:W2:Y:S01]  /*1f3b0*/  LDL.LU.64 R14, [R1+0x48] ;  /* 0x00004800010e7983 */ /* 0x000ea20000300a00 */
[----:B----4-:R0:W-:Y:S01]  /*1f3c0*/  STL.64 [R1+0x2d80], R26 ;  /* 0x002d801a01007387 */ /* 0x0101e20000100a00 */
[----:B------:R-:W4:Y:S03]  /*1f3d0*/  LDL.LU.64 R24, [R1+0x450] ;  /* 0x0004500001187983 */ /* 0x000f260000300a00 */
[----:B0-----:R-:W3:Y:S01]  /*1f3e0*/  LDL.LU.64 R26, [R1+0x458] ;  /* 0x00045800011a7983 */ /* 0x001ee20000300a00 */
[C---:B--2---:R-:W-:Y:S03]  /*1f3f0*/  HMMA.16816.F32 R8, R16.reuse, R4, R8 ;  /* 0x000000041008723c */ /* 0x044fe60000001808 */
[----:B---3--:R-:W-:Y:S01]  /*1f400*/  STL.64 [R1+0x2d98], R26 ;  /* 0x002d981a01007387 */ /* 0x008fe20000100a00 */
[----:B----4-:R0:W-:Y:S03]  /*1f410*/  STL.64 [R1+0x2d90], R24 ;  /* 0x002d901801007387 */ /* 0x0101e60000100a00 */
[----:B0-----:R-:W2:Y:S01]  /*1f420*/  LDL.LU.64 R24, [R1+0x330] ;  /* 0x0003300001187983 */ /* 0x001ea20000300a00 */
[----:B------:R-:W3:Y:S03]  /*1f430*/  LDL.LU.64 R26, [R1+0x338] ;  /* 0x00033800011a7983 */ /* 0x000ee60000300a00 */
[----:B---3--:R-:W-:Y:S01]  /*1f440*/  STL.64 [R1+0x2db0], R26 ;  /* 0x002db01a01007387 */ /* 0x008fe20000100a00 */
[----:B--2---:R0:W-:Y:S03]  /*1f450*/  STL.64 [R1+0x2da8], R24 ;  /* 0x002da81801007387 */ /* 0x0041e60000100a00 */
[----:B0-----:R-:W2:Y:S01]  /*1f460*/  LDL.LU.64 R24, [R1+0x220] ;  /* 0x0002200001187983 */ /* 0x001ea20000300a00 */
[----:B------:R-:W2:Y:S02]  /*1f470*/  LDL.LU.64 R26, [R1+0x228] ;  /* 0x00022800011a7983 */ /* 0x000ea40000300a00 */
[----:B------:R-:W3:Y:S02]  /*1f480*/  LDL.LU.64 R20, [R1+0x460] ;  /* 0x0004600001147983 */ /* 0x000ee40000300a00 */
[----:B------:R-:W3:Y:S03]  /*1f490*/  LDL.LU.64 R22, [R1+0x468] ;  /* 0x0004680001167983 */ /* 0x000ee60000300a00 */
[----:B------:R-:W-:Y:S01]  /*1f4a0*/  STL.64 [R1+0x80], R8 ;  /* 0x0000800801007387 */ /* 0x000fe20000100a00 */
[----:B------:R0:W-:Y:S03]  /*1f4b0*/  STL.64 [R1+0x88], R10 ;  /* 0x0000880a01007387 */ /* 0x0001e60000100a00 */
[----:B0-----:R-:W4:Y:S01]  /*1f4c0*/  LDL.LU.64 R10, [R1+0x2dc8] ;  /* 0x002dc800010a7983 */ /* 0x001f220000300a00 */
[----:B------:R-:W2:Y:S02]  /*1f4d0*/  LDL.LU.64 R8, [R1+0x2dc0] ;  /* 0x002dc00001087983 */ /* 0x000ea40000300a00 */
[----:B------:R0:W-:Y:S02]  /*1f4e0*/  STL.64 [R1+0x2d38], R6 ;  /* 0x002d380601007387 */ /* 0x0001e40000100a00 */
[----:B------:R-:W3:Y:S01]  /*1f4f0*/  LDL.LU R4, [R1+0x310] ;  /* 0x0003100001047983 */ /* 0x000ee20000300800 */
[----:B------:R-:W3:Y:S04]  /*1f500*/  LDL.LU R5, [R1+0x314] ;  /* 0x0003140001057983 */ /* 0x000ee80000300800 */
[----:B0-----:R-:W3:Y:S01]  /*1f510*/  LDL.LU R6, [R1+0x318] ;  /* 0x0003180001067983 */ /* 0x001ee20000300800 */
[----:B------:R-:W3:Y:S01]  /*1f520*/  LDL.LU R7, [R1+0x31c] ;  /* 0x00031c0001077983 */ /* 0x000ee20000300800 */
[C---:B--2---:R-:W-:Y:S02]  /*1f530*/  HMMA.16816.F32 R12, R16.reuse, R8, R12 ;  /* 0x00000008100c723c */ /* 0x044fe4000000180c */
[----:B---3--:R-:W-:Y:S01]  /*1f540*/  STL.64 [R1+0x2d50], R6 ;  /* 0x002d500601007387 */ /* 0x008fe20000100a00 */
[----:B------:R0:W-:Y:S03]  /*1f550*/  STL.64 [R1+0x2d48], R4 ;  /* 0x002d480401007387 */ /* 0x0001e60000100a00 */
[----:B0-----:R-:W2:Y:S01]  /*1f560*/  LDL.LU R4, [R1+0x320] ;  /* 0x0003200001047983 */ /* 0x001ea20000300800 */
[----:B------:R-:W2:Y:S02]  /*1f570*/  LDL.LU R5, [R1+0x324] ;  /* 0x0003240001057983 */ /* 0x000ea40000300800 */
[----:B------:R-:W2:Y:S02]  /*1f580*/  LDL.LU R6, [R1+0x328] ;  /* 0x0003280001067983 */ /* 0x000ea40000300800 */
[----:B------:R-:W2:Y:S11]  /*1f590*/  LDL.LU R7, [R1+0x32c] ;  /* 0x00032c0001077983 */ /* 0x000eb60000300800 */
[----:B------:R-:W-:Y:S01]  /*1f5a0*/  @!UPT UIADD3 URZ, URZ, URZ, URZ ;  /* 0x0000003f3f3ff290 */ /* 0x000fe2000fffe03f */
[----:B------:R0:W-:Y:S01]  /*1f5b0*/  STL.64 [R1+0x40], R12 ;  /* 0x0000400c01007387 */ /* 0x0001e20000100a00 */
[----:B------:R1:W-:Y:S03]  /*1f5c0*/  STL.64 [R1+0x48], R14 ;  /* 0x0000480e01007387 */ /* 0x0003e60000100a00 */
[----:B0-----:R-:W1:Y:S02]  /*1f5d0*/  LDL.LU.64 R12, [R1+0x2db8] ;  /* 0x002db800010c7983 */ /* 0x001e640000300a00 */
[C---:B-1----:R-:W-:Y:S02]  /*1f5e0*/  HMMA.16816.F32 R12, R16.reuse, R12, R24 ;  /* 0x0000000c100c723c */ /* 0x042fe40000001818 */
[----:B------:R-:W3:Y:S01]  /*1f5f0*/  LDL.LU.64 R26, [R1+0x2db0] ;  /* 0x002db000011a7983 */ /* 0x000ee20000300a00 */
[----:B------:R-:W3:Y:S11]  /*1f600*/  LDL.LU.64 R24, [R1+0x2da8] ;  /* 0x002da80001187983 */ /* 0x000ef60000300a00 */
[----:B------:R-:W-:Y:S09]  /*1f610*/  @!UPT UIADD3 URZ, URZ, URZ, URZ ;  /* 0x0000003f3f3ff290 */ /* 0x000ff2000fffe03f */
[----:B------:R0:W-:Y:S01]  /*1f620*/  STL.64 [R1+0x220], R12 ;  /* 0x0002200c01007387 */ /* 0x0001e20000100a00 */
[----:B------:R3:W-:Y:S03]  /*1f630*/  STL.64 [R1+0x228], R14 ;  /* 0x0002280e01007387 */ /* 0x0007e60000100a00 */
[----:B0-----:R-:W3:Y:S02]  /*1f640*/  LDL.LU.64 R12, [R1+0x2da0] ;  /* 0x002da000010c7983 */ /* 0x001ee40000300a00 */
[C---:B---3--:R-:W-:Y:S02]  /*1f650*/  HMMA.16816.F32 R12, R16.reuse, R12, R24 ;  /* 0x0000000c100c723c */ /* 0x048fe40000001818 */
[----:B------:R-:W3:Y:S01]  /*1f660*/  LDL.LU.64 R26, [R1+0x2d98] ;  /* 0x002d9800011a7983 */ /* 0x000ee20000300a00 */
[----:B------:R-:W3:Y:S11]  /*1f670*/  LDL.LU.64 R24, [R1+0x2d90] ;  /* 0x002d900001187983 */ /* 0x000ef60000300a00 */
[----:B------:R-:W-:Y:S09]  /*1f680*/  @!UPT UIADD3 URZ, URZ, URZ, URZ ;  /* 0x0000003f3f3ff290 */ /* 0x000ff2000fffe03f */
[----:B------:R0:W-:Y:S01]  /*1f690*/  STL.64 [R1+0x330], R12 ;  /* 0x0003300c01007387 */ /* 0x0001e20000100a00 */
[----:B------:R3:W-:Y:S03]  /*1f6a0*/  STL.64 [R1+0x338], R14 ;  /* 0x0003380e01007387 */ /* 0x0007e60000100a00 */
[----:B0-----:R-:W3:Y:S02]  /*1f6b0*/  LDL.LU.64 R12, [R1+0x2d88] ;  /* 0x002d8800010c7983 */ /* 0x001ee40000300a00 */
[C---:B---3--:R-:W-:Y:S02]  /*1f6c0*/  HMMA.16816.F32 R12, R16.reuse, R12, R24 ;  /* 0x0000000c100c723c */ /* 0x048fe40000001818 */
[----:B------:R-:W2:Y:S11]  /*1f6d0*/  LDL.LU.64 R26, [R1+0x2d80] ;  /* 0x002d8000011a7983 */ /* 0x000eb60000300a00 */
[----:B------:R-:W-:Y:S10]  /*1f6e0*/  @!UPT UIADD3 URZ, URZ, URZ, URZ ;  /* 0x0000003f3f3ff290 */ /* 0x000ff4000fffe03f */
[----:B------:R-:W-:Y:S01]  /*1f6f0*/  STL.64 [R1+0x450], R12 ;  /* 0x0004500c01007387 */ /* 0x000fe20000100a00 */
[----:B------:R0:W-:Y:S03]  /*1f700*/  STL.64 [R1+0x458], R14 ;  /* 0x0004580e01007387 */ /* 0x0001e60000100a00 */
[----:B0-----:R-:W3:Y:S01]  /*1f710*/  LDL.LU.64 R14, [R1+0x2d78] ;  /* 0x002d7800010e7983 */ /* 0x001ee20000300a00 */
[----:B------:R-:W2:Y:S02]  /*1f720*/  LDL.LU.64 R12, [R1+0x2d70] ;  /* 0x002d7000010c7983 */ /* 0x000ea40000300a00 */
[----:B--2---:R-:W-:Y:S01]  /*1f730*/  HMMA.16816.F32 R16, R16, R12, R20 ;  /* 0x0000000c1010723c */ /* 0x004fe20000001814 */
[----:B------:R-:W2:Y:S01]  /*1f740*/  LDL.LU.64 R22, [R1+0x2d68] ;  /* 0x002d680001167983 */ /* 0x000ea20000300a00 */
[----:B------:R-:W2:Y:S11]  /*1f750*/  LDL.LU.64 R20, [R1+0x2d60] ;  /* 0x002d600001147983 */ /* 0x000eb60000300a00 */
[----:B------:R-:W-:Y:S10]  /*1f760*/  @!UPT UIADD3 URZ, URZ, URZ, URZ ;  /* 0x0000003f3f3ff290 */ /* 0x000ff4000fffe03f */
[----:B------:R-:W-:Y:S01]  /*1f770*/  STL.64 [R1+0x460], R16 ;  /* 0x0004601001007387 */ /* 0x000fe20000100a00 */
[----:B---3--:R4:W-:Y:S02]  /*1f780*/  STL.64 [R1+0x2cc8], R14 ;  /* 0x002cc80e01007387 */ /* 0x0089e40000100a00 */
[----:B------:R-:W-:Y:S02]  /*1f790*/  IMAD.MOV.U32 R9, RZ, RZ, R18 ;  /* 0x000000ffff097224 */ /* 0x000fe400078e0012 */
[----:B------:R-:W3:Y:S01]  /*1f7a0*/  LDL.LU R12, [R1+0x300] ;  /* 0x00030000010c7983 */ /* 0x000ee20000300800 */
[----:B------:R-:W3:Y:S01]  /*1f7b0*/  LDL.LU R13, [R1+0x304] ;  /* 0x00030400010d7983 */ /* 0x000ee20000300800 */
[----:B------:R-:W-:Y:S02]  /*1f7c0*/  IMAD.MOV.U32 R8, RZ, RZ, R19 ;  /* 0x000000ffff087224 */ /* 0x000fe400078e0013 */
[----:B----4-:R-:W-:Y:S02]  /*1f7d0*/  IMAD.MOV.U32 R14, RZ, RZ, R10 ;  /* 0x000000ffff0e7224 */ /* 0x010fe400078e000a */
[----:B------:R-:W-:Y:S01]  /*1f7e0*/  IMAD.MOV.U32 R15, RZ, RZ, R11 ;  /* 0x000000ffff0f7224 */ /* 0x000fe200078e000b */
[----:B------:R-:W4:Y:S01]  /*1f7f0*/  LDL.LU R10, [R1+0x2d5c] ;  /* 0x002d5c00010a7983 */ /* 0x000f220000300800 */
[----:B------:R-:W4:Y:S02]  /*1f800*/  LDL.LU R11, [R1+0x2d58] ;  /* 0x002d5800010b7983 */ /* 0x000f240000300800 */
[----:B------:R-:W3:Y:S02]  /*1f810*/  LDL.64 R18, [R1+0x38] ;  /* 0x0000380001127983 */ /* 0x000ee40000100a00 */
[----:B------:R-:W-:Y:S01]  /*1f820*/  STL [R1+0x2a90], R9 ;  /* 0x002a900901007387 */ /* 0x000fe20000100800 */
[C---:B--2---:R-:W-:Y:S01]  /*1f830*/  HMMA.16816.F32 R24, R20.reuse, R26, R4 ;  /* 0x0000001a1418723c */ /* 0x044fe20000001804 */
[----:B------:R-:W2:Y:S01]  /*1f840*/  LDL.LU.64 R6, [R1+0x2d50] ;  /* 0x002d500001067983 */ /* 0x000ea20000300a00 */
[----:B------:R-:W2:Y:S11]  /*1f850*/  LDL.LU.64 R4, [R1+0x2d48] ;  /* 0x002d480001047983 */ /* 0x000eb60000300a00 */
[----:B------:R-:W-:Y:S10]  /*1f860*/  @!UPT UIADD3 URZ, URZ, URZ, URZ ;  /* 0x0000003f3f3ff290 */ /* 0x000ff4000fffe03f */
[----:B------:R-:W-:Y:S01]  /*1f870*/  STL.64 [R1+0x320], R24 ;  /* 0x0003201801007387 */ /* 0x000fe20000100a00 */
[----:B------:R0:W-:Y:S03]  /*1f880*/  STL.64 [R1+0x328], R26 ;  /* 0x0003281a01007387 */ /* 0x0001e60000100a00 */
[----:B0-----:R-:W2:Y:S02]  /*1f890*/  LDL.LU.64 R26, [R1+0x2d40] ;  /* 0x002d4000011a7983 */ /* 0x001ea40000300a00 */
[C---:B--2---:R-:W-:Y:S01]  /*1f8a0*/  HMMA.16816.F32 R4, R20.reuse, R26, R4 ;  /* 0x0000001a1404723c */ /* 0x044fe20000001804 */
[----:B------:R-:W-:Y:S02]  /*1f8b0*/  IMAD.MOV.U32 R16, RZ, RZ, R26 ;  /* 0x000000ffff107224 */ /* 0x000fe400078e001a */
[----:B------:R-:W-:Y:S11]  /*1f8c0*/  IMAD.MOV.U32 R9, RZ, RZ, R27 ;  /* 0x000000ffff097224 */ /* 0x000ff600078e001b */
[----:B------:R-:W-:Y:S09]  /*1f8d0*/  @!UPT UIADD3 URZ, URZ, URZ, URZ ;  /* 0x0000003f3f3ff290 */ /* 0x000ff2000fffe03f */
[----:B------:R-:W-:Y:S01]  /*1f8e0*/  STL.64 [R1+0x310], R4 ;  /* 0x0003100401007387 */ /* 0x000fe20000100a00 */
[----:B------:R0:W-:Y:S03]  /*1f8f0*/  STL.64 [R1+0x318], R6 ;  /* 0x0003180601007387 */ /* 0x0001e60000100a00 */
[----:B0-----:R-:W3:Y:S01]  /*1f900*/  LDL.LU.64 R6, [R1+0x2d38] ;  /* 0x002d380001067983 */ /* 0x001ee20000300a00 */
[----:B------:R-:W4:Y:S02]  /*1f910*/  LDL.LU.64 R26, [R1+0x2d30] ;  /* 0x002d3000011a7983 */ /* 0x000f240000300a00 */
[----:B------:R-:W4:Y:S01]  /*1f920*/  LDL.LU.64 R24, [R1+0x2d28] ;  /* 0x002d280001187983 */ /* 0x000f220000300a00 */
[----:B---3--:R-:W-:Y:S01]  /*1f930*/  HMMA.16816.F32 R12, R20, R6, R12 ;  /* 0x00000006140c723c */ /* 0x008fe2000000180c */
[----:B------:R-:W-:Y:S02]  /*1f940*/  IMAD.MOV.U32 R0, RZ, RZ, R6 ;  /* 0x000000ffff007224 */ /* 0x000fe400078e0006 */
[----:B------:R-:W-:-:S05]  /*1f950*/  IMAD.MOV.U32 R17, RZ, RZ, R7 ;  /* 0x000000ffff117224 */ /* 0x000fca00078e0007 */
[----:B----4-:R-:W-:Y:S11]  /*1f960*/  HMMA.16816.F32 R4, R20, R10, R24 ;  /* 0x0000000a1404723c */ /* 0x010ff60000001818 */
[----:B------:R-:W-:Y:S04]  /*1f970*/  @!UPT UIADD3 URZ, URZ, URZ, URZ ;  /* 0x0000003f3f3ff290 */ /* 0x000fe8000fffe03f */
[----:B------:R-:W-:Y:S01]  /*1f980*/  STL.64 [R1+0x300], R12 ;  /* 0x0003000c01007387 */ /* 0x000fe20000100a00 */
[----:B------:R-:W-:Y:S02]  /*1f990*/  STL.64 [R1+0x308], R14 ;  /* 0x0003080e01007387 */ /* 0x000fe40000100a00 */
[----:B------:R-:W-:Y:S02]  /*1f9a0*/  STL.64 [R1+0x2cb0], R10 ;  /* 0x002cb00a01007387 */ /* 0x000fe40000100a00 */
[----:B------:R-:W-:Y:S03]  /*1f9b0*/  STL [R1+0x2ca8], R8 ;  /* 0x002ca80801007387 */ /* 0x000fe60000100800 */
[----:B------:R0:W-:Y:S01]  /*1f9c0*/  STL.64 [R1+0x2f0], R4 ;  /* 0x0002f00401007387 */ /* 0x0001e20000100a00 */
[----:B------:R1:W-:Y:S03]  /*1f9d0*/  STL.64 [R1+0x2f8], R6 ;  /* 0x0002f80601007387 */ /* 0x0003e60000100a00 */
[----:B0-----:R-:W2:Y:S01]  /*1f9e0*/  LDL.LU R4, [R1+0x1b0] ;  /* 0x0001b00001047983 */ /* 0x001ea20000300800 */
[----:B------:R-:W2:Y:S02]  /*1f9f0*/  LDL.LU R5, [R1+0x1b4] ;  /* 0x0001b40001057983 */ /* 0x000ea40000300800 */
[----:B-1----:R-:W3:Y:S02]  /*1fa00*/  LDL.LU R6, [R1+0x1b8] ;  /* 0x0001b80001067983 */ /* 0x002ee40000300800 */
[----:B------:R-:W3:Y:S01]  /*1fa10*/  LDL.LU R7, [R1+0x1bc] ;  /* 0x0001bc0001077983 */ /* 0x000ee20000300800 */
[----:B------:R-:W4:Y:S01]  /*1fa20*/  LDL.LU R24, [R1+0x210] ;  /* 0x0002100001187983 */ /* 0x000f220000300800 */
[----:B------:R-:W4:Y:S02]  /*1fa30*/  LDL.LU R25, [R1+0x214] ;  /* 0x0002140001197983 */ /* 0x000f240000300800 */
[----:B------:R-:W2:Y:S02]  /*1fa40*/  LDL.LU R26, [R1+0x218] ;  /* 0x00021800011a7983 */ /* 0x000ea40000300800 */
[----:B------:R-:W2:Y:S02]  /*1fa50*/  LDL.LU R27, [R1+0x21c] ;  /* 0x00021c00011b7983 */ /* 0x000ea40000300800 */
[----:B--2---:R-:W-:Y:S01]  /*1fa60*/  STL.64 [R1+0x2cd8], R26 ;  /* 0x002cd81a01007387 */ /* 0x004fe20000100a00 */
[----:B----4-:R0:W-:Y:S02]  /*1fa70*/  STL.64 [R1+0x2cd0], R24 ;  /* 0x002cd01801007387 */ /* 0x0101e40000100a00 */
[----:B------:R-:W2:Y:S02]  /*1fa80*/  LDL R14, [R1+0x68] ;  /* 0x00006800010e7983 */ /* 0x000ea40000100800 */
[----:B------:R-:W2:Y:S02]  /*1fa90*/  LDL R15, [R1+0x6c] ;  /* 0x00006c00010f7983 */ /* 0x000ea40000100800 */
[----:B--2---:R1:W-:Y:S01]  /*1faa0*/  STL.64 [R1+0x2ce0], R14 ;  /* 0x002ce00e01007387 */ /* 0x0043e20000100a00 */
[----:B0-----:R-:W2:Y:S02]  /*1fab0*/  LDL.LU R24, [R1+0x2c0] ;  /* 0x0002c00001187983 */ /* 0x001ea40000300800 */
[----:B------:R-:W2:Y:S02]  /*1fac0*/  LDL.LU R25, [R1+0x2c4] ;  /* 0x0002c40001197983 */ /* 0x000ea40000300800 */
[----:B------:R-:W4:Y:S01]  /*1fad0*/  LDL.LU R26, [R1+0x2c8] ;  /* 0x0002c800011a7983 */ /* 0x000f220000300800 */
[----:B------:R-:W4:Y:S04]  /*1fae0*/  LDL.LU R27, [R1+0x2cc] ;  /* 0x0002cc00011b7983 */ /* 0x000f280000300800 */
[----:B----4-:R-:W-:Y:S01]  /*1faf0*/  STL.64 [R1+0x2cf0], R26 ;  /* 0x002cf01a01007387 */ /* 0x010fe20000100a00 */
[----:B--2---:R-:W-:Y:S02]  /*1fb00*/  STL.64 [R1+0x2ce8], R24 ;  /* 0x002ce81801007387 */ /* 0x004fe40000100a00 */
[----:B-1----:R-:W2:Y:S02]  /*1fb10*/  LDL R14, [R1+0x58] ;  /* 0x00005800010e7983 */ /* 0x002ea40000100800 */
[----:B------:R-:W2:Y:S02]  /*1fb20*/  LDL R15, [R1+0x5c] ;  /* 0x00005c00010f7983 */ /* 0x000ea40000100800 */
[----:B--2---:R0:W-:Y:S01]  /*1fb30*/  STL.64 [R1+0x2d08], R14 ;  /* 0x002d080e01007387 */ /* 0x0041e20000100a00 */
[----:B------:R-:W2:Y:S02]  /*1fb40*/  LDL.LU R12, [R1+0x2e0] ;  /* 0x0002e000010c7983 */ /* 0x000ea40000300800 */
[----:B------:R-:W2:Y:S01]  /*1fb50*/  LDL.LU R13, [R1+0x2e4] ;  /* 0x0002e400010d7983 */ /* 0x000ea20000300800 */
[----:B0-----:R-:W2:Y:S01]  /*1fb60*/  LDL.LU R14, [R1+0x2e8] ;  /* 0x0002e800010e7983 */ /* 0x001ea20000300800 */
[----:B------:R-:W2:Y:S02]  /*1fb70*/  LDL.LU R15, [R1+0x2ec] ;  /* 0x0002ec00010f7983 */ /* 0x000ea40000300800 */
[----:B------:R-:W4:Y:S02]  /*1fb80*/  LDL.LU R24, [R1+0x2d0] ;  /* 0x0002d00001187983 */ /* 0x000f240000300800 */
[----:B------:R-:W4:Y:S01]  /*1fb90*/  LDL.LU R25, [R1+0x2d4] ;  /* 0x0002d40001197983 */ /* 0x000f220000300800 */
[----:B------:R-:W4:Y:S01]  /*1fba0*/  LDL.LU R26, [R1+0x2d8] ;  /* 0x0002d800011a7983 */ /* 0x000f220000300800 */
[----:B------:R-:W4:Y:S02]  /*1fbb0*/  LDL.LU R27, [R1+0x2dc] ;  /* 0x0002dc00011b7983 */ /* 0x000f240000300800 */
[----:B---3--:R0:W-:Y:S02]  /*1fbc0*/  STL.64 [R1+0x2c60], R6 ;  /* 0x002c600601007387 */ /* 0x0081e40000100a00 */
[----:B------:R1:W-:Y:S02]  /*1fbd0*/  STL.64 [R1+0x2c58], R4 ;  /* 0x002c580401007387 */ /* 0x0003e40000100a00 */
[----:B0-----:R-:W-:-:S02]  /*1fbe0*/  IMAD.MOV.U32 R6, RZ, RZ, R3 ;  /* 0x000000ffff067224 */ /* 0x001fc400078e0003 */
[----:B-1----:R-:W-:Y:S02]  /*1fbf0*/  IMAD.MOV.U32 R4, RZ, RZ, R29 ;  /* 0x000000ffff047224 */ /* 0x002fe400078e001d */
[----:B------:R-:W-:Y:S01]  /*1fc00*/  IMAD.MOV.U32 R5, RZ, RZ, R28 ;  /* 0x000000ffff057224 */ /* 0x000fe200078e001c */
[----:B------:R-:W3:Y:S01]  /*1fc10*/  LDL.LU R29, [R1+0x2d20] ;  /* 0x002d2000011d7983 */ /* 0x000ee20000300800 */
[----:B------:R-:W-:Y:S02]  /*1fc20*/  IMAD.MOV.U32 R7, RZ, RZ, R2 ;  /* 0x000000ffff077224 */ /* 0x000fe400078e0002 */
[----:B------:R-:W3:Y:S02]  /*1fc30*/  LDL.LU R28, [R1+0x2d1c] ;  /* 0x002d1c00011c7983 */ /* 0x000ee40000300800 */
[----:B------:R-:W3:Y:S01]  /*1fc40*/  LDL.LU R3, [R1+0x2d18] ;  /* 0x002d180001037983 */ /* 0x000ee20000300800 */
[----:B------:R-:W3:Y:S01]  /*1fc50*/  LDL.LU R2, [R1+0x2d14] ;  /* 0x002d140001027983 */ /* 0x000ee20000300800 */
[----:B------:R-:W3:Y:S02]  /*1fc60*/  LDL.64 R10, [R1+0x28] ;  /* 0x00002800010a7983 */ /* 0x000ee40000100a00 */
[----:B------:R-:W-:Y:S02]  /*1fc70*/  STL.64 [R1+0x2c70], R6 ;  /* 0x002c700601007387 */ /* 0x000fe40000100a00 */
[----:B------:R0:W-:Y:S02]  /*1fc80*/  STL.64 [R1+0x2c68], R4 ;  /* 0x002c680401007387 */ /* 0x0001e40000100a00 */
[----:B0-----:R-:W3:Y:S01]  /*1fc90*/  LDL.LU R4, [R1+0x1d0] ;  /* 0x0001d00001047983 */ /* 0x001ee20000300800 */
[----:B------:R-:W3:Y:S02]  /*1fca0*/  LDL.LU R5, [R1+0x1d4] ;  /* 0x0001d40001057983 */ /* 0x000ee40000300800 */
[----:B------:R-:W3:Y:S02]  /*1fcb0*/  LDL.LU R6, [R1+0x1d8] ;  /* 0x0001d80001067983 */ /* 0x000ee40000300800 */
[----:B------:R-:W3:Y:S01]  /*1fcc0*/  LDL.LU R7, [R1+0x1dc] ;  /* 0x0001dc0001077983 */ /* 0x000ee20000300800 */
[----:B--2---:R-:W-:Y:S01]  /*1fcd0*/  HMMA.16816.F32 R12, R20, R18, R12 ;  /* 0x00000012140c723c */ /* 0x004fe2000000180c */
[----:B---3--:R0:W-:Y:S01]  /*1fce0*/  STL.64 [R1+0x2c80], R6 ;  /* 0x002c800601007387 */ /* 0x0081e20000100a00 */
[----:B------:R-:W-:Y:S02]  /*1fcf0*/  STL.64 [R1+0x2c78], R4 ;  /* 0x002c780401007387 */ /* 0x000fe40000100a00 */
[----:B0-----:R-:W-:-:S02]  /*1fd00*/  IMAD.MOV.U32 R6, RZ, RZ, R0 ;  /* 0x000000ffff067224 */ /* 0x001fc400078e0000 */
[----:B------:R-:W-:Y:S01]  /*1fd10*/  IMAD.MOV.U32 R7, RZ, RZ, R17 ;  /* 0x000000ffff077224 */ /* 0x000fe200078e0011 */
[----:B------:R-:W2:Y:S04]  /*1fd20*/  LDL.LU R0, [R1+0x2d10] ;  /* 0x002d100001007983 */ /* 0x000ea80000300800 */
[----:B------:R-:W-:Y:S11]  /*1fd30*/  STL.64 [R1+0x2c90], R6 ;  /* 0x002c900601007387 */ /* 0x000ff60000100a00 */
[----:B------:R-:W-:Y:S01]  /*1fd40*/  @!UPT UIADD3 URZ, URZ, URZ, URZ ;  /* 0x0000003f3f3ff290 */ /* 0x000fe2000fffe03f */
[----:B------:R-:W-:Y:S02]  /*1fd50*/  STL.64 [R1+0x2e0], R12 ;  /* 0x0002e00c01007387 */ /* 0x000fe40000100a00 */
[----:B------:R0:W-:Y:S02]  /*1fd60*/  STL.64 [R1+0x2e8], R14 ;  /* 0x0002e80e01007387 */ /* 0x0001e40000100a00 */
[----:B0-----:R-:W4:Y:S01]  /*1fd70*/  LDL.LU.64 R14, [R1+0x2d08] ;  /* 0x002d0800010e7983 */ /* 0x001f220000300a00 */
[----:B------:R-:W-:Y:S02]  /*1fd80*/  IMAD.MOV.U32 R6, RZ, RZ, R16 ;  /* 0x000000ffff067224 */ /* 0x000fe400078e0010 */
[----:B------:R0:W-:Y:S02]  /*1fd90*/  STL.64 [R1+0x2c88], R18 ;  /* 0x002c881201007387 */ /* 0x0001e40000100a00 */
[----:B------:R-:W-:Y:S02]  /*1fda0*/  IMAD.MOV.U32 R16, RZ, RZ, R2 ;  /* 0x000000ffff107224 */ /* 0x000fe400078e0002 */
[----:B------:R-:W-:Y:S01]  /*1fdb0*/  IMAD.MOV.U32 R17, RZ, RZ, R3 ;  /* 0x000000ffff117224 */ /* 0x000fe200078e0003 */
[----:B------:R-:W3:Y:S01]  /*1fdc0*/  LDL.LU R2, [R1+0x2d04] ;  /* 0x002d040001027983 */ /* 0x000ee20000300800 */
[----:B------:R-:W3:Y:S02]  /*1fdd0*/  LDL.LU R3, [R1+0x2d00] ;  /* 0x002d000001037983 */ /* 0x000ee40000300800 */
[----:B0-----:R-:W-:-:S02]  /*1fde0*/  IMAD.MOV.U32 R18, RZ, RZ, R28 ;  /* 0x000000ffff127224 */ /* 0x001fc400078e001c */
[----:B------:R-:W-:Y:S01]  /*1fdf0*/  IMAD.MOV.U32 R19, RZ, RZ, R29 ;  /* 0x000000ffff137224 */ /* 0x000fe200078e001d */
[----:B------:R-:W3:Y:S01]  /*1fe00*/  LDL.LU R28, [R1+0x2cfc] ;  /* 0x002cfc00011c7983 */ /* 0x000ee20000300800 */
[----:B------:R-:W3:Y:S03]  /*1fe10*/  LDL.LU R29, [R1+0x2cf8] ;  /* 0x002cf800011d7983 */ /* 0x000ee60000300800 */
[----:B------:R-:W-:Y:S01]  /*1fe20*/  STL.64 [R1+0x2ca0], R18 ;  /* 0x002ca01201007387 */ /* 0x000fe20000100a00 */
[----:B------:R0:W-:Y:S03]  /*1fe30*/  STL.64 [R1+0x2c98], R16 ;  /* 0x002c981001007387 */ /* 0x0001e60000100a00 */
[----:B0-----:R-:W3:Y:S01]  /*1fe40*/  LDL.LU R16, [R1+0x1f0] ;  /* 0x0001f00001107983 */ /* 0x001ee20000300800 */
[----:B------:R-:W3:Y:S02]  /*1fe50*/  LDL.LU R17, [R1+0x1f4] ;  /* 0x0001f40001117983 */ /* 0x000ee40000300800 */
[----:B------:R-:W3:Y:S01]  /*1fe60*/  LDL.LU R18, [R1+0x1f8] ;  /* 0x0001f80001127983 */ /* 0x000ee20000300800 */
[C---:B----4-:R-:W-:Y:S01]  /*1fe70*/  HMMA.16816.F32 R12, R20.reuse, R14, R24 ;  /* 0x0000000e140c723c */ /* 0x050fe20000001818 */
[----:B------:R-:W4:Y:S01]  /*1fe80*/  LDL.LU.64 R26, [R1+0x2cf0] ;  /* 0x002cf000011a7983 */ /* 0x000f220000300a00 */
[----:B------:R-:W4:Y:S02]  /*1fe90*/  LDL.LU.64 R24, [R1+0x2ce8] ;  /* 0x002ce80001187983 */ /* 0x000f240000300a00 */
[----:B--2---:R-:W-:Y:S11]  /*1fea0*/  IMAD.MOV.U32 R19, RZ, RZ, R0 ;  /* 0x000000ffff137224 */ /* 0x004ff600078e0000 */
[----:B------:R-:W-:Y:S08]  /*1feb0*/  @!UPT UIADD3 URZ, URZ, URZ, URZ ;  /* 0x0000003f3f3ff290 */ /* 0x000ff0000fffe03f */
[----:B------:R-:W-:Y:S01]  /*1fec0*/  STL.64 [R1+0x2d0], R12 ;  /* 0x0002d00c01007387 */ /* 0x000fe20000100a00 */
[----:B------:R0:W-:Y:S02]  /*1fed0*/  STL [R1+0x2d8], R14 ;  /* 0x0002d80e01007387 */ /* 0x0001e40000100800 */
[----:B------:R-:W-:Y:S02]  /*1fee0*/  IMAD.MOV.U32 R0, RZ, RZ, R15 ;  /* 0x000000ffff007224 */ /* 0x000fe400078e000f */
[----:B0-----:R-:W4:Y:S02]  /*1fef0*/  LDL.LU.64 R14, [R1+0x2ce0] ;  /* 0x002ce000010e7983 */ /* 0x001f240000300a00 */
[C---:B----4-:R-:W-:Y:S02]  /*1ff00*/  HMMA.16816.F32 R12, R20.reuse, R14, R24 ;  /* 0x0000000e140c723c */ /* 0x050fe40000001818 */
[----:B------:R-:W2:Y:S01]  /*1ff10*/  LDL.LU.64 R26, [R1+0x2cd8] ;  /* 0x002cd800011a7983 */ /* 0x000ea20000300a00 */
[----:B------:R-:W2:Y:S11]  /*1ff20*/  LDL.LU.64 R24, [R1+0x2cd0] ;  /* 0x002cd00001187983 */ /* 0x000eb60000300a00 */
[----:B------:R-:W-:Y:S09]  /*1ff30*/  @!UPT UIADD3 URZ, URZ, URZ, URZ ;  /* 0x0000003f3f3ff290 */ /* 0x000ff2000fffe03f */
[----:B------:R-:W-:Y:S01]  /*1ff40*/  STL.64 [R1+0x2c0], R12 ;  /* 0x0002c00c01007387 */ /* 0x000fe20000100a00 */
[----:B------:R0:W-:Y:S03]  /*1ff50*/  STL.64 [R1+0x2c8], R14 ;  /* 0x0002c80e01007387 */ /* 0x0001e60000100a00 */
[----:B0-----:R-:W2:Y:S01]  /*1ff60*/  LDL.LU.64 R14, [R1+0x2cc8] ;  /* 0x002cc800010e7983 */ /* 0x001ea20000300a00 */
[----:B---3--:R-:W-:Y:S02]  /*1ff70*/  IMAD.MOV.U32 R12, RZ, RZ, R29 ;  /* 0x000000ffff0c7224 */ /* 0x008fe400078e001d */
[----:B------:R-:W-:Y:S01]  /*1ff80*/  IMAD.MOV.U32 R13, RZ, RZ, R28 ;  /* 0x000000ffff0d7224 */ /* 0x000fe200078e001c */
[----:B--2---:R-:W-:Y:S01]  /*1ff90*/  HMMA.16816.F32 R20, R20, R14, R24 ;  /* 0x0000000e1414723c */ /* 0x004fe20000001818 */
[----:B------:R-:W2:Y:S01]  /*1ffa0*/  LDL.LU.64 R26, [R1+0x2cc0] ;  /* 0x002cc000011a7983 */ /* 0x000ea20000300a00 */
[----:B------:R-:W2:Y:S02]  /*1ffb0*/  LDL.LU.64 R24, [R1+0x2cb8] ;  /* 0x002cb80001187983 */ /* 0x000ea40000300a00 */
[----:B------:R0:W-:Y:S02]  /*1ffc0*/  STL.64 [R1+0x2c48], R14 ;  /* 0x002c480e01007387 */ /* 0x0001e40000100a00 */
[----:B------:R-:W-:-:S02]  /*1ffd0*/  IMAD.MOV.U32 R7, RZ, RZ, R9 ;  /* 0x000000ffff077224 */ /* 0x000fc400078e0009 */
[----:B0-----:R-:W-:Y:S02]  /*1ffe0*/  IMAD.MOV.U32 R14, RZ, RZ, R3 ;  /* 0x000000ffff0e7224 */ /* 0x001fe400078e0003 */
[----:B------:R-:W-:Y:S02]  /*1fff0*/  IMAD.MOV.U32 R15, RZ, RZ, R2 ;  /* 0x000000ffff0f7224 */ /* 0x000fe400078e0002 */
[----:B------:R-:W-:-:S11]  /*20000*/  IMAD.MOV.U32 R9, RZ, RZ, R11 ;  /* 0x000000ffff097224 */ /* 0x000fd600078e000b */
[----:B------:R-:W-:Y:S01]  /*20010*/  STL.64 [R1+0x210], R20 ;  /* 0x0002101401007387 */ /* 0x000fe20000100a00 */
[----:B------:R0:W-:Y:S03]  /*20020*/  STL.64 [R1+0x218], R22 ;  /* 0x0002181601007387 */ /* 0x0001e60000100a00 */
[----:B0-----:R-:W3:Y:S01]  /*20030*/  LDL.64 R22, [R1+0x58] ;  /* 0x0000580001167983 */ /* 0x001ee20000100a00 */
[C---:B--2---:R-:W-:Y:S08]  /*20040*/  HMMA.16816.F32 R12, R24.reuse, R10, R12 ;  /* 0x0000000a180c723c */ /* 0x044ff0000000180c */
[C---:B------:R-:W-:Y:S11]  /*20050*/  HMMA.16816.F32 R4, R24.reuse, R6, R16 ;  /* 0x000000061804723c */ /* 0x040ff60000001810 */
[----:B------:R-:W-:Y:S04]  /*20060*/  @!UPT UIADD3 URZ, URZ, URZ, URZ ;  /* 0x0000003f3f3ff290 */ /* 0x000fe8000fffe03f */
[----:B------:R0:W-:Y:S01]  /*20070*/  STL.64 [R1+0x200], R12 ;  /* 0x0002000c01007387 */ /* 0x0001e20000100a00 */
[----:B------:R-:W-:Y:S02]  /*20080*/  STL.64 [R1+0x208], R14 ;  /* 0x0002080e01007387 */ /* 0x000fe40000100a00 */
[----:B0-----:R-:W-:Y:S02]  /*20090*/  IMAD.MOV.U32 R12, RZ, RZ, R10 ;  /* 0x000000ffff0c7224 */ /* 0x001fe400078e000a */
[----:B------:R-:W2:Y:S01]  /*200a0*/  LDL.LU.64 R10, [R1+0x2cb0] ;  /* 0x002cb000010a7983 */ /* 0x000ea20000300a00 */
[----:B------:R-:W4:Y:S02]  /*200b0*/  LDL.LU R8, [R1+0x2ca8] ;  /* 0x002ca80001087983 */ /* 0x000f240000300800 */
[----:B------:R-:W2:Y:S02]  /*200c0*/  LDL.LU.64 R18, [R1+0x2ca0] ;  /* 0x002ca00001127983 */ /* 0x000ea40000300a00 */
[----:B------:R-:W2:Y:S01]  /*200d0*/  LDL.LU.64 R16, [R1+0x2c98] ;  /* 0x002c980001107983 */ /* 0x000ea20000300a00 */
[----:B------:R-:W-:Y:S01]  /*200e0*/  STL.64 [R1+0x1f0], R4 ;  /* 0x0001f00401007387 */ /* 0x000fe20000100a00 */
[----:B------:R0:W-:Y:S03]  /*200f0*/  STL.64 [R1+0x1f8], R6 ;  /* 0x0001f80601007387 */ /* 0x0001e60000100a00 */
[----:B0-----:R-:W2:Y:S02]  /*20100*/  LDL.LU.64 R6, [R1+0x2c90] ;  /* 0x002c900001067983 */ /* 0x001ea40000300a00 */
[C---:B--2---:R-:W-:Y:S02]  /*20110*/  HMMA.16816.F32 R4, R24.reuse, R6, R16 ;  /* 0x000000061804723c */ /* 0x044fe40000001810 */
[----:B------:R-:W2:Y:S11]  /*20120*/  LDL.LU.64 R18, [R1+0x2c88] ;  /* 0x002c880001127983 */ /* 0x000eb60000300a00 */
[----:B------:R-:W-:Y:S10]  /*20130*/  @!UPT UIADD3 URZ, URZ, URZ, URZ ;  /* 0x0000003f3f3ff290 */ /* 0x000ff4000fffe03f */
[----:B------:R-:W-:Y:S01]  /*20140*/  STL.64 [R1+0x1e0], R4 ;  /* 0x0001e00401007387 */ /* 0x000fe20000100a00 */
[----:B------:R0:W-:Y:S03]  /*20150*/  STL.64 [R1+0x1e8], R6 ;  /* 0x0001e80601007387 */ /* 0x0001e60000100a00 */
[----:B0-----:R-:W2:Y:S01]  /*20160*/  LDL.LU.64 R6, [R1+0x2c80] ;  /* 0x002c800001067983 */ /* 0x001ea20000300a00 */
[----:B------:R-:W2:Y:S02]  /*20170*/  LDL.LU.64 R4, [R1+0x2c78] ;  /* 0x002c780001047983 */ /* 0x000ea40000300a00 */
[C---:B--2---:R-:W-:Y:S11]  /*20180*/  HMMA.16816.F32 R4, R24.reuse, R10, R4 ;  /* 0x0000000a1804723c */ /* 0x044ff60000001804 */
[----:B------:R-:W-:Y:S11]  /*20190*/  @!UPT UIADD3 URZ, URZ, URZ, URZ ;  /* 0x0000003f3f3ff290 */ /* 0x000ff6000fffe03f */
[----:B------:R-:W-:Y:S02]  /*201a0*/  @!UPT UIADD3 URZ, URZ, URZ, URZ ;  /* 0x0000003f3f3ff290 */ /* 0x000fe4000fffe03f */
[----:B------:R-:W-:Y:S02]  /*201b0*/  IMAD.MOV.U32 R3, RZ, RZ, R6 ;  /* 0x000000ffff037224 */ /* 0x000fe400078e0006 */
[----:B------:R-:W-:Y:S02]  /*201c0*/  IMAD.MOV.U32 R2, RZ, RZ, R7 ;  /* 0x000000ffff027224 */ /* 0x000fe400078e0007 */
[----:B------:R-:W-:Y:S02]  /*201d0*/  IMAD.MOV.U32 R29, RZ, RZ, R4 ;  /* 0x000000ffff1d7224 */ /* 0x000fe400078e0004 */
[----:B------:R-:W-:Y:S01]  /*201e0*/  IMAD.MOV.U32 R28, RZ, RZ, R5 ;  /* 0x000000ffff1c7224 */ /* 0x000fe200078e0005 */
[----:B------:R-:W2:Y:S01]  /*201f0*/  LDL.LU.64 R6, [R1+0x2c70] ;  /* 0x002c700001067983 */ /* 0x000ea20000300a00 */
[----:B------:R-:W2:Y:S02]  /*20200*/  LDL.LU.64 R4, [R1+0x2c68] ;  /* 0x002c680001047983 */ /* 0x000ea40000300a00 */
[----:B------:R-:W3:Y:S02]  /*20210*/  LDL.64 R14, [R1+0x68] ;  /* 0x00006800010e7983 */ /* 0x000ee40000100a00 */
[----:B------:R-:W-:Y:S01]  /*20220*/  STL.64 [R1+0x2c20], R10 ;  /* 0x002c200a01007387 */ /* 0x000fe20000100a00 */
[----:B----4-:R-:W-:Y:S01]  /*20230*/  STL [R1+0x2c18], R8 ;  /* 0x002c180801007387 */ /* 0x010fe20000100800 */
[----:B------:R-:W-:Y:S02]  /*20240*/  STL [R1+0x28d4], R2 ;  /* 0x0028d40201007387 */ /* 0x000fe40000100800 */
[----:B------:R-:W-:Y:S02]  /*20250*/  STL [R1+0x28d0], R3 ;  /* 0x0028d00301007387 */ /* 0x000fe40000100800 */
[----:B------:R-:W-:Y:S01]  /*20260*/  STL [R1+0x28cc], R28 ;  /* 0x0028cc1c01007387 */ /* 0x000fe20000100800 */
[----:B------:R-:W-:Y:S01]  /*20270*/  STL [R1+0x28c8], R29 ;  /* 0x0028c81d01007387 */ /* 0x000fe20000100800 */
[C---:B--2---:R-:W-:Y:S11]  /*20280*/  HMMA.16816.F32 R4, R24.reuse, R18, R4 ;  /* 0x000000121804723c */ /* 0x044ff60000001804 */
[----:B------:R-:W-:Y:S11]  /*20290*/  @!UPT UIADD3 URZ, URZ, URZ, URZ ;  /* 0x0000003f3f3ff290 */ /* 0x000ff6000fffe03f */
[----:B------:R-:W-:Y:S01]  /*202a0*/  @!UPT UIADD3 URZ, URZ, URZ, URZ ;  /* 0x0000003f3f3ff290 */ /* 0x000fe2000fffe03f */
[----:B------:R-:W-:Y:S01]  /*202b0*/  STL.64 [R1+0x1c0], R4 ;  /* 0x0001c00401007387 */ /* 0x000fe20000100a00 */
[----:B------:R0:W-:Y:S03]  /*202c0*/  STL.64 [R1+0x1c8], R6 ;  /* 0x0001c80601007387 */ /* 0x0001e60000100a00 */
[----:B0-----:R-:W3:Y:S01]  /*202d0*/  LDL.LU.64 R6, [R1+0x2c60] ;  /* 0x002c600001067983 */ /* 0x001ee20000300a00 */
[----:B------:R-:W3:Y:S02]  /*202e0*/  LDL.LU.64 R4, [R1+0x2c58] ;  /* 0x002c580001047983 */ /* 0x000ee40000300a00 */
[----:B------:R0:W-:Y:S02]  /*202f0*/  STL.64 [R1+0x2c50], R18 ;  /* 0x002c501201007387 */ /* 0x0001e40000100a00 */
[----:B------:R-:W2:Y:S01]  /*20300*/  LDL.LU R16, [R1+0x1a0] ;  /* 0x0001a00001107983 */ /* 0x000ea20000300800 */
[----:B------:R-:W2:Y:S04]  /*20310*/  LDL.LU R17, [R1+0x1a4] ;  /* 0x0001a40001117983 */ /* 0x000ea80000300800 */
[----:B0-----:R-:W2:Y:S01]  /*20320*/  LDL.LU R18, [R1+0x1a8] ;  /* 0x0001a80001127983 */ /* 0x001ea20000300800 */
[----:B------:R-:W2:Y:S01]  /*20330*/  LDL.LU R19, [R1+0x1ac] ;  /* 0x0001ac0001137983 */ /* 0x000ea20000300800 */
[C---:B---3--:R-:W-:Y:S11]  /*20340*/  HMMA.16816.F32 R4, R24.reuse, R22, R4 ;  /* 0x000000161804723c */ /* 0x048ff60000001804 */
[----:B------:R-:W-:Y:S11]  /*20350*/  @!UPT UIADD3 URZ, URZ, URZ, URZ ;  /* 0x0000003f3f3ff290 */ /* 0x000ff6000fffe03f */
[----:B------:R-:W-:Y:S01]  /*20360*/  @!UPT UIADD3 URZ, URZ, URZ, URZ ;  /* 0x0000003f3f3ff290 */ /* 0x000fe2000fffe03f */
[----:B------:R0:W-:Y:S01]  /*20370*/  STL.64 [R1+0x1b0], R4 ;  /* 0x0001b00401007387 */ /* 0x0001e20000100a00 */
[----:B------:R1:W-:Y:S03]  /*20380*/  STL.64 [R1+0x1b8], R6 ;  /* 0x0001b80601007387 */ /* 0x0003e60000100a00 */
[----:B0-----:R-:W3:Y:S01]  /*20390*/  LDL.LU R4, [R1+0x100] ;  /* 0x0001000001047983 */ /* 0x001ee20000300800 */
[----:B------:R-:W3:Y:S02]  /*203a0*/  LDL.LU R5, [R1+0x104] ;  /* 0x0001040001057983 */ /* 0x000ee40000300800 */
[----:B-1----:R-:W3:Y:S02]  /*203b0*/  LDL.LU R6, [R1+0x108] ;  /* 0x0001080001067983 */ /* 0x002ee40000300800 */
[----:B------:R-:W3:Y:S01]  /*203c0*/  LDL.LU R7, [R1+0x10c] ;  /* 0x00010c0001077983 */ /* 0x000ee20000300800 */
[----:B------:R-:W4:Y:S04]  /*203d0*/  LDL.64 R10, [R1+0x18] ;  /* 0x00001800010a7983 */ /* 0x000f280000100a00 */
[----:B----4-:R-:W-:Y:S01]  /*203e0*/  STL.64 [R1+0x2c28], R10 ;  /* 0x002c280a01007387 */ /* 0x010fe20000100a00 */
[----:B------:R0:W-:Y:S02]  /*203f0*/  STL.64 [R1+0x2be0], R22 ;  /* 0x002be01601007387 */ /* 0x0001e40000100a00 */
[----:B------:R-:W4:Y:S02]  /*20400*/  LDL.LU R20, [R1+0x180] ;  /* 0x0001800001147983 */ /* 0x000f240000300800 */
[----:B------:R-:W4:Y:S01]  /*20410*/  LDL.LU R21, [R1+0x184] ;  /* 0x0001840001157983 */ /* 0x000f220000300800 */
[----:B0-----:R-:W2:Y:S01]  /*20420*/  LDL.LU R22, [R1+0x188] ;  /* 0x0001880001167983 */ /* 0x001ea20000300800 */
[----:B------:R-:W2:Y:S03]  /*20430*/  LDL.LU R23, [R1+0x18c] ;  /* 0x00018c0001177983 */ /* 0x000ea60000300800 */
[----:B--2---:R-:W-:Y:S01]  /*20440*/  STL.64 [R1+0x2bf0], R22 ;  /* 0x002bf01601007387 */ /* 0x004fe20000100a00 */
[----:B----4-:R0:W-:Y:S03]  /*20450*/  STL.64 [R1+0x2be8], R20 ;  /* 0x002be81401007387 */ /* 0x0101e60000100a00 */
[----:B0-----:R-:W2:Y:S01]  /*20460*/  LDL.LU R20, [R1+0xc0] ;  /* 0x0000c00001147983 */ /* 0x001ea20000300800 */
[----:B------:R-:W2:Y:S02]  /*20470*/  LDL.LU R21, [R1+0xc4] ;  /* 0x0000c40001157983 */ /* 0x000ea40000300800 */
[----:B------:R-:W4:Y:S02]  /*20480*/  LDL.LU R22, [R1+0xc8] ;  /* 0x0000c80001167983 */ /* 0x000f240000300800 */
[----:B------:R-:W4:Y:S01]  /*20490*/  LDL.LU R23, [R1+0xcc] ;  /* 0x0000cc0001177983 */ /* 0x000f220000300800 */
[----:B------:R-:W-:Y:S01]  /*204a0*/  HMMA.16816.F32 R16, R24, R14, R16 ;  /* 0x0000000e1810723c */ /* 0x000fe20000001810 */
[----:B----4-:R0:W-:Y:S01]  /*204b0*/  STL.64 [R1+0x2c00], R22 ;  /* 0x002c001601007387 */ /* 0x0101e20000100a00 */
[----:B--2---:R1:W-:Y:S03]  /*204c0*/  STL.64 [R1+0x2bf8], R20 ;  /* 0x002bf81401007387 */ /* 0x0043e60000100a00 */
[----:B0-----:R-:W2:Y:S04]  /*204d0*/  LDL.64 R22, [R1+0x8] ;  /* 0x0000080001167983 */ /* 0x001ea80000100a00 */
[----:B--2---:R0:W-:Y:S01]  /*204e0*/  STL.64 [R1+0x2c30], R22 ;  /* 0x002c301601007387 */ /* 0x0041e20000100a00 */
[----:B-1----:R-:W2:Y:S02]  /*204f0*/  LDL.LU R20, [R1+0xf0] ;  /* 0x0000f00001147983 */ /* 0x002ea40000300800 */
[----:B------:R-:W2:Y:S01]  /*20500*/  LDL.LU R21, [R1+0xf4] ;  /* 0x0000f40001157983 */ /* 0x000ea20000300800 */
[----:B0-----:R-:W2:Y:S01]  /*20510*/  LDL.LU R22, [R1+0xf8] ;  /* 0x0000f80001167983 */ /* 0x001ea20000300800 */
[----:B------:R-:W2:Y:S09]  /*20520*/  LDL.LU R23, [R1+0xfc] ;  /* 0x0000fc0001177983 */ /* 0x000eb20000300800 */
[----:B------:R-:W-:Y:S02]  /*20530*/  STL.64 [R1+0x1a0], R16 ;  /* 0x0001a01001007387 */ /* 0x000fe40000100a00 */
[----:B------:R0:W-:Y:S02]  /*20540*/  STL.64 [R1+0x1a8], R18 ;  /* 0x0001a81201007387 */ /* 0x0001e40000100a00 */
[----:B0-----:R-:W4:Y:S01]  /*20550*/  LDL.LU.64 R18, [R1+0x2c50] ;  /* 0x002c500001127983 */ /* 0x001f220000300a00 */
[----:B------:R-:W-:-:S02]  /*20560*/  IMAD.MOV.U32 R17, RZ, RZ, R14 ;  /* 0x000000ffff117224 */ /* 0x000fc400078e000e */
[----:B------:R-:W-:Y:S02]  /*20570*/  IMAD.MOV.U32 R16, RZ, RZ, R15 ;  /* 0x000000ffff107224 */ /* 0x000fe400078e000f */
[----:B------:R-:W3:Y:S01]  /*20580*/  LDL.LU.64 R14, [R1+0x2c48] ;  /* 0x002c4800010e7983 */ /* 0x000ee20000300a00 */
[----:B------:R-:W-:-:S03]  /*20590*/  IMAD.MOV.U32 R10, RZ, RZ, R12 ;  /* 0x000000ffff0a7224 */ /* 0x000fc600078e000c */
[----:B----4-:R-:W-:Y:S01]  /*205a0*/  STL.64 [R1+0x2c10], R18 ;  /* 0x002c101201007387 */ /* 0x010fe20000100a00 */
[----:B------:R0:W-:Y:S01]  /*205b0*/  STL.64 [R1+0x2c08], R16 ;  /* 0x002c081001007387 */ /* 0x0001e20000100a00 */
[----:B---3--:R-:W-:Y:S02]  /*205c0*/  HMMA.16816.F32 R12, R24, R14, R4 ;  /* 0x0000000e180c723c */ /* 0x008fe40000001804 */
[----:B0-----:R-:W3:Y:S01]  /*205d0*/  LDL.LU R16, [R1+0xd0] ;  /* 0x0000d00001107983 */ /* 0x001ee20000300800 */
[----:B------:R-:W3:Y:S02]  /*205e0*/  LDL.LU R17, [R1+0xd4] ;  /* 0x0000d40001117983 */ /* 0x000ee40000300800 */
[----:B------:R-:W3:Y:S02]  /*205f0*/  LDL.LU R18, [R1+0xd8] ;  /* 0x0000d80001127983 */ /* 0x000ee40000300800 */
[----:B------:R-:W3:Y:S01]  /*20600*/  LDL.LU R19, [R1+0xdc] ;  /* 0x0000dc0001137983 */ /* 0x000ee20000300800 */
[----:B------:R-:W2:Y:S01]  /*20610*/  LDL.LU.64 R6, [R1+0x2c40] ;  /* 0x002c400001067983 */ /* 0x000ea20000300a00 */
[----:B------:R-:W2:Y:S02]  /*20620*/  LDL.LU.64 R4, [R1+0x2c38] ;  /* 0x002c380001047983 */ /* 0x000ea40000300a00 */
[----:B------:R-:W-:-:S02]  /*20630*/  IMAD.MOV.U32 R11, RZ, RZ, R9 ;  /* 0x000000ffff0b7224 */ /* 0x000fc400078e0009 */
[----:B------:R-:W4:Y:S10]  /*20640*/  LDL.LU R24, [R1+0xe0] ;  /* 0x0000e00001187983 */ /* 0x000f340000300800 */
[----:B------:R-:W-:Y:S01]  /*20650*/  STL.64 [R1+0x100], R12 ;  /* 0x0001000c01007387 */ /* 0x000fe20000100a00 */
[----:B------:R-:W-:Y:S02]  /*20660*/  STL.64 [R1+0x108], R14 ;  /* 0x0001080e01007387 */ /* 0x000fe40000100a00 */
[----:B------:R-:W4:Y:S02]  /*20670*/  LDL.LU R25, [R1+0xe4] ;  /* 0x0000e40001197983 */ /* 0x000f240000300800 */
[----:B------:R-:W4:Y:S01]  /*20680*/  LDL.LU R26, [R1+0xe8] ;  /* 0x0000e800011a7983 */ /* 0x000f220000300800 */
[----:B------:R-:W4:Y:S01]  /*20690*/  LDL.LU R27, [R1+0xec] ;  /* 0x0000ec00011b7983 */ /* 0x000f220000300800 */
[C---:B--2---:R-:W-:Y:S03]  /*206a0*/  HMMA.16816.F32 R8, R4.reuse, R10, R20 ;  /* 0x0000000a0408723c */ /* 0x044fe60000001814 */
[----:B------:R-:W3:Y:S11]  /*206b0*/  LDL.LU.64 R22, [R1+0x2c30] ;  /* 0x002c300001167983 */ /* 0x000ef60000300a00 */
[----:B------:R-:W-:Y:S09]  /*206c0*/  @!UPT UIADD3 URZ, URZ, URZ, URZ ;  /* 0x0000003f3f3ff290 */ /* 0x000ff2000fffe03f */
[----:B------:R-:W-:Y:S01]  /*206d0*/  STL.64 [R1+0xf0], R8 ;  /* 0x0000f00801007387 */ /* 0x000fe20000100a00 */
[----:B------:R0:W-:Y:S03]  /*206e0*/  STL.64 [R1+0xf8], R10 ;  /* 0x0000f80a01007387 */ /* 0x0001e60000100a00 */
[----:B0-----:R-:W4:Y:S01]  /*206f0*/  LDL.LU.64 R10, [R1+0x2c28] ;  /* 0x002c2800010a7983 */ /* 0x001f220000300a00 */
[C---:B---3--:R-:W-:Y:S08]  /*20700*/  HMMA.16816.F32 R16, R4.reuse, R22, R16 ;  /* 0x000000160410723c */ /* 0x048ff00000001810 */
[----:B----4-:R-:W-:Y:S01]  /*20710*/  HMMA.16816.F32 R24, R4, R10, R24 ;  /* 0x0000000a0418723c */ /* 0x010fe20000001818 */
[----:B------:R-:W-:-:S02]  /*20720*/  IMAD.MOV.U32 R9, RZ, RZ, R11 ;  /* 0x000000ffff097224 */ /* 0x000fc400078e000b */
[----:B------:R-:W-:Y:S02]  /*20730*/  IMAD.MOV.U32 R28, RZ, RZ, R22 ;  /* 0x000000ffff1c7224 */ /* 0x000fe400078e0016 */
[----:B------:R-:W-:Y:S11]  /*20740*/  IMAD.MOV.U32 R3, RZ, RZ, R23 ;  /* 0x000000ffff037224 */ /* 0x000ff600078e0017 */
[----:B------:R-:W-:Y:S07]  /*20750*/  @!UPT UIADD3 URZ, URZ, URZ, URZ ;  /* 0x0000003f3f3ff290 */ /* 0x000fee000fffe03f */
[----:B------:R0:W-:Y:S01]  /*20760*/  STL.64 [R1+0xe0], R24 ;  /* 0x0000e01801007387 */ /* 0x0001e20000100a00 */
[----:B------:R-:W-:Y:S02]  /*20770*/  STL.64 [R1+0xe8], R26 ;  /* 0x0000e81a01007387 */ /* 0x000fe40000100a00 */
[----:B0-----:R-:W-:Y:S02]  /*20780*/  IMAD.MOV.U32 R24, RZ, RZ, R10 ;  /* 0x000000ffff187224 */ /* 0x001fe400078e000a */
[----:B------:R-:W2:Y:S01]  /*20790*/  LDL.LU.64 R10, [R1+0x2c20] ;  /* 0x002c2000010a7983 */ /* 0x000ea20000300a00 */
[----:B------:R-:W3:Y:S02]  /*207a0*/  LDL.LU R8, [R1+0x2c18] ;  /* 0x002c180001087983 */ /* 0x000ee40000300800 */
[----:B------:R0:W-:Y:S02]  /*207b0*/  STL [R1+0x2bd8], R24 ;  /* 0x002bd81801007387 */ /* 0x0001e40000100800 */
[----:B0-----:R-:W4:Y:S01]  /*207c0*/  LDL.LU R24, [R1+0x230] ;  /* 0x0002300001187983 */ /* 0x001f220000300800 */
[----:B------:R-:W4:Y:S02]  /*207d0*/  LDL.LU R25, [R1+0x234] ;  /* 0x0002340001197983 */ /* 0x000f240000300800 */
[----:B------:R-:W4:Y:S02]  /*207e0*/  LDL.LU R26, [R1+0x238] ;  /* 0x00023800011a7983 */ /* 0x000f240000300800 */
[----:B------:R-:W4:Y:S01]  /*207f0*/  LDL.LU R27, [R1+0x23c] ;  /* 0x00023c00011b7983 */ /* 0x000f220000300800 */
[----:B------:R-:W-:Y:S01]  /*20800*/  STL.64 [R1+0xd0], R16 ;  /* 0x0000d01001007387 */ /* 0x000fe20000100a00 */
[----:B------:R0:W-:Y:S03]  /*20810*/  STL.64 [R1+0xd8], R18 ;  /* 0x0000d81201007387 */ /* 0x0001e60000100a00 */
[----:B0-----:R-:W2:Y:S01]  /*20820*/  LDL.LU.64 R18, [R1+0x2c10] ;  /* 0x002c100001127983 */ /* 0x001ea20000300a00 */
[----:B------:R-:W2:Y:S02]  /*20830*/  LDL.LU.64 R16, [R1+0x2c08] ;  /* 0x002c080001107983 */ /* 0x000ea40000300a00 */
[----:B------:R-:W2:Y:S02]  /*20840*/  LDL.LU.64 R22, [R1+0x2c00] ;  /* 0x002c000001167983 */ /* 0x000ea40000300a00 */
[----:B------:R-:W2:Y:S01]  /*20850*/  LDL.LU.64 R20, [R1+0x2bf8] ;  /* 0x002bf80001147983 */ /* 0x000ea20000300a00 */
[----:B------:R-:W0:Y:S04]  /*20860*/  S2R R14, SR_TID.X ;  /* 0x00000000000e7919 */ /* 0x000e280000002100 */
[----:B------:R-:W1:Y:S01]  /*20870*/  S2R R15, SR_TID.X ;  /* 0x00000000000f7919 */ /* 0x000e620000002100 */
[----:B--2---:R-:W-:Y:S11]  /*20880*/  HMMA.16816.F32 R20, R4, R10, R20 ;  /* 0x0000000a0414723c */ /* 0x004ff60000001814 */
[----:B------:R-:W-:Y:S11]  /*20890*/  @!UPT UIADD3 URZ, URZ, URZ, URZ ;  /* 0x0000003f3f3ff290 */ /* 0x000ff6000fffe03f */
[----:B------:R-:W-:Y:S01]  /*208a0*/  @!UPT UIADD3 URZ, URZ, URZ, URZ ;  /* 0x0000003f3f3ff290 */ /* 0x000fe2000fffe03f */
[----:B------:R-:W-:Y:S01]  /*208b0*/  STL.64 [R1+0xc0], R20 ;  /* 0x0000c01401007387 */ /* 0x000fe20000100a00 */
[----:B------:R2:W-:Y:S03]  /*208c0*/  STL.64 [R1+0xc8], R22 ;  /* 0x0000c81601007387 */ /* 0x0005e60000100a00 */
[----:B--2---:R-:W2:Y:S01]  /*208d0*/  LDL.LU.64 R22, [R1+0x2bf0] ;  /* 0x002bf00001167983 */ /* 0x004ea20000300a00 */
[----:B------:R-:W2:Y:S02]  /*208e0*/  LDL.LU.64 R20, [R1+0x2be8] ;  /* 0x002be80001147983 */ /* 0x000ea40000300a00 */
[----:B0-----:R-:W-:Y:S01]  /*208f0*/  IMAD.SHL.U32 R12, R14, 0x2, RZ ;  /* 0x000000020e0c7824 */ /* 0x001fe200078e00ff */
[C---:B-1----:R-:W-:Y:S02]  /*20900*/  LOP3.LUT R14, R15.reuse, 0x7, RZ, 0xc0, !PT ;  /* 0x000000070f0e7812 */ /* 0x042fe400078ec0ff */
[----:B------:R-:W-:-:S02]  /*20910*/  LOP3.LUT R13, R15, 0x80, RZ, 0xc0, !PT ;  /* 0x000000800f0d7812 */ /* 0x000fc400078ec0ff */
[----:B------:R-:W-:Y:S01]  /*20920*/  LOP3.LUT R12, R12, 0x10, RZ, 0xc0, !PT ;  /* 0x000000100c0c7812 */ /* 0x000fe200078ec0ff */
[----:B------:R-:W-:-:S03]  /*20930*/  IMAD R14, R14, 0x210, RZ ;  /* 0x000002100e0e7824 */ /* 0x000fc600078e02ff */
[-C--:B------:R-:W-:Y:S01]  /*20940*/  LEA.HI R2, R13, R12.reuse, RZ, 0x1e ;  /* 0x0000000c0d027211 */ /* 0x080fe200078ff0ff */
[----:B------:R-:W-:Y:S01]  /*20950*/  IMAD.SHL.U32 R15, R15, 0x100, RZ ;  /* 0x000001000f0f7824 */ /* 0x000fe200078e00ff */
[----:B------:R-:W-:Y:S02]  /*20960*/  LEA.HI R29, R13, R12, RZ, 0x1e ;  /* 0x0000000c0d1d7211 */ /* 0x000fe400078ff0ff */
[C---:B------:R-:W-:Y:S02]  /*20970*/  LOP3.LUT R2, R14.reuse, R2, RZ, 0x3c, !PT ;  /* 0x000000020e027212 */ /* 0x040fe400078e3cff */
[----:B------:R-:W-:Y:S02]  /*20980*/  LOP3.LUT R29, R14, R29, RZ, 0x3c, !PT ;  /* 0x0000001d0e1d7212 */ /* 0x000fe400078e3cff */
[--C-:B------:R-:W-:Y:S02]  /*20990*/  LOP3.LUT R2, R2, 0x1000, R15.reuse, 0xf8, !PT ;  /* 0x0000100002027812 */ /* 0x100fe400078ef80f */
[----:B------:R-:W-:-:S03]  /*209a0*/  LOP3.LUT R29, R29, 0x1000, R15, 0xf8, !PT ;  /* 0x000010001d1d7812 */ /* 0x000fc600078ef80f */
[----:B------:R-:W0:Y:S01]  /*209b0*/  LDSM.16.MT88.4 R12, [R2+0x2180] ;  /* 0x00218000020c783b */ /* 0x000e220000004200 */
[----:B------:R-:W-:-:S03]  /*209c0*/  LOP3.LUT R29, R29, 0x40, RZ, 0x3c, !PT ;  /* 0x000000401d1d7812 */ /* 0x000fc600078e3cff */
[----:B------:R-:W-:Y:S01]  /*209d0*/  STL.64 [R1+0x2b88], R10 ;  /* 0x002b880a01007387 */ /* 0x000fe20000100a00 */
[----:B---3--:R1:W-:Y:S02]  /*209e0*/  STL [R1+0x2b80], R8 ;  /* 0x002b800801007387 */ /* 0x0083e40000100800 */
[----:B-1----:R-:W-:Y:S02]  /*209f0*/  IMAD.MOV.U32 R8, RZ, RZ, R19 ;  /* 0x000000ffff087224 */ /* 0x002fe400078e0013 */
[----:B------:R-:W-:Y:S01]  /*20a00*/  IMAD.MOV.U32 R10, RZ, RZ, R18 ;  /* 0x000000ffff0a7224 */ /* 0x000fe200078e0012 */
[----:B0-----:R0:W-:Y:S01]  /*20a10*/  STL.64 [R1+0x2bd0], R14 ;  /* 0x002bd00e01007387 */ /* 0x0011e20000100a00 */
[----:B------:R-:W-:Y:S02]  /*20a20*/  STL.64 [R1+0x2bc8], R12 ;  /* 0x002bc80c01007387 */ /* 0x000fe40000100a00 */
[----:B0-----:R-:W-:Y:S02]  /*20a30*/  IMAD.MOV.U32 R14, RZ, RZ, R17 ;  /* 0x000000ffff0e7224 */ /* 0x001fe400078e0011 */
[----:B------:R-:W-:Y:S01]  /*20a40*/  IMAD.MOV.U32 R15, RZ, RZ, R16 ;  /* 0x000000ffff0f7224 */ /* 0x000fe200078e0010 */
[C---:B--2---:R-:W-:Y:S01]  /*20a50*/  HMMA.16816.F32 R20, R4.reuse, R18, R20 ;  /* 0x000000120414723c */ /* 0x044fe20000001814 */
[----:B------:R-:W0:Y:S11]  /*20a60*/  LDSM.16.MT88.4 R16, [R29+0x2000] ;  /* 0x002000001d10783b */ /* 0x000e360000004200 */
[----:B------:R-:W-:Y:S11]  /*20a70*/  @!UPT UIADD3 URZ, URZ, URZ, URZ ;  /* 0x0000003f3f3ff290 */ /* 0x000ff6000fffe03f */
[----:B------:R-:W-:Y:S01]  /*20a80*/  STL.64 [R1+0x180], R20 ;  /* 0x0001801401007387 */ /* 0x000fe20000100a00 */
[----:B------:R1:W-:Y:S03]  /*20a90*/  STL.64 [R1+0x188], R22 ;  /* 0x0001881601007387 */ /* 0x0003e60000100a00 */
[----:B-1----:R-:W4:Y:S04]  /*20aa0*/  LDL.LU.64 R22, [R1+0x2be0] ;  /* 0x002be00001167983 */ /* 0x002f280000300a00 */
[----:B0-----:R-:W-:Y:S01]  /*20ab0*/  STL.64 [R1+0x2b48], R18 ;  /* 0x002b481201007387 */ /* 0x001fe20000100a00 */
[----:B------:R0:W-:Y:S03]  /*20ac0*/  STL.64 [R1+0x2b40], R16 ;  /* 0x002b401001007387 */ /* 0x0001e60000100a00 */
[----:B0-----:R-:W2:Y:S01]  /*20ad0*/  LDL.LU R16, [R1+0x360] ;  /* 0x0003600001107983 */ /* 0x001ea20000300800 */
[----:B------:R-:W2:Y:S02]  /*20ae0*/  LDL.LU R17, [R1+0x364] ;  /* 0x0003640001117983 */ /* 0x000ea40000300800 */
[----:B------:R-:W2:Y:S02]  /*20af0*/  LDL.LU R18, [R1+0x368] ;  /* 0x0003680001127983 */ /* 0x000ea40000300800 */
[----:B------:R-:W2:Y:S01]  /*20b00*/  LDL.LU R19, [R1+0x36c] ;  /* 0x00036c0001137983 */ /* 0x000ea20000300800 */
[----:B----4-:R-:W-:Y:S01]  /*20b10*/  HMMA.16816.F32 R24, R4, R22, R24 ;  /* 0x000000160418723c */ /* 0x010fe20000001818 */
[----:B------:R-:W-:-:S02]  /*20b20*/  IMAD.MOV.U32 R12, RZ, RZ, R22 ;  /* 0x000000ffff0c7224 */ /* 0x000fc400078e0016 */
[----:B------:R-:W-:Y:S02]  /*20b30*/  IMAD.MOV.U32 R11, RZ, RZ, R23 ;  /* 0x000000ffff0b7224 */ /* 0x000fe400078e0017 */
[----:B------:R-:W0:Y:S11]  /*20b40*/  LDSM.16.MT88.4 R20, [R29+0x2080] ;  /* 0x002080001d14783b */ /* 0x000e360000004200 */
[----:B------:R-:W-:Y:S07]  /*20b50*/  @!UPT UIADD3 URZ, URZ, URZ, URZ ;  /* 0x0000003f3f3ff290 */ /* 0x000fee000fffe03f */
[----:B------:R1:W-:Y:S01]  /*20b60*/  STL.64 [R1+0x230], R24 ;  /* 0x0002301801007387 */ /* 0x0003e20000100a00 */
[----:B------:R-:W-:Y:S03]  /*20b70*/  STL.64 [R1+0x238], R26 ;  /* 0x0002381a01007387 */ /* 0x000fe60000100a00 */
[----:B-1----:R-:W3:Y:S04]  /*20b80*/  LDL.LU R24, [R1+0x2bd8] ;  /* 0x002bd80001187983 */ /* 0x002ee80000300800 */
[----:B0-----:R0:W-:Y:S02]  /*20b90*/  STL.64 [R1+0x2ab8], R22 ;  /* 0x002ab81601007387 */ /* 0x0011e40000100a00 */
[----:B0-----:R-:W-:-:S02]  /*20ba0*/  IMAD.MOV.U32 R22, RZ, RZ, R12 ;  /* 0x000000ffff167224 */ /* 0x001fc400078e000c */
[----:B--2---:R-:W-:Y:S01]  /*20bb0*/  HMMA.16816.F32 R12, R4, R14, R16 ;  /* 0x0000000e040c723c */ /* 0x004fe20000001810 */
[----:B------:R-:W-:Y:S01]  /*20bc0*/  IMAD.MOV.U32 R23, RZ, RZ, R11 ;  /* 0x000000ffff177224 */ /* 0x000fe200078e000b */
[----:B------:R-:W-:Y:S04]  /*20bd0*/  STL.64 [R1+0x2ab0], R20 ;  /* 0x002ab01401007387 */ /* 0x000fe80000100a00 */
[----:B------:R0:W-:Y:S02]  /*20be0*/  STL.64 [R1+0x2b60], R22 ;  /* 0x002b601601007387 */ /* 0x0001e40000100a00 */
[----:B0-----:R-:W-:Y:S02]  /*20bf0*/  IMAD.MOV.U32 R22, RZ, RZ, R10 ;  /* 0x000000ffff167224 */ /* 0x001fe400078e000a */
[----:B------:R-:W-:Y:S11]  /*20c00*/  IMAD.MOV.U32 R23, RZ, RZ, R8 ;  /* 0x000000ffff177224 */ /* 0x000ff600078e0008 */
[----:B------:R-:W-:Y:S02]  /*20c10*/  @!UPT UIADD3 URZ, URZ, URZ, URZ ;  /* 0x0000003f3f3ff290 */ /* 0x000fe4000fffe03f */
[----:B------:R-:W-:Y:S01]  /*20c20*/  STL.64 [R1+0x4b0], R12 ;  /* 0x0004b00c01007387 */ /* 0x000fe20000100a00 */
[----:B------:R-:W-:Y:S02]  /*20c30*/  STL.64 [R1+0x4b8], R14 ;  /* 0x0004b80e01007387 */ /* 0x000fe40000100a00 */
[----:B------:R0:W-:Y:S02]  /*20c40*/  STL.64 [R1+0x2b78], R22 ;  /* 0x002b781601007387 */ /* 0x0001e40000100a00 */
[----:B------:R-:W2:Y:S01]  /*20c50*/  LDL.LU R20, [R1+0x410] ;  /* 0x0004100001147983 */ /* 0x000ea20000300800 */
[----:B------:R-:W2:Y:S04]  /*20c60*/  LDL.LU R21, [R1+0x414] ;  /* 0x0004140001157983 */ /* 0x000ea80000300800 */
[----:B0-----:R-:W4:Y:S01]  /*20c70*/  LDL.LU R22, [R1+0x418] ;  /* 0x0004180001167983 */ /* 0x001f220000300800 */
[----:B------:R-:W4:Y:S03]  /*20c80*/  LDL.LU R23, [R1+0x41c] ;  /* 0x00041c0001177983 */ /* 0x000f260000300800 */
[----:B----4-:R3:W-:Y:S01]  /*20c90*/  STL.64 [R1+0x2b98], R22 ;  /* 0x002b981601007387 */ /* 0x0107e20000100a00 */
[----:B--2---:R-:W-:Y:S02]  /*20ca0*/  STL.64 [R1+0x2b90], R20 ;  /* 0x002b901401007387 */ /* 0x004fe40000100a00 */
[----:B---3--:R-:W-:-:S02]  /*20cb0*/  IMAD.MOV.U32 R22, RZ, RZ, R24 ;  /* 0x000000ffff167224 */ /* 0x008fc400078e0018 */
[----:B------:R-:W-:Y:S01]  /*20cc0*/  IMAD.MOV.U32 R23, RZ, RZ, R9 ;  /* 0x000000ffff177224 */ /* 0x000fe200078e0009 */
[----:B------:R-:W0:Y:S04]  /*20cd0*/  LDSM.16.MT88.4 R24, [R29+0x2100] ;  /* 0x002100001d18783b */ /* 0x000e280000004200 */
[----:B------:R1:W-:Y:S01]  /*20ce0*/  STL.64 [R1+0x2bb0], R22 ;  /* 0x002bb01601007387 */ /* 0x0003e20000100a00 */
[----:B------:R-:W2:Y:S02]  /*20cf0*/  LDL.LU R8, [R1+0x420] ;  /* 0x0004200001087983 */ /* 0x000ea40000300800 */
[----:B------:R-:W2:Y:S02]  /*20d00*/  LDL.LU R9, [R1+0x424] ;  /* 0x0004240001097983 */ /* 0x000ea40000300800 */
[----:B------:R-:W3:Y:S01]  /*20d10*/  LDL.LU R10, [R1+0x428] ;  /* 0x00042800010a7983 */ /* 0x000ee20000300800 */
[----:B------:R-:W3:Y:S01]  /*20d20*/  LDL.LU R11, [R1+0x42c] ;  /* 0x00042c00010b7983 */ /* 0x000ee20000300800 */
[----:B------:R-:W4:Y:S02]  /*20d30*/  LDL.LU R12, [R1+0x350] ;  /* 0x00035000010c7983 */ /* 0x000f240000300800 */
[----:B------:R-:W4:Y:S02]  /*20d40*/  LDL.LU R13, [R1+0x354] ;  /* 0x00035400010d7983 */ /* 0x000f240000300800 */
[----:B------:R-:W4:Y:S01]  /*20d50*/  LDL.LU R14, [R1+0x358] ;  /* 0x00035800010e7983 */ /* 0x000f220000300800 */
[----:B------:R-:W4:Y:S04]  /*20d60*/  LDL.LU R15, [R1+0x35c] ;  /* 0x00035c00010f7983 */ /* 0x000f280000300800 */
[----:B-1----:R-:W4:Y:S04]  /*20d70*/  LDL.64 R22, [R1+0x28] ;  /* 0x0000280001167983 */ /* 0x002f280000100a00 */
[----:B---3--:R-:W-:Y:S01]  /*20d80*/  STL.64 [R1+0x2ba8], R10 ;  /* 0x002ba80a01007387 */ /* 0x008fe20000100a00 */
[----:B--2---:R1:W-:Y:S03]  /*20d90*/  STL.64 [R1+0x2ba0], R8 ;  /* 0x002ba00801007387 */ /* 0x0043e60000100a00 */
[----:B-1----:R-:W2:Y:S01]  /*20da0*/  LDL.LU R8, [R1+0x430] ;  /* 0x0004300001087983 */ /* 0x002ea20000300800 */
[----:B------:R-:W2:Y:S02]  /*20db0*/  LDL.LU R9, [R1+0x434] ;  /* 0x0004340001097983 */ /* 0x000ea40000300800 */
[----:B------:R-:W3:Y:S02]  /*20dc0*/  LDL.LU R10, [R1+0x438] ;  /* 0x00043800010a7983 */ /* 0x000ee40000300800 */
[----:B------:R-:W3:Y:S02]  /*20dd0*/  LDL.LU R11, [R1+0x43c] ;  /* 0x00043c00010b7983 */ /* 0x000ee40000300800 */
[----:B---3--:R-:W-:Y:S01]  /*20de0*/  STL.64 [R1+0x2bc0], R10 ;  /* 0x002bc00a01007387 */ /* 0x008fe20000100a00 */
[----:B--2---:R1:W-:Y:S03]  /*20df0*/  STL.64 [R1+0x2bb8], R8 ;  /* 0x002bb80801007387 */ /* 0x0043e60000100a00 */
[----:B-1----:R-:W2:Y:S01]  /*20e00*/  LDL.LU R8, [R1+0x440] ;  /* 0x0004400001087983 */ /* 0x002ea20000300800 */
[----:B------:R-:W2:Y:S02]  /*20e10*/  LDL.LU R9, [R1+0x444] ;  /* 0x0004440001097983 */ /* 0x000ea40000300800 */
[----:B------:R-:W2:Y:S02]  /*20e20*/  LDL.LU R10, [R1+0x448] ;  /* 0x00044800010a7983 */ /* 0x000ea40000300800 */
[----:B------:R-:W2:Y:S01]  /*20e30*/  LDL.LU R11, [R1+0x44c] ;  /* 0x00044c00010b7983 */ /* 0x000ea20000300800 */
[----:B------:R-:W3:Y:S01]  /*20e40*/  LDL.LU R16, [R1+0x3e0] ;  /* 0x0003e00001107983 */ /* 0x000ee20000300800 */
[----:B------:R-:W3:Y:S02]  /*20e50*/  LDL.LU R17, [R1+0x3e4] ;  /* 0x0003e40001117983 */ /* 0x000ee40000300800 */
[----:B------:R-:W2:Y:S02]  /*20e60*/  LDL.LU R18, [R1+0x3e8] ;  /* 0x0003e80001127983 */ /* 0x000ea40000300800 */
[----:B------:R-:W2:Y:S02]  /*20e70*/  LDL.LU R19, [R1+0x3ec] ;  /* 0x0003ec0001137983 */ /* 0x000ea40000300800 */
[----:B--2---:R-:W-:Y:S01]  /*20e80*/  STL.64 [R1+0x2b58], R18 ;  /* 0x002b581201007387 */ /* 0x004fe20000100a00 */
[----:B---3--:R1:W-:Y:S03]  /*20e90*/  STL.64 [R1+0x2b50], R16 ;  /* 0x002b501001007387 */ /* 0x0083e60000100a00 */
        /* <DEDUP_REMOVED lines=10> */
[----:B0-----:R0:W-:Y:S01]  /*20f40*/  STL.64 [R1+0x2a40], R26 ;  /* 0x002a401a01007387 */ /* 0x0011e20000100a00 */
[----:B------:R-:W-:Y:S03]  /*20f50*/  STL.64 [R1+0x2a38], R24 ;  /* 0x002a381801007387 */ /* 0x000fe60000100a00 */
[----:B0-----:R-:W4:Y:S02]  /*20f60*/  LDL.LU.64 R26, [R1+0x78] ;  /* 0x00007800011a7983 */ /* 0x001f240000300a00 */
[----:B----4-:R-:W-:Y:S02]  /*20f70*/  HMMA.16816.F32 R4, R4, R26, R12 ;  /* 0x0000001a0404723c */ /* 0x010fe4000000180c */
[----:B------:R-:W3:Y:S01]  /*20f80*/  LDL.LU.64 R14, [R1+0x2bd0] ;  /* 0x002bd000010e7983 */ /* 0x000ee20000300a00 */
[----:B------:R-:W3:Y:S11]  /*20f90*/  LDL.LU.64 R12, [R1+0x2bc8] ;  /* 0x002bc800010c7983 */ /* 0x000ef60000300a00 */
[----:B------:R-:W-:Y:S09]  /*20fa0*/  @!UPT UIADD3 URZ, URZ, URZ, URZ ;  /* 0x0000003f3f3ff290 */ /* 0x000ff2000fffe03f */
[----:B------:R-:W-:Y:S01]  /*20fb0*/  STL.64 [R1+0x4a0], R4 ;  /* 0x0004a00401007387 */ /* 0x000fe20000100a00 */
[----:B------:R-:W-:Y:S02]  /*20fc0*/  STL.64 [R1+0x4a8], R6 ;  /* 0x0004a80601007387 */ /* 0x000fe40000100a00 */
[----:B------:R-:W0:Y:S02]  /*20fd0*/  LDSM.16.MT88.4 R4, [R29+0x2180] ;  /* 0x002180001d04783b */ /* 0x000e240000004200 */
[----:B0-----:R0:W-:Y:S02]  /*20fe0*/  STL.64 [R1+0x29c8], R6 ;  /* 0x0029c80601007387 */ /* 0x0011e40000100a00 */
[----:B------:R1:W-:Y:S02]  /*20ff0*/  STL.64 [R1+0x29c0], R4 ;  /* 0x0029c00401007387 */ /* 0x0003e40000100a00 */
[----:B0-----:R-:W-:Y:S02]  /*21000*/  IMAD.MOV.U32 R7, RZ, RZ, R3 ;  /* 0x000000ffff077224 */ /* 0x001fe400078e0003 */
[----:B-1----:R-:W-:-:S02]  /*21010*/  IMAD.MOV.U32 R4, RZ, RZ, R22 ;  /* 0x000000ffff047224 */ /* 0x002fc400078e0016 */
[----:B------:R-:W-:Y:S01]  /*21020*/  IMAD.MOV.U32 R3, RZ, RZ, R23 ;  /* 0x000000ffff037224 */ /* 0x000fe200078e0017 */
[C---:B---3--:R-:W-:Y:S11]  /*21030*/  HMMA.16816.F32 R8, R12.reuse, R22, R8 ;  /* 0x000000160c08723c */ /* 0x048ff60000001808 */
[----:B------:R-:W-:Y:S11]  /*21040*/  @!UPT UIADD3 URZ, URZ, URZ, URZ ;  /* 0x0000003f3f3ff290 */ /* 0x000ff6000fffe03f */
[----:B------:R-:W-:Y:S01]  /*21050*/  @!UPT UIADD3 URZ, URZ, URZ, URZ ;  /* 0x0000003f3f3ff290 */ /* 0x000fe2000fffe03f */
[----:B------:R-:W-:Y:S01]  /*21060*/  STL.64 [R1+0x490], R8 ;  /* 0x0004900801007387 */ /* 0x000fe20000100a00 */
[----:B------:R0:W-:Y:S03]  /*21070*/  STL.64 [R1+0x498], R10 ;  /* 0x0004980a01007387 */ /* 0x0001e60000100a00 */
[----:B0-----:R-:W3:Y:S01]  /*21080*/  LDL.LU.64 R10, [R1+0x2bc0] ;  /* 0x002bc000010a7983 */ /* 0x001ee20000300a00 */
[----:B------:R-:W3:Y:S02]  /*21090*/  LDL.LU.64 R8, [R1+0x2bb8] ;  /* 0x002bb80001087983 */ /* 0x000ee40000300a00 */
[----:B------:R-:W3:Y:S02]  /*210a0*/  LDL.LU.64 R22, [R1+0x2bb0] ;  /* 0x002bb00001167983 */ /* 0x000ee40000300a00 */
[----:B------:R-:W-:Y:S01]  /*210b0*/  IMAD.MOV.U32 R6, RZ, RZ, R28 ;  /* 0x000000ffff067224 */ /* 0x000fe200078e001c */
[C---:B---3--:R-:W-:Y:S01]  /*210c0*/  HMMA.16816.F32 R20, R12.reuse, R22, R8 ;  /* 0x000000160c14723c */ /* 0x048fe20000001808 */
[----:B------:R-:W3:Y:S01]  /*210d0*/  LDL.LU.64 R10, [R1+0x2ba8] ;  /* 0x002ba800010a7983 */ /* 0x000ee20000300a00 */
[----:B------:R-:W3:Y:S11]  /*210e0*/  LDL.LU.64 R8, [R1+0x2ba0] ;  /* 0x002ba00001087983 */ /* 0x000ef60000300a00 */
[----:B------:R-:W-:Y:S10]  /*210f0*/  @!UPT UIADD3 URZ, URZ, URZ, URZ ;  /* 0x0000003f3f3ff290 */ /* 0x000ff4000fffe03f */
[----:B------:R-:W-:Y:S01]  /*21100*/  STL.64 [R1+0x480], R20 ;  /* 0x0004801401007387 */ /* 0x000fe20000100a00 */
[----:B------:R0:W-:Y:S03]  /*21110*/  STL.64 [R1+0x488], R22 ;  /* 0x0004881601007387 */ /* 0x0001e60000100a00 */
[----:B0-----:R-:W4:Y:S01]  /*21120*/  LDL.LU.64 R22, [R1+0x2b98] ;  /* 0x002b980001167983 */ /* 0x001f220000300a00 */
[----:B------:R-:W4:Y:S01]  /*21130*/  LDL.LU.64 R20, [R1+0x2b90] ;  /* 0x002b900001147983 */ /* 0x000f220000300a00 */
[C---:B---3--:R-:W-:Y:S11]  /*21140*/  HMMA.16816.F32 R8, R12.reuse, R6, R8 ;  /* 0x000000060c08723c */ /* 0x048ff60000001808 */
[----:B------:R-:W-:Y:S11]  /*21150*/  @!UPT UIADD3 URZ, URZ, URZ, URZ ;  /* 0x0000003f3f3ff290 */ /* 0x000ff6000fffe03f */
[----:B------:R-:W-:Y:S01]  /*21160*/  @!UPT UIADD3 URZ, URZ, URZ, URZ ;  /* 0x0000003f3f3ff290 */ /* 0x000fe2000fffe03f */
[----:B------:R-:W-:Y:S01]  /*21170*/  STL.64 [R1+0x440], R8 ;  /* 0x0004400801007387 */ /* 0x000fe20000100a00 */
[----:B------:R0:W-:Y:S03]  /*21180*/  STL.64 [R1+0x448], R10 ;  /* 0x0004480a01007387 */ /* 0x0001e60000100a00 */
[----:B0-----:R-:W4:Y:S01]  /*21190*/  LDL.LU.64 R10, [R1+0x2b88] ;  /* 0x002b8800010a7983 */ /* 0x001f220000300a00 */
[----:B------:R-:W3:Y:S02]  /*211a0*/  LDL.LU R8, [R1+0x2b80] ;  /* 0x002b800001087983 */ /* 0x000ee40000300800 */
[----:B------:R-:W-:Y:S01]  /*211b0*/  STL.64 [R1+0x2b20], R6 ;  /* 0x002b200601007387 */ /* 0x000fe20000100a00 */
[C---:B----4-:R-:W-:Y:S11]  /*211c0*/  HMMA.16816.F32 R20, R12.reuse, R10, R20 ;  /* 0x0000000a0c14723c */ /* 0x050ff60000001814 */
[----:B------:R-:W-:Y:S11]  /*211d0*/  @!UPT UIADD3 URZ, URZ, URZ, URZ ;  /* 0x0000003f3f3ff290 */ /* 0x000ff6000fffe03f */
[----:B------:R-:W-:Y:S01]  /*211e0*/  @!UPT UIADD3 URZ, URZ, URZ, URZ ;  /* 0x0000003f3f3ff290 */ /* 0x000fe2000fffe03f */
[----:B------:R-:W-:Y:S01]  /*211f0*/  STL.64 [R1+0x430], R20 ;  /* 0x0004301401007387 */ /* 0x000fe20000100a00 */
[----:B------:R0:W-:Y:S03]  /*21200*/  STL.64 [R1+0x438], R22 ;  /* 0x0004381601007387 */ /* 0x0001e60000100a00 */
[----:B0-----:R-:W2:Y:S01]  /*21210*/  LDL.LU.64 R22, [R1+0x2b78] ;  /* 0x002b780001167983 */ /* 0x001ea20000300a00 */
[----:B------:R-:W-:Y:S02]  /*21220*/  STL.64 [R1+0x2b18], R10 ;  /* 0x002b180a01007387 */ /* 0x000fe40000100a00 */
[----:B---3--:R0:W-:Y:S02]  /*21230*/  STL [R1+0x2b10], R8 ;  /* 0x002b100801007387 */ /* 0x0081e40000100800 */
[----:B0-----:R-:W3:Y:S01]  /*21240*/  LDL.LU R8, [R1+0x340] ;  /* 0x0003400001087983 */ /* 0x001ee20000300800 */
[----:B------:R-:W3:Y:S02]  /*21250*/  LDL.LU R9, [R1+0x344] ;  /* 0x0003440001097983 */ /* 0x000ee40000300800 */
[----:B------:R-:W3:Y:S02]  /*21260*/  LDL.LU R10, [R1+0x348] ;  /* 0x00034800010a7983 */ /* 0x000ee40000300800 */
[----:B------:R-:W3:Y:S01]  /*21270*/  LDL.LU R11, [R1+0x34c] ;  /* 0x00034c00010b7983 */ /* 0x000ee20000300800 */
[C---:B--2---:R-:W-:Y:S01]  /*21280*/  HMMA.16816.F32 R20, R12.reuse, R22, R16 ;  /* 0x000000160c14723c */ /* 0x044fe20000001810 */
[----:B------:R-:W2:Y:S01]  /*21290*/  LDL.LU.64 R18, [R1+0x2b70] ;  /* 0x002b700001127983 */ /* 0x000ea20000300a00 */
[----:B------:R-:W2:Y:S11]  /*212a0*/  LDL.LU.64 R16, [R1+0x2b68] ;  /* 0x002b680001107983 */ /* 0x000eb60000300a00 */
[----:B------:R-:W-:Y:S10]  /*212b0*/  @!UPT UIADD3 URZ, URZ, URZ, URZ ;  /* 0x0000003f3f3ff290 */ /* 0x000ff4000fffe03f */
[----:B------:R-:W-:Y:S01]  /*212c0*/  STL.64 [R1+0x420], R20 ;  /* 0x0004201401007387 */ /* 0x000fe20000100a00 */
[----:B------:R0:W-:Y:S03]  /*212d0*/  STL.64 [R1+0x428], R22 ;  /* 0x0004281601007387 */ /* 0x0001e60000100a00 */
[----:B0-----:R-:W2:Y:S02]  /*212e0*/  LDL.LU.64 R22, [R1+0x2b60] ;  /* 0x002b600001167983 */ /* 0x001ea40000300a00 */
[C---:B--2---:R-:W-:Y:S02]  /*212f0*/  HMMA.16816.F32 R20, R12.reuse, R22, R16 ;  /* 0x000000160c14723c */ /* 0x044fe40000001810 */
[----:B------:R-:W2:Y:S01]  /*21300*/  LDL.LU.64 R18, [R1+0x2b58] ;  /* 0x002b580001127983 */ /* 0x000ea20000300a00 */
[----:B------:R-:W2:Y:S11]  /*21310*/  LDL.LU.64 R16, [R1+0x2b50] ;  /* 0x002b500001107983 */ /* 0x000eb60000300a00 */
[----:B------:R-:W-:Y:S09]  /*21320*/  @!UPT UIADD3 URZ, URZ, URZ, URZ ;  /* 0x0000003f3f3ff290 */ /* 0x000ff2000fffe03f */
[----:B------:R0:W-:Y:S01]  /*21330*/  STL.64 [R1+0x410], R20 ;  /* 0x0004101401007387 */ /* 0x0001e20000100a00 */
[----:B------:R1:W-:Y:S03]  /*21340*/  STL.64 [R1+0x418], R22 ;  /* 0x0004181601007387 */ /* 0x0003e60000100a00 */
[----:B0-----:R-:W4:Y:S01]  /*21350*/  LDL.LU R20, [R1+0x2b0] ;  /* 0x0002b00001147983 */ /* 0x001f220000300800 */
[----:B------:R-:W4:Y:S02]  /*21360*/  LDL.LU R21, [R1+0x2b4] ;  /* 0x0002b40001157983 */ /* 0x000f240000300800 */
[----:B-1----:R-:W2:Y:S02]  /*21370*/  LDL.LU R22, [R1+0x2b8] ;  /* 0x0002b80001167983 */ /* 0x002ea40000300800 */
[----:B------:R-:W2:Y:S02]  /*21380*/  LDL.LU R23, [R1+0x2bc] ;  /* 0x0002bc0001177983 */ /* 0x000ea40000300800 */
[----:B--2---:R0:W-:Y:S01]  /*21390*/  STL.64 [R1+0x2ac8], R22 ;  /* 0x002ac81601007387 */ /* 0x0041e20000100a00 */
[----:B----4-:R-:W-:Y:S03]  /*213a0*/  STL.64 [R1+0x2ac0], R20 ;  /* 0x002ac01401007387 */ /* 0x010fe60000100a00 */
[----:B0-----:R-:W2:Y:S02]  /*213b0*/  LDL.LU.64 R22, [R1+0x68] ;  /* 0x0000680001167983 */ /* 0x001ea40000300a00 */
[C---:B--2---:R-:W-:Y:S11]  /*213c0*/  HMMA.16816.F32 R16, R12.reuse, R22, R16 ;  /* 0x000000160c10723c */ /* 0x044ff60000001810 */
[----:B------:R-:W-:Y:S11]  /*213d0*/  @!UPT UIADD3 URZ, URZ, URZ, URZ ;  /* 0x0000003f3f3ff290 */ /* 0x000ff6000fffe03f */
[----:B------:R-:W-:Y:S01]  /*213e0*/  @!UPT UIADD3 URZ, URZ, URZ, URZ ;  /* 0x0000003f3f3ff290 */ /* 0x000fe2000fffe03f */
[----:B------:R-:W-:Y:S01]  /*213f0*/  STL.64 [R1+0x400], R16 ;  /* 0x0004001001007387 */ /* 0x000fe20000100a00 */
[----:B------:R0:W-:Y:S03]  /*21400*/  STL.64 [R1+0x408], R18 ;  /* 0x0004081201007387 */ /* 0x0001e60000100a00 */
[----:B0-----:R-:W2:Y:S01]  /*21410*/  LDL.LU.64 R18, [R1+0x2b48] ;  /* 0x002b480001127983 */ /* 0x001ea20000300a00 */
[----:B------:R-:W2:Y:S02]  /*21420*/  LDL.LU.64 R16, [R1+0x2b40] ;  /* 0x002b400001107983 */ /* 0x000ea40000300a00 */
[----:B------:R0:W-:Y:S02]  /*21430*/  STL.64 [R1+0x2ad8], R22 ;  /* 0x002ad81601007387 */ /* 0x0001e40000100a00 */
[----:B0-----:R-:W4:Y:S01]  /*21440*/  LDL.64 R22, [R1+0x58] ;  /* 0x0000580001167983 */ /* 0x001f220000100a00 */
[----:B---3--:R-:W-:Y:S03]  /*21450*/  HMMA.16816.F32 R12, R12, R26, R8 ;  /* 0x0000001a0c0c723c */ /* 0x008fe60000001808 */
[----:B----4-:R-:W-:Y:S01]  /*21460*/  STL.64 [R1+0x2af0], R22 ;  /* 0x002af01601007387 */ /* 0x010fe20000100a00 */
[----:B------:R-:W-:Y:S02]  /*21470*/  STL.64 [R1+0x2b28], R26 ;  /* 0x002b281a01007387 */ /* 0x000fe40000100a00 */
[----:B------:R-:W3:Y:S11]  /*21480*/  LDL.LU R8, [R1+0x3b0] ;  /* 0x0003b00001087983 */ /* 0x000ef60000300800 */
[----:B------:R-:W-:Y:S06]  /*21490*/  @!UPT UIADD3 URZ, URZ, URZ, URZ ;  /* 0x0000003f3f3ff290 */ /* 0x000fec000fffe03f */
[----:B------:R-:W-:Y:S01]  /*214a0*/  STL.64 [R1+0x360], R12 ;  /* 0x0003600c01007387 */ /* 0x000fe20000100a00 */
[----:B------:R-:W-:Y:S01]  /*214b0*/  STL.64 [R1+0x368], R14 ;  /* 0x0003680e01007387 */ /* 0x000fe20000100a00 */
[----:B------:R-:W3:Y:S02]  /*214c0*/  LDL.LU R9, [R1+0x3b4] ;  /* 0x0003b40001097983 */ /* 0x000ee40000300800 */
[----:B------:R-:W4:Y:S02]  /*214d0*/  LDL.LU R10, [R1+0x3b8] ;  /* 0x0003b800010a7983 */ /* 0x000f240000300800 */
[----:B------:R-:W4:Y:S02]  /*214e0*/  LDL.LU R11, [R1+0x3bc] ;  /* 0x0003bc00010b7983 */ /* 0x000f240000300800 */
[----:B----4-:R-:W-:Y:S01]  /*214f0*/  STL.64 [R1+0x2b38], R10 ;  /* 0x002b380a01007387 */ /* 0x010fe20000100a00 */
[----:B---3--:R0:W-:Y:S03]  /*21500*/  STL.64 [R1+0x2b30], R8 ;  /* 0x002b300801007387 */ /* 0x0081e60000100a00 */
[----:B0-----:R-:W2:Y:S01]  /*21510*/  LDL.LU R8, [R1+0x3d0] ;  /* 0x0003d00001087983 */ /* 0x001ea20000300800 */
[----:B------:R-:W2:Y:S02]  /*21520*/  LDL.LU R9, [R1+0x3d4] ;  /* 0x0003d40001097983 */ /* 0x000ea40000300800 */
[----:B------:R-:W2:Y:S02]  /*21530*/  LDL.LU R10, [R1+0x3d8] ;  /* 0x0003d800010a7983 */ /* 0x000ea40000300800 */
[----:B------:R-:W2:Y:S01]  /*21540*/  LDL.LU R11, [R1+0x3dc] ;  /* 0x0003dc00010b7983 */ /* 0x000ea20000300800 */
[----:B------:R-:W3:Y:S01]  /*21550*/  LDL.LU R24, [R1+0x3c0] ;  /* 0x0003c00001187983 */ /* 0x000ee20000300800 */
[----:B------:R-:W3:Y:S02]  /*21560*/  LDL.LU R25, [R1+0x3c4] ;  /* 0x0003c40001197983 */ /* 0x000ee40000300800 */
[----:B------:R-:W3:Y:S02]  /*21570*/  LDL.LU R26, [R1+0x3c8] ;  /* 0x0003c800011a7983 */ /* 0x000ee40000300800 */
[----:B------:R-:W3:Y:S01]  /*21580*/  LDL.LU R27, [R1+0x3cc] ;  /* 0x0003cc00011b7983 */ /* 0x000ee20000300800 */
[----:B------:R-:W4:Y:S04]  /*21590*/  LDL.64 R22, [R1+0x38] ;  /* 0x0000380001167983 */ /* 0x000f280000100a00 */
[----:B------:R-:W3:Y:S04]  /*215a0*/  LDL.64 R6, [R1+0x18] ;  /* 0x0000180001067983 */ /* 0x000ee80000100a00 */
[----:B----4-:R0:W-:Y:S01]  /*215b0*/  STL.64 [R1+0x2b08], R22 ;  /* 0x002b081601007387 */ /* 0x0101e20000100a00 */
[----:B------:R-:W4:Y:S02]  /*215c0*/  LDL.LU R12, [R1+0x280] ;  /* 0x00028000010c7983 */ /* 0x000f240000300800 */
[----:B------:R-:W4:Y:S02]  /*215d0*/  LDL.LU R13, [R1+0x284] ;  /* 0x00028400010d7983 */ /* 0x000f240000300800 */
[----:B------:R-:W2:Y:S01]  /*215e0*/  LDL.LU R14, [R1+0x288] ;  /* 0x00028800010e7983 */ /* 0x000ea20000300800 */
[----:B------:R-:W2:Y:S01]  /*215f0*/  LDL.LU R15, [R1+0x28c] ;  /* 0x00028c00010f7983 */ /* 0x000ea20000300800 */
[----:B------:R-:W3:Y:S02]  /*21600*/  LDL.LU R20, [R1+0x3a0] ;  /* 0x0003a00001147983 */ /* 0x000ee40000300800 */
[----:B------:R-:W3:Y:S01]  /*21610*/  LDL.LU R21, [R1+0x3a4] ;  /* 0x0003a40001157983 */ /* 0x000ee20000300800 */
[----:B0-----:R-:W3:Y:S01]  /*21620*/  LDL.LU R22, [R1+0x3a8] ;  /* 0x0003a80001167983 */ /* 0x001ee20000300800 */
[----:B------:R-:W3:Y:S03]  /*21630*/  LDL.LU R23, [R1+0x3ac] ;  /* 0x0003ac0001177983 */ /* 0x000ee60000300800 */
[----:B--2---:R0:W-:Y:S02]  /*21640*/  STL.64 [R1+0x2aa0], R14 ;  /* 0x002aa00e01007387 */ /* 0x0041e40000100a00 */
[----:B0-----:R-:W-:-:S02]  /*21650*/  IMAD.MOV.U32 R14, RZ, RZ, R4 ;  /* 0x000000ffff0e7224 */ /* 0x001fc400078e0004 */
[----:B------:R-:W-:-:S07]  /*21660*/  IMAD.MOV.U32 R15, RZ, RZ, R3 ;  /* 0x000000ffff0f7224 */ /* 0x000fce00078e0003 */
[C---:B------:R-:W-:Y:S01]  /*21670*/  HMMA.16816.F32 R8, R16.reuse, R14, R8 ;  /* 0x0000000e1008723c */ /* 0x040fe20000001808 */
[----:B----4-:R-:W-:Y:S11]  /*21680*/  STL.64 [R1+0x2a98], R12 ;  /* 0x002a980c01007387 */ /* 0x010ff60000100a00 */
[----:B------:R-:W-:Y:S11]  /*21690*/  @!UPT UIADD3 URZ, URZ, URZ, URZ ;  /* 0x0000003f3f3ff290 */ /* 0x000ff6000fffe03f */
[----:B------:R-:W-:Y:S01]  /*216a0*/  STL.64 [R1+0x3f0], R8 ;  /* 0x0003f00801007387 */ /* 0x000fe20000100a00 */
[----:B------:R0:W-:Y:S03]  /*216b0*/  STL.64 [R1+0x3f8], R10 ;  /* 0x0003f80a01007387 */ /* 0x0001e60000100a00 */
[----:B0-----:R-:W2:Y:S01]  /*216c0*/  LDL.LU.64 R10, [R1+0x2b38] ;  /* 0x002b3800010a7983 */ /* 0x001ea20000300a00 */
[----:B------:R-:W2:Y:S02]  /*216d0*/  LDL.LU.64 R8, [R1+0x2b30] ;  /* 0x002b300001087983 */ /* 0x000ea40000300a00 */
[----:B------:R0:W-:Y:S02]  /*216e0*/  STL.64 [R1+0x2ad0], R14 ;  /* 0x002ad00e01007387 */ /* 0x0001e40000100a00 */
[----:B------:R-:W4:Y:S01]  /*216f0*/  LDL.LU R12, [R1+0x370] ;  /* 0x00037000010c7983 */ /* 0x000f220000300800 */
[----:B------:R-:W4:Y:S04]  /*21700*/  LDL.LU R13, [R1+0x374] ;  /* 0x00037400010d7983 */ /* 0x000f280000300800 */
[----:B0-----:R-:W2:Y:S01]  /*21710*/  LDL.LU R14, [R1+0x378] ;  /* 0x00037800010e7983 */ /* 0x001ea20000300800 */
[----:B------:R-:W2:Y:S01]  /*21720*/  LDL.LU R15, [R1+0x37c] ;  /* 0x00037c00010f7983 */ /* 0x000ea20000300800 */
[----:B---3--:R-:W-:Y:S02]  /*21730*/  HMMA.16816.F32 R24, R16, R6, R24 ;  /* 0x000000061018723c */ /* 0x008fe40000001818 */
[----:B--2---:R-:W-:Y:S01]  /*21740*/  STL.64 [R1+0x2ae8], R14 ;  /* 0x002ae80e01007387 */ /* 0x004fe20000100a00 */
[----:B----4-:R0:W-:Y:S03]  /*21750*/  STL.64 [R1+0x2ae0], R12 ;  /* 0x002ae00c01007387 */ /* 0x0101e60000100a00 */
[----:B0-----:R-:W2:Y:S01]  /*21760*/  LDL.LU R12, [R1+0x380] ;  /* 0x00038000010c7983 */ /* 0x001ea20000300800 */
[----:B------:R-:W2:Y:S02]  /*21770*/  LDL.LU R13, [R1+0x384] ;  /* 0x00038400010d7983 */ /* 0x000ea40000300800 */
[----:B------:R-:W3:Y:S02]  /*21780*/  LDL.LU R14, [R1+0x388] ;  /* 0x00038800010e7983 */ /* 0x000ee40000300800 */
[----:B------:R-:W3:Y:S02]  /*21790*/  LDL.LU R15, [R1+0x38c] ;  /* 0x00038c00010f7983 */ /* 0x000ee40000300800 */
[----:B---3--:R-:W-:Y:S01]  /*217a0*/  STL.64 [R1+0x2b00], R14 ;  /* 0x002b000e01007387 */ /* 0x008fe20000100a00 */
[----:B--2---:R0:W-:Y:S03]  /*217b0*/  STL.64 [R1+0x2af8], R12 ;  /* 0x002af80c01007387 */ /* 0x0041e60000100a00 */
[----:B0-----:R-:W2:Y:S01]  /*217c0*/  LDL.LU R12, [R1+0x390] ;  /* 0x00039000010c7983 */ /* 0x001ea20000300800 */
[----:B------:R-:W2:Y:S02]  /*217d0*/  LDL.LU R13, [R1+0x394] ;  /* 0x00039400010d7983 */ /* 0x000ea40000300800 */
[----:B------:R-:W2:Y:S02]  /*217e0*/  LDL.LU R14, [R1+0x398] ;  /* 0x00039800010e7983 */ /* 0x000ea40000300800 */
[----:B------:R-:W2:Y:S01]  /*217f0*/  LDL.LU R15, [R1+0x39c] ;  /* 0x00039c00010f7983 */ /* 0x000ea20000300800 */
[----:B------:R0:W-:Y:S01]  /*21800*/  STL.64 [R1+0x3e0], R24 ;  /* 0x0003e01801007387 */ /* 0x0001e20000100a00 */
[----:B------:R1:W-:Y:S02]  /*21810*/  STL.64 [R1+0x3e8], R26 ;  /* 0x0003e81a01007387 */ /* 0x0003e40000100a00 */
[----:B0-----:R-:W-:Y:S01]  /*21820*/  IMAD.MOV.U32 R25, RZ, RZ, R6 ;  /* 0x000000ffff197224 */ /* 0x001fe200078e0006 */
[----:B-1----:R-:W3:Y:S01]  /*21830*/  LDL.LU.64 R26, [R1+0x2b28] ;  /* 0x002b2800011a7983 */ /* 0x002ee20000300a00 */
[----:B------:R-:W-:-:S02]  /*21840*/  IMAD.MOV.U32 R24, RZ, RZ, R7 ;  /* 0x000000ffff187224 */ /* 0x000fc400078e0007 */
[----:B------:R-:W4:Y:S02]  /*21850*/  LDL.LU.64 R6, [R1+0x2b20] ;  /* 0x002b200001067983 */ /* 0x000f240000300a00 */
[C---:B----4-:R-:W-:Y:S11]  /*21860*/  HMMA.16816.F32 R8, R16.reuse, R6, R8 ;  /* 0x000000061008723c */ /* 0x050ff60000001808 */
[----:B------:R-:W-:Y:S11]  /*21870*/  @!UPT UIADD3 URZ, URZ, URZ, URZ ;  /* 0x0000003f3f3ff290 */ /* 0x000ff6000fffe03f */
[----:B------:R-:W-:Y:S01]  /*21880*/  @!UPT UIADD3 URZ, URZ, URZ, URZ ;  /* 0x0000003f3f3ff290 */ /* 0x000fe2000fffe03f */
[----:B------:R-:W-:Y:S01]  /*21890*/  STL.64 [R1+0x3d0], R8 ;  /* 0x0003d00801007387 */ /* 0x000fe20000100a00 */
[----:B------:R0:W-:Y:S03]  /*218a0*/  STL.64 [R1+0x3d8], R10 ;  /* 0x0003d80a01007387 */ /* 0x0001e60000100a00 */
[----:B0-----:R-:W4:Y:S01]  /*218b0*/  LDL.LU.64 R10, [R1+0x2b18] ;  /* 0x002b1800010a7983 */ /* 0x001f220000300a00 */
[----:B------:R-:W2:Y:S02]  /*218c0*/  LDL.LU R8, [R1+0x2b10] ;  /* 0x002b100001087983 */ /* 0x000ea40000300800 */
[----:B------:R0:W-:Y:S02]  /*218d0*/  STL.64 [R1+0x2aa8], R6 ;  /* 0x002aa80601007387 */ /* 0x0001e40000100a00 */
[----:B------:R-:W2:Y:S01]  /*218e0*/  LDL.LU R4, [R1+0x2a0] ;  /* 0x0002a00001047983 */ /* 0x000ea20000300800 */
[----:B------:R-:W2:Y:S04]  /*218f0*/  LDL.LU R5, [R1+0x2a4] ;  /* 0x0002a40001057983 */ /* 0x000ea80000300800 */
[----:B0-----:R-:W2:Y:S01]  /*21900*/  LDL.LU R6, [R1+0x2a8] ;  /* 0x0002a80001067983 */ /* 0x001ea20000300800 */
[----:B------:R-:W2:Y:S01]  /*21910*/  LDL.LU R7, [R1+0x2ac] ;  /* 0x0002ac0001077983 */ /* 0x000ea20000300800 */
[C---:B----4-:R-:W-:Y:S11]  /*21920*/  HMMA.16816.F32 R20, R16.reuse, R10, R20 ;  /* 0x0000000a1014723c */ /* 0x050ff60000001814 */
[----:B------:R-:W-:Y:S11]  /*21930*/  @!UPT UIADD3 URZ, URZ, URZ, URZ ;  /* 0x0000003f3f3ff290 */ /* 0x000ff6000fffe03f */
[----:B------:R-:W-:Y:S01]  /*21940*/  @!UPT UIADD3 URZ, URZ, URZ, URZ ;  /* 0x0000003f3f3ff290 */ /* 0x000fe2000fffe03f */
        /* <DEDUP_REMOVED lines=21> */
[C---:B--2---:R-:W-:Y:S11]  /*21aa0*/  HMMA.16816.F32 R12, R16.reuse, R22, R12 ;  /* 0x00000016100c723c */ /* 0x044ff6000000180c */
[----:B------:R-:W-:Y:S11]  /*21ab0*/  @!UPT UIADD3 URZ, URZ, URZ, URZ ;  /* 0x0000003f3f3ff290 */ /* 0x000ff6000fffe03f */
[----:B------:R-:W-:Y:S01]  /*21ac0*/  @!UPT UIADD3 URZ, URZ, URZ, URZ ;  /* 0x0000003f3f3ff290 */ /* 0x000fe2000fffe03f */
[----:B------:R0:W-:Y:S01]  /*21ad0*/  STL.64 [R1+0x390], R12 ;  /* 0x0003900c01007387 */ /* 0x0001e20000100a00 */
[----:B------:R1:W-:Y:S02]  /*21ae0*/  STL.64 [R1+0x398], R14 ;  /* 0x0003980e01007387 */ /* 0x0003e40000100a00 */
[----:B0-----:R-:W-:Y:S01]  /*21af0*/  IMAD.MOV.U32 R13, RZ, RZ, R22 ;  /* 0x000000ffff0d7224 */ /* 0x001fe200078e0016 */
[----:B-1----:R-:W2:Y:S01]  /*21b00*/  LDL.LU.64 R14, [R1+0x2ad0] ;  /* 0x002ad000010e7983 */ /* 0x002ea20000300a00 */
[----:B------:R-:W-:Y:S02]  /*21b10*/  IMAD.MOV.U32 R12, RZ, RZ, R23 ;  /* 0x000000ffff0c7224 */ /* 0x000fe400078e0017 */
[----:B------:R-:W3:Y:S02]  /*21b20*/  LDL.LU.64 R22, [R1+0x2ac8] ;  /* 0x002ac80001167983 */ /* 0x000ee40000300a00 */
[----:B------:R-:W3:Y:S02]  /*21b30*/  LDL.LU.64 R20, [R1+0x2ac0] ;  /* 0x002ac00001147983 */ /* 0x000ee40000300a00 */
[----:B---3--:R-:W-:Y:S01]  /*21b40*/  HMMA.16816.F32 R16, R16, R26, R20 ;  /* 0x0000001a1010723c */ /* 0x008fe20000001814 */
[----:B------:R-:W2:Y:S01]  /*21b50*/  LDL.LU.64 R22, [R1+0x2ab8] ;  /* 0x002ab80001167983 */ /* 0x000ea20000300a00 */
[----:B------:R-:W2:Y:S02]  /*21b60*/  LDL.LU.64 R20, [R1+0x2ab0] ;  /* 0x002ab00001147983 */ /* 0x000ea40000300a00 */
[----:B------:R-:W-:Y:S11]  /*21b70*/  STL.64 [R1+0x2a50], R26 ;  /* 0x002a501a01007387 */ /* 0x000ff60000100a00 */
[----:B------:R-:W-:Y:S08]  /*21b80*/  @!UPT UIADD3 URZ, URZ, URZ, URZ ;  /* 0x0000003f3f3ff290 */ /* 0x000ff0000fffe03f */
[----:B------:R-:W-:Y:S01]  /*21b90*/  STL.64 [R1+0x2b0], R16 ;  /* 0x0002b01001007387 */ /* 0x000fe20000100a00 */
[----:B------:R0:W-:Y:S02]  /*21ba0*/  STL.64 [R1+0x2b8], R18 ;  /* 0x0002b81201007387 */ /* 0x0001e40000100a00 */
[----:B0-----:R-:W-:Y:S02]  /*21bb0*/  IMAD.MOV.U32 R18, RZ, RZ, R13 ;  /* 0x000000ffff127224 */ /* 0x001fe400078e000d */
[----:B------:R-:W-:-:S05]  /*21bc0*/  IMAD.MOV.U32 R19, RZ, RZ, R12 ;  /* 0x000000ffff137224 */ /* 0x000fca00078e000c */
[----:B------:R0:W-:Y:S01]  /*21bd0*/  STL.64 [R1+0x2a58], R18 ;  /* 0x002a581201007387 */ /* 0x0001e20000100a00 */
[----:B------:R-:W3:Y:S02]  /*21be0*/  LDL.LU R16, [R1+0x290] ;  /* 0x0002900001107983 */ /* 0x000ee40000300800 */
[----:B------:R-:W3:Y:S01]  /*21bf0*/  LDL.LU R17, [R1+0x294] ;  /* 0x0002940001117983 */ /* 0x000ee20000300800 */
[----:B0-----:R-:W3:Y:S01]  /*21c00*/  LDL.LU R18, [R1+0x298] ;  /* 0x0002980001127983 */ /* 0x001ee20000300800 */
[----:B------:R-:W3:Y:S01]  /*21c10*/  LDL.LU R19, [R1+0x29c] ;  /* 0x00029c0001137983 */ /* 0x000ee20000300800 */
[----:B--2---:R-:W-:Y:S02]  /*21c20*/  HMMA.16816.F32 R12, R20, R14, R4 ;  /* 0x0000000e140c723c */ /* 0x004fe40000001804 */
[----:B------:R-:W2:Y:S11]  /*21c30*/  LDL.LU.64 R6, [R1+0x2aa8] ;  /* 0x002aa80001067983 */ /* 0x000eb60000300a00 */
[----:B------:R-:W-:Y:S10]  /*21c40*/  @!UPT UIADD3 URZ, URZ, URZ, URZ ;  /* 0x0000003f3f3ff290 */ /* 0x000ff4000fffe03f */
[----:B------:R-:W-:Y:S01]  /*21c50*/  STL.64 [R1+0x2a0], R12 ;  /* 0x0002a00c01007387 */ /* 0x000fe20000100a00 */
[----:B------:R0:W-:Y:S03]  /*21c60*/  STL.64 [R1+0x2a8], R14 ;  /* 0x0002a80e01007387 */ /* 0x0001e60000100a00 */
[----:B0-----:R-:W2:Y:S01]  /*21c70*/  LDL.LU.64 R14, [R1+0x2aa0] ;  /* 0x002aa000010e7983 */ /* 0x001ea20000300a00 */
[----:B------:R-:W2:Y:S02]  /*21c80*/  LDL.LU.64 R12, [R1+0x2a98] ;  /* 0x002a9800010c7983 */ /* 0x000ea40000300a00 */
[----:B------:R-:W-:Y:S02]  /*21c90*/  IMAD.MOV.U32 R26, RZ, RZ, R25 ;  /* 0x000000ffff1a7224 */ /* 0x000fe400078e0019 */
[----:B------:R-:W-:-:S07]  /*21ca0*/  IMAD.MOV.U32 R27, RZ, RZ, R24 ;  /* 0x000000ffff1b7224 */ /* 0x000fce00078e0018 */
[C---:B---3--:R-:W-:Y:S08]  /*21cb0*/  HMMA.16816.F32 R16, R20.reuse, R26, R16 ;  /* 0x0000001a1410723c */ /* 0x048ff00000001810 */
[----:B--2---:R-:W-:Y:S01]  /*21cc0*/  HMMA.16816.F32 R4, R20, R6, R12 ;  /* 0x000000061404723c */ /* 0x004fe2000000180c */
[----:B------:R-:W2:Y:S11]  /*21cd0*/  LDL.LU R12, [R1+0x120] ;  /* 0x00012000010c7983 */ /* 0x000eb60000300800 */
[----:B------:R-:W-:Y:S03]  /*21ce0*/  @!UPT UIADD3 URZ, URZ, URZ, URZ ;  /* 0x0000003f3f3ff290 */ /* 0x000fe6000fffe03f */
[----:B------:R-:W-:Y:S02]  /*21cf0*/  STL.64 [R1+0x290], R16 ;  /* 0x0002901001007387 */ /* 0x000fe40000100a00 */
[----:B------:R-:W-:Y:S06]  /*21d00*/  STL.64 [R1+0x298], R18 ;  /* 0x0002981201007387 */ /* 0x000fec0000100a00 */
[----:B------:R0:W-:Y:S01]  /*21d10*/  STL.64 [R1+0x280], R4 ;  /* 0x0002800401007387 */ /* 0x0001e20000100a00 */
[----:B------:R1:W-:Y:S02]  /*21d20*/  STL.64 [R1+0x288], R6 ;  /* 0x0002880601007387 */ /* 0x0003e40000100a00 */
[----:B------:R-:W2:Y:S02]  /*21d30*/  LDL.LU R13, [R1+0x124] ;  /* 0x00012400010d7983 */ /* 0x000ea40000300800 */
[----:B------:R-:W3:Y:S01]  /*21d40*/  LDL.LU R14, [R1+0x128] ;  /* 0x00012800010e7983 */ /* 0x000ee20000300800 */
[----:B------:R-:W3:Y:S04]  /*21d50*/  LDL.LU R15, [R1+0x12c] ;  /* 0x00012c00010f7983 */ /* 0x000ee80000300800 */
[----:B0-----:R-:W4:Y:S01]  /*21d60*/  LDL.LU R4, [R1+0x160] ;  /* 0x0001600001047983 */ /* 0x001f220000300800 */
[----:B------:R-:W4:Y:S02]  /*21d70*/  LDL.LU R5, [R1+0x164] ;  /* 0x0001640001057983 */ /* 0x000f240000300800 */
[----:B-1----:R-:W2:Y:S02]  /*21d80*/  LDL.LU R6, [R1+0x168] ;  /* 0x0001680001067983 */ /* 0x002ea40000300800 */
[----:B------:R-:W2:Y:S01]  /*21d90*/  LDL.LU R7, [R1+0x16c] ;  /* 0x00016c0001077983 */ /* 0x000ea20000300800 */
[----:B------:R-:W2:Y:S01]  /*21da0*/  LDL.LU R24, [R1+0x240] ;  /* 0x0002400001187983 */ /* 0x000ea20000300800 */
[----:B------:R-:W2:Y:S02]  /*21db0*/  LDL.LU R25, [R1+0x244] ;  /* 0x0002440001197983 */ /* 0x000ea40000300800 */
[----:B------:R-:W2:Y:S02]  /*21dc0*/  LDL.LU R26, [R1+0x248] ;  /* 0x00024800011a7983 */ /* 0x000ea40000300800 */
[----:B------:R-:W2:Y:S02]  /*21dd0*/  LDL.LU R27, [R1+0x24c] ;  /* 0x00024c00011b7983 */ /* 0x000ea40000300800 */
[----:B------:R-:W-:-:S02]  /*21de0*/  IMAD.MOV.U32 R18, RZ, RZ, R9 ;  /* 0x000000ffff127224 */ /* 0x000fc400078e0009 */
[----:B------:R-:W-:Y:S01]  /*21df0*/  IMAD.MOV.U32 R19, RZ, RZ, R29 ;  /* 0x000000ffff137224 */ /* 0x000fe200078e001d */
[----:B--2---:R-:W-:Y:S01]  /*21e00*/  STL.64 [R1+0x2a68], R26 ;  /* 0x002a681a01007387 */ /* 0x004fe20000100a00 */
[----:B------:R0:W-:Y:S02]  /*21e10*/  STL.64 [R1+0x2a60], R24 ;  /* 0x002a601801007387 */ /* 0x0001e40000100a00 */
[----:B------:R-:W2:Y:S02]  /*21e20*/  LDL.LU R9, [R1+0x2a90] ;  /* 0x002a900001097983 */ /* 0x000ea40000300800 */
[----:B------:R1:W-:Y:S01]  /*21e30*/  STL.64 [R1+0x2a70], R18 ;  /* 0x002a701201007387 */ /* 0x0003e20000100a00 */
[----:B0-----:R-:W2:Y:S01]  /*21e40*/  LDL.LU R24, [R1+0x250] ;  /* 0x0002500001187983 */ /* 0x001ea20000300800 */
[----:B------:R-:W2:Y:S02]  /*21e50*/  LDL.LU R25, [R1+0x254] ;  /* 0x0002540001197983 */ /* 0x000ea40000300800 */
[----:B------:R-:W2:Y:S02]  /*21e60*/  LDL.LU R26, [R1+0x258] ;  /* 0x00025800011a7983 */ /* 0x000ea40000300800 */
[----:B------:R-:W2:Y:S02]  /*21e70*/  LDL.LU R27, [R1+0x25c] ;  /* 0x00025c00011b7983 */ /* 0x000ea40000300800 */
[----:B-1----:R-:W-:-:S02]  /*21e80*/  IMAD.MOV.U32 R18, RZ, RZ, R28 ;  /* 0x000000ffff127224 */ /* 0x002fc400078e001c */
[----:B------:R-:W-:Y:S01]  /*21e90*/  IMAD.MOV.U32 R19, RZ, RZ, R3 ;  /* 0x000000ffff137224 */ /* 0x000fe200078e0003 */
[----:B--2---:R-:W-:Y:S01]  /*21ea0*/  STL.64 [R1+0x2a80], R26 ;  /* 0x002a801a01007387 */ /* 0x004fe20000100a00 */
[----:B------:R-:W-:Y:S03]  /*21eb0*/  STL.64 [R1+0x2a78], R24 ;  /* 0x002a781801007387 */ /* 0x000fe60000100a00 */
[----:B------:R0:W-:Y:S02]  /*21ec0*/  STL.64 [R1+0x2a88], R18 ;  /* 0x002a881201007387 */ /* 0x0001e40000100a00 */
[----:B------:R-:W2:Y:S01]  /*21ed0*/  LDL.LU R16, [R1+0x270] ;  /* 0x0002700001107983 */ /* 0x000ea20000300800 */
[----:B------:R-:W2:Y:S04]  /*21ee0*/  LDL.LU R17, [R1+0x274] ;  /* 0x0002740001117983 */ /* 0x000ea80000300800 */
[----:B0-----:R-:W2:Y:S01]  /*21ef0*/  LDL.LU R18, [R1+0x278] ;  /* 0x0002780001127983 */ /* 0x001ea20000300800 */
[----:B------:R-:W2:Y:S02]  /*21f00*/  LDL.LU R19, [R1+0x27c] ;  /* 0x00027c0001137983 */ /* 0x000ea40000300800 */
[----:B------:R-:W2:Y:S02]  /*21f10*/  LDL.LU R24, [R1+0x260] ;  /* 0x0002600001187983 */ /* 0x000ea40000300800 */
[----:B------:R-:W2:Y:S01]  /*21f20*/  LDL.LU R25, [R1+0x264] ;  /* 0x0002640001197983 */ /* 0x000ea20000300800 */
[----:B------:R-:W2:Y:S01]  /*21f30*/  LDL.LU R26, [R1+0x268] ;  /* 0x00026800011a7983 */ /* 0x000ea20000300800 */
[----:B------:R-:W2:Y:S02]  /*21f40*/  LDL.LU R27, [R1+0x26c] ;  /* 0x00026c00011b7983 */ /* 0x000ea40000300800 */
[----:B------:R0:W-:Y:S02]  /*21f50*/  STL.64 [R1+0x2a28], R6 ;  /* 0x002a280601007387 */ /* 0x0001e40000100a00 */
[----:B----4-:R1:W-:Y:S01]  /*21f60*/  STL.64 [R1+0x2a20], R4 ;  /* 0x002a200401007387 */ /* 0x0103e20000100a00 */
[----:B0-----:R-:W4:Y:S04]  /*21f70*/  LDL.LU.64 R6, [R1+0x28] ;  /* 0x0000280001067983 */ /* 0x001f280000300a00 */
[----:B----4-:R0:W-:Y:S01]  /*21f80*/  STL.64 [R1+0x2a48], R6 ;  /* 0x002a480601007387 */ /* 0x0101e20000100a00 */
[----:B-1----:R-:W4:Y:S02]  /*21f90*/  LDL.LU R4, [R1+0x190] ;  /* 0x0001900001047983 */ /* 0x002f240000300800 */
[----:B------:R-:W4:Y:S01]  /*21fa0*/  LDL.LU R5, [R1+0x194] ;  /* 0x0001940001057983 */ /* 0x000f220000300800 */
[----:B0-----:R-:W4:Y:S01]  /*21fb0*/  LDL.LU R6, [R1+0x198] ;  /* 0x0001980001067983 */ /* 0x001f220000300800 */
[----:B------:R-:W4:Y:S02]  /*21fc0*/  LDL.LU R7, [R1+0x19c] ;  /* 0x00019c0001077983 */ /* 0x000f240000300800 */
[----:B---3--:R-:W-:Y:S02]  /*21fd0*/  STL.64 [R1+0x29f0], R14 ;  /* 0x0029f00e01007387 */ /* 0x008fe40000100a00 */
[----:B------:R0:W-:Y:S02]  /*21fe0*/  STL.64 [R1+0x29e8], R12 ;  /* 0x0029e80c01007387 */ /* 0x0001e40000100a00 */
[----:B0-----:R-:W3:Y:S01]  /*21ff0*/  LDL.LU R12, [R1+0x140] ;  /* 0x00014000010c7983 */ /* 0x001ee20000300800 */
[----:B------:R-:W3:Y:S02]  /*22000*/  LDL.LU R13, [R1+0x144] ;  /* 0x00014400010d7983 */ /* 0x000ee40000300800 */
[----:B------:R-:W2:Y:S02]  /*22010*/  LDL.LU R14, [R1+0x148] ;  /* 0x00014800010e7983 */ /* 0x000ea40000300800 */
[----:B------:R-:W2:Y:S02]  /*22020*/  LDL.LU R15, [R1+0x14c] ;  /* 0x00014c00010f7983 */ /* 0x000ea40000300800 */
[----:B--2---:R0:W-:Y:S01]  /*22030*/  STL.64 [R1+0x2a00], R14 ;  /* 0x002a000e01007387 */ /* 0x0041e20000100a00 */
[----:B---3--:R-:W-:Y:S03]  /*22040*/  STL.64 [R1+0x29f8], R12 ;  /* 0x0029f80c01007387 */ /* 0x008fe60000100a00 */
[----:B0-----:R-:W2:Y:S01]  /*22050*/  LDL.LU.64 R14, [R1+0x8] ;  /* 0x00000800010e7983 */ /* 0x001ea20000300a00 */
[C---:B------:R-:W-:Y:S03]  /*22060*/  HMMA.16816.F32 R16, R20.reuse, R10, R16 ;  /* 0x0000000a1410723c */ /* 0x040fe60000001810 */
[----:B--2---:R0:W-:Y:S04]  /*22070*/  STL.64 [R1+0x2a18], R14 ;  /* 0x002a180e01007387 */ /* 0x0041e80000100a00 */
[----:B0-----:R-:W2:Y:S04]  /*22080*/  LDL.LU.64 R14, [R1+0x18] ;  /* 0x00001800010e7983 */ /* 0x001ea80000300a00 */
[----:B--2---:R0:W-:Y:S01]  /*22090*/  STL.64 [R1+0x2a30], R14 ;  /* 0x002a300e01007387 */ /* 0x0041e20000100a00 */
[----:B------:R-:W2:Y:S02]  /*220a0*/  LDL.LU R12, [R1+0x170] ;  /* 0x00017000010c7983 */ /* 0x000ea40000300800 */
[----:B------:R-:W2:Y:S01]  /*220b0*/  LDL.LU R13, [R1+0x174] ;  /* 0x00017400010d7983 */ /* 0x000ea20000300800 */
[----:B0-----:R-:W2:Y:S01]  /*220c0*/  LDL.LU R14, [R1+0x178] ;  /* 0x00017800010e7983 */ /* 0x001ea20000300800 */
[----:B------:R-:W2:Y:S07]  /*220d0*/  LDL.LU R15, [R1+0x17c] ;  /* 0x00017c00010f7983 */ /* 0x000eae0000300800 */
[----:B------:R-:W-:Y:S02]  /*220e0*/  STL.64 [R1+0x270], R16 ;  /* 0x0002701001007387 */ /* 0x000fe40000100a00 */
[----:B------:R0:W-:Y:S02]  /*220f0*/  STL.64 [R1+0x278], R18 ;  /* 0x0002781201007387 */ /* 0x0001e40000100a00 */
[----:B0-----:R-:W3:Y:S01]  /*22100*/  LDL.LU.64 R18, [R1+0x2a88] ;  /* 0x002a880001127983 */ /* 0x001ee20000300a00 */
[----:B------:R-:W-:Y:S02]  /*22110*/  STL.64 [R1+0x2a10], R10 ;  /* 0x002a100a01007387 */ /* 0x000fe40000100a00 */
[----:B------:R0:W-:Y:S02]  /*22120*/  STL.64 [R1+0x2a08], R8 ;  /* 0x002a080801007387 */ /* 0x0001e40000100a00 */
[----:B0-----:R-:W2:Y:S01]  /*22130*/  LDL.LU R8, [R1+0x150] ;  /* 0x0001500001087983 */ /* 0x001ea20000300800 */
[----:B------:R-:W2:Y:S02]  /*22140*/  LDL.LU R9, [R1+0x154] ;  /* 0x0001540001097983 */ /* 0x000ea40000300800 */
[----:B------:R-:W2:Y:S02]  /*22150*/  LDL.LU R10, [R1+0x158] ;  /* 0x00015800010a7983 */ /* 0x000ea40000300800 */
[----:B------:R-:W2:Y:S01]  /*22160*/  LDL.LU R11, [R1+0x15c] ;  /* 0x00015c00010b7983 */ /* 0x000ea20000300800 */
[C---:B---3--:R-:W-:Y:S01]  /*22170*/  HMMA.16816.F32 R16, R20.reuse, R18, R24 ;  /* 0x000000121410723c */ /* 0x048fe20000001818 */
[----:B------:R-:W3:Y:S01]  /*22180*/  LDL.LU.64 R26, [R1+0x2a80] ;  /* 0x002a8000011a7983 */ /* 0x000ee20000300a00 */
[----:B------:R-:W3:Y:S11]  /*22190*/  LDL.LU.64 R24, [R1+0x2a78] ;  /* 0x002a780001187983 */ /* 0x000ef60000300a00 */
[----:B------:R-:W-:Y:S10]  /*221a0*/  @!UPT UIADD3 URZ, URZ, URZ, URZ ;  /* 0x0000003f3f3ff290 */ /* 0x000ff4000fffe03f */
[----:B------:R-:W-:Y:S01]  /*221b0*/  STL.64 [R1+0x260], R16 ;  /* 0x0002601001007387 */ /* 0x000fe20000100a00 */
[----:B------:R0:W-:Y:S03]  /*221c0*/  STL.64 [R1+0x268], R18 ;  /* 0x0002681201007387 */ /* 0x0001e60000100a00 */
[----:B0-----:R-:W3:Y:S02]  /*221d0*/  LDL.LU.64 R18, [R1+0x2a70] ;  /* 0x002a700001127983 */ /* 0x001ee40000300a00 */
[C---:B---3--:R-:W-:Y:S02]  /*221e0*/  HMMA.16816.F32 R16, R20.reuse, R18, R24 ;  /* 0x000000121410723c */ /* 0x048fe40000001818 */
[----:B------:R-:W3:Y:S01]  /*221f0*/  LDL.LU.64 R26, [R1+0x2a68] ;  /* 0x002a6800011a7983 */ /* 0x000ee20000300a00 */
[----:B------:R-:W3:Y:S11]  /*22200*/  LDL.LU.64 R24, [R1+0x2a60] ;  /* 0x002a600001187983 */ /* 0x000ef60000300a00 */
[----:B------:R-:W-:Y:S09]  /*22210*/  @!UPT UIADD3 URZ, URZ, URZ, URZ ;  /* 0x0000003f3f3ff290 */ /* 0x000ff2000fffe03f */
[----:B------:R-:W-:Y:S01]  /*22220*/  STL.64 [R1+0x250], R16 ;  /* 0x0002501001007387 */ /* 0x000fe20000100a00 */
[----:B------:R0:W-:Y:S03]  /*22230*/  STL.64 [R1+0x258], R18 ;  /* 0x0002581201007387 */ /* 0x0001e60000100a00 */
[----:B0-----:R-:W3:Y:S02]  /*22240*/  LDL.LU.64 R18, [R1+0x2a58] ;  /* 0x002a580001127983 */ /* 0x001ee40000300a00 */
[C---:B---3--:R-:W-:Y:S11]  /*22250*/  HMMA.16816.F32 R24, R20.reuse, R18, R24 ;  /* 0x000000121418723c */ /* 0x048ff60000001818 */
[----:B------:R-:W-:Y:S11]  /*22260*/  @!UPT UIADD3 URZ, URZ, URZ, URZ ;  /* 0x0000003f3f3ff290 */ /* 0x000ff6000fffe03f */
[----:B------:R-:W-:Y:S01]  /*22270*/  @!UPT UIADD3 URZ, URZ, URZ, URZ ;  /* 0x0000003f3f3ff290 */ /* 0x000fe2000fffe03f */
[----:B------:R-:W-:Y:S01]  /*22280*/  STL.64 [R1+0x240], R24 ;  /* 0x0002401801007387 */ /* 0x000fe20000100a00 */
[----:B------:R0:W-:Y:S03]  /*22290*/  STL.64 [R1+0x248], R26 ;  /* 0x0002481a01007387 */ /* 0x0001e60000100a00 */
[----:B0-----:R-:W4:Y:S02]  /*222a0*/  LDL.LU.64 R26, [R1+0x2a50] ;  /* 0x002a5000011a7983 */ /* 0x001f240000300a00 */
[----:B----4-:R-:W-:Y:S02]  /*222b0*/  HMMA.16816.F32 R20, R20, R26, R4 ;  /* 0x0000001a1414723c */ /* 0x010fe40000001804 */
[----:B------:R-:W3:Y:S01]  /*222c0*/  LDL.LU.64 R6, [R1+0x2a48] ;  /* 0x002a480001067983 */ /* 0x000ee20000300a00 */
[----:B------:R-:W-:-:S04]  /*222d0*/  IMAD.MOV.U32 R3, RZ, RZ, R27 ;  /* 0x000000ffff037224 */ /* 0x000fc800078e001b */
[----:B------:R-:W-:Y:S11]  /*222e0*/  IMAD.MOV.U32 R4, RZ, RZ, R26 ;  /* 0x000000ffff047224 */ /* 0x000ff600078e001a */
[----:B------:R-:W-:Y:S05]  /*222f0*/  @!UPT UIADD3 URZ, URZ, URZ, URZ ;  /* 0x0000003f3f3ff290 */ /* 0x000fea000fffe03f */
[----:B------:R-:W-:Y:S01]  /*22300*/  STL.64 [R1+0x190], R20 ;  /* 0x0001901401007387 */ /* 0x000fe20000100a00 */
[----:B------:R0:W-:Y:S02]  /*22310*/  STL.64 [R1+0x198], R22 ;  /* 0x0001981601007387 */ /* 0x0001e40000100a00 */
[----:B------:R-:W2:Y:S02]  /*22320*/  LDL.LU.64 R26, [R1+0x2a40] ;  /* 0x002a4000011a7983 */ /* 0x000ea40000300a00 */
[----:B------:R-:W2:Y:S02]  /*22330*/  LDL.LU.64 R24, [R1+0x2a38] ;  /* 0x002a380001187983 */ /* 0x000ea40000300a00 */
[----:B0-----:R-:W-:Y:S02]  /*22340*/  IMAD.MOV.U32 R22, RZ, RZ, R4 ;  /* 0x000000ffff167224 */ /* 0x001fe400078e0004 */
[----:B------:R-:W-:-:S05]  /*22350*/  IMAD.MOV.U32 R23, RZ, RZ, R3 ;  /* 0x000000ffff177224 */ /* 0x000fca00078e0003 */
[----:B------:R0:W-:Y:S04]  /*22360*/  STL.64 [R1+0x29d0], R22 ;  /* 0x0029d01601007387 */ /* 0x0001e80000100a00 */
[----:B0-----:R-:W4:Y:S01]  /*22370*/  LDL.LU.64 R22, [R1+0x38] ;  /* 0x0000380001167983 */ /* 0x001f220000300a00 */
[----:B---3--:R-:W-:Y:S01]  /*22380*/  IMAD.MOV.U32 R17, RZ, RZ, R6 ;  /* 0x000000ffff117224 */ /* 0x008fe200078e0006 */
[C---:B--2---:R-:W-:Y:S01]  /*22390*/  HMMA.16816.F32 R12, R24.reuse, R6, R12 ;  /* 0x00000006180c723c */ /* 0x044fe2000000180c */
[----:B------:R-:W-:Y:S11]  /*223a0*/  IMAD.MOV.U32 R16, RZ, RZ, R7 ;  /* 0x000000ffff107224 */ /* 0x000ff600078e0007 */
[----:B------:R-:W-:Y:S11]  /*223b0*/  @!UPT UIADD3 URZ, URZ, URZ, URZ ;  /* 0x0000003f3f3ff290 */ /* 0x000ff6000fffe03f */
[----:B------:R-:W-:Y:S01]  /*223c0*/  STL.64 [R1+0x170], R12 ;  /* 0x0001700c01007387 */ /* 0x000fe20000100a00 */
[----:B------:R0:W-:Y:S03]  /*223d0*/  STL.64 [R1+0x178], R14 ;  /* 0x0001780e01007387 */ /* 0x0001e60000100a00 */
[----:B0-----:R-:W2:Y:S01]  /*223e0*/  LDL.LU.64 R14, [R1+0x2a30] ;  /* 0x002a3000010e7983 */ /* 0x001ea20000300a00 */
[----:B------:R-:W2:Y:S02]  /*223f0*/  LDL.LU.64 R6, [R1+0x2a28] ;  /* 0x002a280001067983 */ /* 0x000ea40000300a00 */
[----:B------:R-:W2:Y:S02]  /*22400*/  LDL.LU.64 R4, [R1+0x2a20] ;  /* 0x002a200001047983 */ /* 0x000ea40000300a00 */
[----:B------:R0:W-:Y:S01]  /*22410*/  STL.64 [R1+0x29e0], R18 ;  /* 0x0029e01201007387 */ /* 0x0001e20000100a00 */
[----:B------:R-:W-:Y:S04]  /*22420*/  STL.64 [R1+0x29d8], R16 ;  /* 0x0029d81001007387 */ /* 0x000fe80000100a00 */
[----:B0-----:R-:W3:Y:S01]  /*22430*/  LDL.LU.64 R18, [R1+0x58] ;  /* 0x0000580001127983 */ /* 0x001ee20000300a00 */
[C---:B--2---:R-:W-:Y:S11]  /*22440*/  HMMA.16816.F32 R4, R24.reuse, R14, R4 ;  /* 0x0000000e1804723c */ /* 0x044ff60000001804 */
[----:B------:R-:W-:Y:S11]  /*22450*/  @!UPT UIADD3 URZ, URZ, URZ, URZ ;  /* 0x0000003f3f3ff290 */ /* 0x000ff6000fffe03f */
[----:B------:R-:W-:Y:S01]  /*22460*/  @!UPT UIADD3 URZ, URZ, URZ, URZ ;  /* 0x0000003f3f3ff290 */ /* 0x000fe2000fffe03f */
[----:B------:R0:W-:Y:S01]  /*22470*/  STL.64 [R1+0x160], R4 ;  /* 0x0001600401007387 */ /* 0x0001e20000100a00 */
[----:B------:R1:W-:Y:S02]  /*22480*/  STL.64 [R1+0x168], R6 ;  /* 0x0001680601007387 */ /* 0x0003e40000100a00 */
[----:B0-----:R-:W-:Y:S02]  /*22490*/  IMAD.MOV.U32 R5, RZ, RZ, R14 ;  /* 0x000000ffff057224 */ /* 0x001fe400078e000e */
[----:B------:R-:W-:Y:S02]  /*224a0*/  IMAD.MOV.U32 R4, RZ, RZ, R15 ;  /* 0x000000ffff047224 */ /* 0x000fe400078e000f */
[----:B------:R-:W2:Y:S02]  /*224b0*/  LDL.LU.64 R14, [R1+0x2a18] ;  /* 0x002a1800010e7983 */ /* 0x000ea40000300a00 */
[----:B--2---:R-:W-:Y:S01]  /*224c0*/  HMMA.16816.F32 R8, R24, R14, R8 ;  /* 0x0000000e1808723c */ /* 0x004fe20000001808 */
[----:B-1----:R-:W-:-:S02]  /*224d0*/  IMAD.MOV.U32 R7, RZ, RZ, R14 ;  /* 0x000000ffff077224 */ /* 0x002fc400078e000e */
[----:B------:R-:W-:Y:S11]  /*224e0*/  IMAD.MOV.U32 R6, RZ, RZ, R15 ;  /* 0x000000ffff067224 */ /* 0x000ff600078e000f */
[----:B------:R-:W-:Y:S09]  /*224f0*/  @!UPT UIADD3 URZ, URZ, URZ, URZ ;  /* 0x0000003f3f3ff290 */ /* 0x000ff2000fffe03f */
[----:B------:R-:W-:Y:S01]  /*22500*/  STL.64 [R1+0x150], R8 ;  /* 0x0001500801007387 */ /* 0x000fe20000100a00 */
[----:B------:R0:W-:Y:S03]  /*22510*/  STL.64 [R1+0x158], R10 ;  /* 0x0001580a01007387 */ /* 0x0001e60000100a00 */
[----:B0-----:R-:W2:Y:S01]  /*22520*/  LDL.LU.64 R10, [R1+0x2a10] ;  /* 0x002a1000010a7983 */ /* 0x001ea20000300a00 */
[----:B------:R-:W2:Y:S02]  /*22530*/  LDL.LU.64 R8, [R1+0x2a08] ;  /* 0x002a080001087983 */ /* 0x000ea40000300a00 */
[----:B------:R-:W2:Y:S02]  /*22540*/  LDL.LU.64 R14, [R1+0x2a00] ;  /* 0x002a0000010e7983 */ /* 0x000ea40000300a00 */
[----:B------:R-:W2:Y:S02]  /*22550*/  LDL.LU.64 R12, [R1+0x29f8] ;  /* 0x0029f800010c7983 */ /* 0x000ea40000300a00 */
[C---:B--2---:R-:W-:Y:S11]  /*22560*/  HMMA.16816.F32 R12, R24.reuse, R10, R12 ;  /* 0x0000000a180c723c */ /* 0x044ff6000000180c */
[----:B------:R-:W-:Y:S11]  /*22570*/  @!UPT UIADD3 URZ, URZ, URZ, URZ ;  /* 0x0000003f3f3ff290 */ /* 0x000ff6000fffe03f */
[----:B------:R-:W-:Y:S01]  /*22580*/  @!UPT UIADD3 URZ, URZ, URZ, URZ ;  /* 0x0000003f3f3ff290 */ /* 0x000fe2000fffe03f */
[----:B------:R-:W-:Y:S01]  /*22590*/  STL.64 [R1+0x140], R12 ;  /* 0x0001400c01007387 */ /* 0x000fe20000100a00 */
[----:B------:R0:W-:Y:S03]  /*225a0*/  STL.64 [R1+0x148], R14 ;  /* 0x0001480e01007387 */ /* 0x0001e60000100a00 */
[----:B0-----:R-:W2:Y:S01]  /*225b0*/  LDL.LU.64 R14, [R1+0x29f0] ;  /* 0x0029f000010e7983 */ /* 0x001ea20000300a00 */
[----:B------:R-:W2:Y:S02]  /*225c0*/  LDL.LU.64 R12, [R1+0x29e8] ;  /* 0x0029e800010c7983 */ /* 0x000ea40000300a00 */
[----:B------:R-:W-:Y:S02]  /*225d0*/  STL.64 [R1+0x2980], R10 ;  /* 0x0029800a01007387 */ /* 0x000fe40000100a00 */
[----:B------:R0:W-:Y:S02]  /*225e0*/  STL.64 [R1+0x2978], R8 ;  /* 0x0029780801007387 */ /* 0x0001e40000100a00 */
[----:B0-----:R-:W4:Y:S01]  /*225f0*/  LDL.LU R8, [R1+0x130] ;  /* 0x0001300001087983 */ /* 0x001f220000300800 */
[----:B------:R-:W4:Y:S02]  /*22600*/  LDL.LU R9, [R1+0x134] ;  /* 0x0001340001097983 */ /* 0x000f240000300800 */
[----:B------:R-:W4:Y:S02]  /*22610*/  LDL.LU R10, [R1+0x138] ;  /* 0x00013800010a7983 */ /* 0x000f240000300800 */
[----:B------:R-:W4:Y:S02]  /*22620*/  LDL.LU R11, [R1+0x13c] ;  /* 0x00013c00010b7983 */ /* 0x000f240000300800 */
[----:B---3--:R-:W-:Y:S01]  /*22630*/  IMAD.MOV.U32 R3, RZ, RZ, R19 ;  /* 0x000000ffff037224 */ /* 0x008fe200078e0013 */
[C---:B--2---:R-:W-:Y:S08]  /*22640*/  HMMA.16816.F32 R12, R24.reuse, R18, R12 ;  /* 0x00000012180c723c */ /* 0x044ff0000000180c */
[----:B----4-:R-:W-:Y:S11]  /*22650*/  HMMA.16816.F32 R8, R24, R22, R8 ;  /* 0x000000161808723c */ /* 0x010ff60000001808 */
[----:B------:R-:W-:Y:S11]  /*22660*/  @!UPT UIADD3 URZ, URZ, URZ, URZ ;  /* 0x0000003f3f3ff290 */ /* 0x000ff6000fffe03f */
[----:B------:R-:W-:Y:S01]  /*22670*/  @!UPT UIADD3 URZ, URZ, URZ, URZ ;  /* 0x0000003f3f3ff290 */ /* 0x000fe2000fffe03f */
[----:B------:R0:W-:Y:S01]  /*22680*/  STL.64 [R1+0x130], R8 ;  /* 0x0001300801007387 */ /* 0x0001e20000100a00 */
[----:B------:R1:W-:Y:S02]  /*22690*/  STL.64 [R1+0x138], R10 ;  /* 0x0001380a01007387 */ /* 0x0003e40000100a00 */
[----:B------:R-:W2:Y:S02]  /*226a0*/  LDL.LU R20, [R1+0x110] ;  /* 0x0001100001147983 */ /* 0x000ea40000300800 */
[----:B------:R-:W2:Y:S02]  /*226b0*/  LDL.LU R21, [R1+0x114] ;  /* 0x0001140001157983 */ /* 0x000ea40000300800 */
[----:B0-----:R-:W-:Y:S02]  /*226c0*/  IMAD.MOV.U32 R9, RZ, RZ, R22 ;  /* 0x000000ffff097224 */ /* 0x001fe400078e0016 */
[----:B------:R-:W-:Y:S01]  /*226d0*/  IMAD.MOV.U32 R8, RZ, RZ, R23 ;  /* 0x000000ffff087224 */ /* 0x000fe200078e0017 */
[----:B------:R-:W2:Y:S01]  /*226e0*/  LDL.LU R22, [R1+0x118] ;  /* 0x0001180001167983 */ /* 0x000ea20000300800 */
[----:B------:R-:W2:Y:S02]  /*226f0*/  LDL.LU R23, [R1+0x11c] ;  /* 0x00011c0001177983 */ /* 0x000ea40000300800 */
[----:B------:R0:W-:Y:S02]  /*22700*/  STL.64 [R1+0x120], R12 ;  /* 0x0001200c01007387 */ /* 0x0001e40000100a00 */
[----:B-1----:R-:W-:-:S02]  /*22710*/  IMAD.MOV.U32 R10, RZ, RZ, R7 ;  /* 0x000000ffff0a7224 */ /* 0x002fc400078e0007 */
[----:B------:R-:W-:Y:S01]  /*22720*/  IMAD.MOV.U32 R11, RZ, RZ, R6 ;  /* 0x000000ffff0b7224 */ /* 0x000fe200078e0006 */
[----:B------:R-:W-:Y:S01]  /*22730*/  STL.64 [R1+0x128], R14 ;  /* 0x0001280e01007387 */ /* 0x000fe20000100a00 */
[----:B0-----:R-:W-:-:S03]  /*22740*/  IMAD.MOV.U32 R12, RZ, RZ, R18 ;  /* 0x000000ffff0c7224 */ /* 0x001fc600078e0012 */
[----:B------:R-:W2:Y:S01]  /*22750*/  LDL.LU.64 R18, [R1+0x29e0] ;  /* 0x0029e00001127983 */ /* 0x000ea20000300a00 */
[----:B------:R-:W3:Y:S02]  /*22760*/  LDL.LU.64 R16, [R1+0x29d8] ;  /* 0x0029d80001107983 */ /* 0x000ee40000300a00 */
[----:B------:R-:W-:Y:S02]  /*22770*/  STL [R1+0x2988], R12 ;  /* 0x0029880c01007387 */ /* 0x000fe40000100800 */
[----:B------:R0:W-:Y:S02]  /*22780*/  STL.64 [R1+0x2990], R10 ;  /* 0x0029900a01007387 */ /* 0x0001e40000100a00 */
[----:B0-----:R-:W-:Y:S02]  /*22790*/  IMAD.MOV.U32 R10, RZ, RZ, R5 ;  /* 0x000000ffff0a7224 */ /* 0x001fe400078e0005 */
[----:B------:R-:W-:Y:S02]  /*227a0*/  IMAD.MOV.U32 R11, RZ, RZ, R4 ;  /* 0x000000ffff0b7224 */ /* 0x000fe400078e0004 */
[----:B------:R-:W4:Y:S01]  /*227b0*/  LDL.LU R4, [R1+0xb0] ;  /* 0x0000b00001047983 */ /* 0x000f220000300800 */
[----:B------:R-:W4:Y:S02]  /*227c0*/  LDL.LU R5, [R1+0xb4] ;  /* 0x0000b40001057983 */ /* 0x000f240000300800 */
[----:B------:R-:W4:Y:S02]  /*227d0*/  LDL.LU R6, [R1+0xb8] ;  /* 0x0000b80001067983 */ /* 0x000f240000300800 */
[----:B------:R-:W4:Y:S01]  /*227e0*/  LDL.LU R7, [R1+0xbc] ;  /* 0x0000bc0001077983 */ /* 0x000f220000300800 */
[----:B------:R-:W-:Y:S01]  /*227f0*/  STL.64 [R1+0x29a8], R10 ;  /* 0x0029a80a01007387 */ /* 0x000fe20000100a00 */
[----:B------:R-:W2:Y:S02]  /*22800*/  LDL.LU R12, [R1+0x80] ;  /* 0x00008000010c7983 */ /* 0x000ea40000300800 */
[----:B------:R-:W2:Y:S02]  /*22810*/  LDL.LU R13, [R1+0x84] ;  /* 0x00008400010d7983 */ /* 0x000ea40000300800 */
[----:B------:R-:W2:Y:S01]  /*22820*/  LDL.LU R14, [R1+0x88] ;  /* 0x00008800010e7983 */ /* 0x000ea20000300800 */
[----:B------:R-:W2:Y:S04]  /*22830*/  LDL.LU R15, [R1+0x8c] ;  /* 0x00008c00010f7983 */ /* 0x000ea80000300800 */
[----:B--2---:R-:W-:Y:S01]  /*22840*/  STL.64 [R1+0x29a0], R14 ;  /* 0x0029a00e01007387 */ /* 0x004fe20000100a00 */
[----:B------:R0:W-:Y:S03]  /*22850*/  STL.64 [R1+0x2998], R12 ;  /* 0x0029980c01007387 */ /* 0x0001e60000100a00 */
[----:B0-----:R-:W2:Y:S01]  /*22860*/  LDL.LU R12, [R1+0x90] ;  /* 0x00009000010c7983 */ /* 0x001ea20000300800 */
[----:B------:R-:W2:Y:S02]  /*22870*/  LDL.LU R13, [R1+0x94] ;  /* 0x00009400010d7983 */ /* 0x000ea40000300800 */
[----:B------:R-:W2:Y:S02]  /*22880*/  LDL.LU R14, [R1+0x98] ;  /* 0x00009800010e7983 */ /* 0x000ea40000300800 */
[----:B------:R-:W2:Y:S01]  /*22890*/  LDL.LU R15, [R1+0x9c] ;  /* 0x00009c00010f7983 */ /* 0x000ea20000300800 */
[----:B------:R-:W-:Y:S01]  /*228a0*/  HMMA.16816.F32 R20, R24, R18, R20 ;  /* 0x000000121814723c */ /* 0x000fe20000001814 */
[----:B---3--:R-:W-:-:S02]  /*228b0*/  IMAD.MOV.U32 R11, RZ, RZ, R16 ;  /* 0x000000ffff0b7224 */ /* 0x008fc400078e0010 */
[----:B------:R-:W-:Y:S01]  /*228c0*/  IMAD.MOV.U32 R10, RZ, RZ, R17 ;  /* 0x000000ffff0a7224 */ /* 0x000fe200078e0011 */
[----:B--2---:R-:W-:Y:S01]  /*228d0*/  STL.64 [R1+0x29b8], R14 ;  /* 0x0029b80e01007387 */ /* 0x004fe20000100a00 */
[----:B------:R0:W-:Y:S03]  /*228e0*/  STL.64 [R1+0x29b0], R12 ;  /* 0x0029b00c01007387 */ /* 0x0001e60000100a00 */
[----:B0-----:R-:W2:Y:S01]  /*228f0*/  LDL.LU R12, [R1+0xa0] ;  /* 0x0000a000010c7983 */ /* 0x001ea20000300800 */
[----:B------:R-:W2:Y:S02]  /*22900*/  LDL.LU R13, [R1+0xa4] ;  /* 0x0000a400010d7983 */ /* 0x000ea40000300800 */
[----:B------:R-:W2:Y:S02]  /*22910*/  LDL.LU R14, [R1+0xa8] ;  /* 0x0000a800010e7983 */ /* 0x000ea40000300800 */
[----:B------:R-:W2:Y:S10]  /*22920*/  LDL.LU R15, [R1+0xac] ;  /* 0x0000ac00010f7983 */ /* 0x000eb40000300800 */
[----:B------:R-:W-:Y:S01]  /*22930*/  STL.64 [R1+0x110], R20 ;  /* 0x0001101401007387 */ /* 0x000fe20000100a00 */
[----:B------:R0:W-:Y:S03]  /*22940*/  STL.64 [R1+0x118], R22 ;  /* 0x0001181601007387 */ /* 0x0001e60000100a00 */
[----:B0-----:R-:W4:Y:S01]  /*22950*/  LDL.LU.64 R22, [R1+0x29d0] ;  /* 0x0029d00001167983 */ /* 0x001f220000300a00 */
[----:B------:R0:W-:Y:S02]  /*22960*/  STL.64 [R1+0x2948], R18 ;  /* 0x0029481201007387 */ /* 0x0001e40000100a00 */
[----:B------:R-:W3:Y:S02]  /*22970*/  LDL.LU R16, [R1+0x330] ;  /* 0x0003300001107983 */ /* 0x000ee40000300800 */
[----:B------:R-:W3:Y:S01]  /*22980*/  LDL.LU R17, [R1+0x334] ;  /* 0x0003340001117983 */ /* 0x000ee20000300800 */
[----:B0-----:R-:W2:Y:S01]  /*22990*/  LDL.LU R18, [R1+0x338] ;  /* 0x0003380001127983 */ /* 0x001ea20000300800 */
[----:B------:R-:W2:Y:S01]  /*229a0*/  LDL.LU R19, [R1+0x33c] ;  /* 0x00033c0001137983 */ /* 0x000ea20000300800 */
[----:B----4-:R-:W-:Y:S02]  /*229b0*/  HMMA.16816.F32 R24, R24, R22, R4 ;  /* 0x000000161818723c */ /* 0x010fe40000001804 */
[----:B--2---:R0:W-:Y:S01]  /*229c0*/  STL.64 [R1+0x2958], R18 ;  /* 0x0029581201007387 */ /* 0x0041e20000100a00 */
[----:B---3--:R1:W-:Y:S02]  /*229d0*/  STL.64 [R1+0x2950], R16 ;  /* 0x0029501001007387 */ /* 0x0083e40000100a00 */
[----:B0-----:R-:W-:-:S02]  /*229e0*/  IMAD.MOV.U32 R18, RZ, RZ, R9 ;  /* 0x000000ffff127224 */ /* 0x001fc400078e0009 */
[----:B------:R-:W-:-:S05]  /*229f0*/  IMAD.MOV.U32 R19, RZ, RZ, R8 ;  /* 0x000000ffff137224 */ /* 0x000fca00078e0008 */
[----:B------:R0:W-:Y:S01]  /*22a00*/  STL.64 [R1+0x2970], R18 ;  /* 0x0029701201007387 */ /* 0x0001e20000100a00 */
[----:B-1----:R-:W2:Y:S02]  /*22a10*/  LDL.LU R16, [R1+0x40] ;  /* 0x0000400001107983 */ /* 0x002ea40000300800 */
[----:B------:R-:W2:Y:S01]  /*22a20*/  LDL.LU R17, [R1+0x44] ;  /* 0x0000440001117983 */ /* 0x000ea20000300800 */
[----:B0-----:R-:W2:Y:S01]  /*22a30*/  LDL.LU R18, [R1+0x48] ;  /* 0x0000480001127983 */ /* 0x001ea20000300800 */
[----:B------:R-:W2:Y:S02]  /*22a40*/  LDL.LU R19, [R1+0x4c] ;  /* 0x00004c0001137983 */ /* 0x000ea40000300800 */
[----:B------:R-:W3:Y:S02]  /*22a50*/  LDL.LU.64 R6, [R1+0x29c8] ;  /* 0x0029c80001067983 */ /* 0x000ee40000300a00 */
[----:B------:R-:W3:Y:S01]  /*22a60*/  LDL.LU.64 R4, [R1+0x29c0] ;  /* 0x0029c00001047983 */ /* 0x000ee20000300a00 */
[----:B------:R0:W-:Y:S01]  /*22a70*/  STL.64 [R1+0x2940], R22 ;  /* 0x0029401601007387 */ /* 0x0001e20000100a00 */
[----:B------:R-:W4:Y:S02]  /*22a80*/  LDL.LU R20, [R1+0x450] ;  /* 0x0004500001147983 */ /* 0x000f240000300800 */
[----:B------:R-:W-:Y:S02]  /*22a90*/  STL.64 [R1+0xb0], R24 ;  /* 0x0000b01801007387 */ /* 0x000fe40000100a00 */
[----:B------:R-:W-:Y:S01]  /*22aa0*/  STL.64 [R1+0xb8], R26 ;  /* 0x0000b81a01007387 */ /* 0x000fe20000100a00 */
[----:B------:R-:W4:Y:S04]  /*22ab0*/  LDL.LU R21, [R1+0x454] ;  /* 0x0004540001157983 */ /* 0x000f280000300800 */
[----:B0-----:R-:W2:Y:S01]  /*22ac0*/  LDL.LU R22, [R1+0x458] ;  /* 0x0004580001167983 */ /* 0x001ea20000300800 */
[----:B------:R-:W2:Y:S01]  /*22ad0*/  LDL.LU R23, [R1+0x45c] ;  /* 0x00045c0001177983 */ /* 0x000ea20000300800 */
[C---:B---3--:R-:W-:Y:S02]  /*22ae0*/  HMMA.16816.F32 R8, R4.reuse, R10, R12 ;  /* 0x0000000a0408723c */ /* 0x048fe4000000180c */
[----:B--2---:R-:W-:Y:S01]  /*22af0*/  STL.64 [R1+0x2968], R22 ;  /* 0x0029681601007387 */ /* 0x004fe20000100a00 */
[----:B----4-:R0:W-:Y:S03]  /*22b00*/  STL.64 [R1+0x2960], R20 ;  /* 0x0029601401007387 */ /* 0x0101e60000100a00 */
[----:B0-----:R-:W2:Y:S01]  /*22b10*/  LDL.LU R20, [R1+0x220] ;  /* 0x0002200001147983 */ /* 0x001ea20000300800 */
[----:B------:R-:W2:Y:S02]  /*22b20*/  LDL.LU R21, [R1+0x224] ;  /* 0x0002240001157983 */ /* 0x000ea40000300800 */
[----:B------:R-:W2:Y:S02]  /*22b30*/  LDL.LU R22, [R1+0x228] ;  /* 0x0002280001167983 */ /* 0x000ea40000300800 */
[----:B------:R-:W2:Y:S01]  /*22b40*/  LDL.LU R23, [R1+0x22c] ;  /* 0x00022c0001177983 */ /* 0x000ea20000300800 */
[----:B------:R-:W3:Y:S01]  /*22b50*/  LDL R25, [R1+0xf70] ;  /* 0x000f700001197983 */ /* 0x000ee20000100800 */
[----:B------:R-:W4:Y:S02]  /*22b60*/  LDL.LU.64 R14, [R1+0x29b8] ;  /* 0x0029b800010e7983 */ /* 0x000f240000300a00 */
[----:B------:R-:W4:Y:S08]  /*22b70*/  LDL.LU.64 R12, [R1+0x29b0] ;  /* 0x0029b000010c7983 */ /* 0x000f300000300a00 */
[----:B------:R-:W-:Y:S01]  /*22b80*/  STL.64 [R1+0xa0], R8 ;  /* 0x0000a00801007387 */ /* 0x000fe20000100a00 */
[----:B------:R0:W-:Y:S04]  /*22b90*/  STL.64 [R1+0xa8], R10 ;  /* 0x0000a80a01007387 */ /* 0x0001e80000100a00 */
[----:B0-----:R-:W4:Y:S02]  /*22ba0*/  LDL.LU.64 R10, [R1+0x29a8] ;  /* 0x0029a800010a7983 */ /* 0x001f240000300a00 */
[C---:B----4-:R-:W-:Y:S02]  /*22bb0*/  HMMA.16816.F32 R8, R4.reuse, R10, R12 ;  /* 0x0000000a0408723c */ /* 0x050fe4000000180c */
[----:B------:R-:W4:Y:S01]  /*22bc0*/  LDL.LU.64 R14, [R1+0x29a0] ;  /* 0x0029a000010e7983 */ /* 0x000f220000300a00 */
[----:B------:R-:W4:Y:S11]  /*22bd0*/  LDL.LU.64 R12, [R1+0x2998] ;  /* 0x00299800010c7983 */ /* 0x000f360000300a00 */
[----:B------:R-:W-:Y:S09]  /*22be0*/  @!UPT UIADD3 URZ, URZ, URZ, URZ ;  /* 0x0000003f3f3ff290 */ /* 0x000ff2000fffe03f */
[----:B------:R-:W-:Y:S01]  /*22bf0*/  STL.64 [R1+0x90], R8 ;  /* 0x0000900801007387 */ /* 0x000fe20000100a00 */
[----:B------:R0:W-:Y:S03]  /*22c00*/  STL.64 [R1+0x98], R10 ;  /* 0x0000980a01007387 */ /* 0x0001e60000100a00 */
[----:B0-----:R-:W4:Y:S02]  /*22c10*/  LDL.LU.64 R10, [R1+0x2990] ;  /* 0x00299000010a7983 */ /* 0x001f240000300a00 */
[C---:B----4-:R-:W-:Y:S02]  /*22c20*/  HMMA.16816.F32 R8, R4.reuse, R10, R12 ;  /* 0x0000000a0408723c */ /* 0x050fe4000000180c */
[----:B------:R-:W4:Y:S11]  /*22c30*/  LDL.LU R12, [R1+0x2988] ;  /* 0x00298800010c7983 */ /* 0x000f360000300800 */
[----:B------:R-:W-:Y:S10]  /*22c40*/  @!UPT UIADD3 URZ, URZ, URZ, URZ ;  /* 0x0000003f3f3ff290 */ /* 0x000ff4000fffe03f */
[----:B------:R-:W-:Y:S01]  /*22c50*/  STL.64 [R1+0x80], R8 ;  /* 0x0000800801007387 */ /* 0x000fe20000100a00 */
[----:B------:R0:W-:Y:S03]  /*22c60*/  STL.64 [R1+0x88], R10 ;  /* 0x0000880a01007387 */ /* 0x0001e60000100a00 */
[----:B0-----:R-:W2:Y:S01]  /*22c70*/  LDL.LU.64 R10, [R1+0x2980] ;  /* 0x00298000010a7983 */ /* 0x001ea20000300a00 */
[----:B------:R-:W3:Y:S01]  /*22c80*/  LDL.LU.64 R8, [R1+0x2978] ;  /* 0x0029780001087983 */ /* 0x000ee20000300a00 */
[----:B--2---:R-:W-:Y:S07]  /*22c90*/  HMMA.16816.F32 R16, R4, R10, R16 ;  /* 0x0000000a0410723c */ /* 0x004fee0000001810 */
[----:B----4-:R-:W-:-:S02]  /*22ca0*/  IMAD.MOV.U32 R10, RZ, RZ, R12 ;  /* 0x000000ffff0a7224 */ /* 0x010fc400078e000c */
[----:B------:R-:W0:Y:S11]  /*22cb0*/  LDSM.16.MT88.4 R12, [R2+0x4000] ;  /* 0x00400000020c783b */ /* 0x000e360000004200 */
[----:B------:R-:W-:Y:S03]  /*22cc0*/  @!UPT UIADD3 URZ, URZ, URZ, URZ ;  /* 0x0000003f3f3ff290 */ /* 0x000fe6000fffe03f */
[----:B------:R-:W-:Y:S01]  /*22cd0*/  STL.64 [R1+0x470], R16 ;  /* 0x0004701001007387 */ /* 0x000fe20000100a00 */
[----:B------:R-:W-:Y:S02]  /*22ce0*/  STL.64 [R1+0x478], R18 ;  /* 0x0004781201007387 */ /* 0x000fe40000100a00 */
[----:B---3--:R-:W1:Y:S01]  /*22cf0*/  LDSM.16.M88.4 R16, [R25+0x10000] ;  /* 0x010000001910783b */ /* 0x008e620000000200 */
[----:B0-----:R-:W-:Y:S03]  /*22d00*/  STL.64 [R1+0x2938], R14 ;  /* 0x0029380e01007387 */ /* 0x001fe60000100a00 */
[----:B------:R0:W-:Y:S02]  /*22d10*/  STL.64 [R1+0x2930], R12 ;  /* 0x0029300c01007387 */ /* 0x0001e40000100a00 */
[----:B0-----:R-:W2:Y:S01]  /*22d20*/  LDL.LU R12, [R1+0x460] ;  /* 0x00046000010c7983 */ /* 0x001ea20000300800 */
[----:B------:R-:W2:Y:S02]  /*22d30*/  LDL.LU R13, [R1+0x464] ;  /* 0x00046400010d7983 */ /* 0x000ea40000300800 */
[----:B-1----:R-:W-:Y:S02]  /*22d40*/  STL.64 [R1+0x40], R16 ;  /* 0x0000401001007387 */ /* 0x002fe40000100a00 */
[----:B------:R0:W-:Y:S02]  /*22d50*/  STL.64 [R1+0x48], R18 ;  /* 0x0000481201007387 */ /* 0x0001e40000100a00 */
[----:B0-----:R-:W3:Y:S02]  /*22d60*/  LDL.LU.64 R18, [R1+0x2970] ;  /* 0x0029700001127983 */ /* 0x001ee40000300a00 */
[----:B---3--:R-:W-:Y:S02]  /*22d70*/  HMMA.16816.F32 R16, R4, R18, R20 ;  /* 0x000000120410723c */ /* 0x008fe40000001814 */
[----:B------:R-:W3:Y:S01]  /*22d80*/  LDL.LU.64 R22, [R1+0x2968] ;  /* 0x0029680001167983 */ /* 0x000ee20000300a00 */
[----:B------:R-:W3:Y:S11]  /*22d90*/  LDL.LU.64 R20, [R1+0x2960] ;  /* 0x0029600001147983 */ /* 0x000ef60000300a00 */
[----:B------:R-:W-:Y:S09]  /*22da0*/  @!UPT UIADD3 URZ, URZ, URZ, URZ ;  /* 0x0000003f3f3ff290 */ /* 0x000ff2000fffe03f */
[----:B------:R-:W-:Y:S01]  /*22db0*/  STL.64 [R1+0x220], R16 ;  /* 0x0002201001007387 */ /* 0x000fe20000100a00 */
[----:B------:R-:W-:Y:S02]  /*22dc0*/  STL.64 [R1+0x228], R18 ;  /* 0x0002281201007387 */ /* 0x000fe40000100a00 */
[----:B------:R-:W0:Y:S02]  /*22dd0*/  LDSM.16.M88.4 R16, [R25+0x12000] ;  /* 0x012000001910783b */ /* 0x000e240000000200 */
[----:B0-----:R-:W-:Y:S02]  /*22de0*/  STL.64 [R1+0x20], R16 ;  /* 0x0000201001007387 */ /* 0x001fe40000100a00 */
[----:B------:R0:W-:Y:S02]  /*22df0*/  STL.64 [R1+0x28], R18 ;  /* 0x0000281201007387 */ /* 0x0001e40000100a00 */
[----:B0-----:R-:W4:Y:S01]  /*22e00*/  LDL.LU.64 R18, [R1+0x2958] ;  /* 0x0029580001127983 */ /* 0x001f220000300a00 */
[----:B------:R-:W4:Y:S02]  /*22e10*/  LDL.LU.64 R16, [R1+0x2950] ;  /* 0x0029500001107983 */ /* 0x000f240000300a00 */
[----:B------:R-:W-:-:S02]  /*22e20*/  IMAD.MOV.U32 R11, RZ, RZ, R3 ;  /* 0x000000ffff0b7224 */ /* 0x000fc400078e0003 */
[----:B------:R-:W-:Y:S02]  /*22e30*/  IMAD.MOV.U32 R14, RZ, RZ, R9 ;  /* 0x000000ffff0e7224 */ /* 0x000fe400078e0009 */
[----:B------:R-:W-:-:S03]  /*22e40*/  IMAD.MOV.U32 R15, RZ, RZ, R8 ;  /* 0x000000ffff0f7224 */ /* 0x000fc600078e0008 */
[C---:B----4-:R-:W-:Y:S01]  /*22e50*/  HMMA.16816.F32 R8, R4.reuse, R10, R16 ;  /* 0x0000000a0408723c */ /* 0x050fe20000001810 */
[----:B------:R-:W3:Y:S11]  /*22e60*/  LDL.LU.64 R18, [R1+0x2948] ;  /* 0x0029480001127983 */ /* 0x000ef60000300a00 */
[----:B------:R-:W-:Y:S11]  /*22e70*/  @!UPT UIADD3 URZ, URZ, URZ, URZ ;  /* 0x0000003f3f3ff290 */ /* 0x000ff6000fffe03f */
[----:B------:R-:W-:Y:S01]  /*22e80*/  STL.64 [R1+0x340], R8 ;  /* 0x0003400801007387 */ /* 0x000fe20000100a00 */
[----:B------:R-:W-:Y:S02]  /*22e90*/  STL.64 [R1+0x348], R10 ;  /* 0x0003480a01007387 */ /* 0x000fe40000100a00 */
[----:B------:R-:W0:Y:S02]  /*22ea0*/  LDSM.16.M88.4 R8, [R25+0x14000] ;  /* 0x014000001908783b */ /* 0x000e240000000200 */
[----:B0-----:R-:W-:Y:S02]  /*22eb0*/  STL.64 [R1+0x10], R8 ;  /* 0x0000100801007387 */ /* 0x001fe40000100a00 */
[----:B------:R-:W-:Y:S01]  /*22ec0*/  STL.64 [R1+0x18], R10 ;  /* 0x0000180a01007387 */ /* 0x000fe20000100a00 */
[----:B---3--:R-:W-:Y:S01]  /*22ed0*/  HMMA.16816.F32 R16, R4, R18, R20 ;  /* 0x000000120410723c */ /* 0x008fe20000001814 */
[----:B------:R-:W2:Y:S01]  /*22ee0*/  LDL.LU.64 R22, [R1+0x2940] ;  /* 0x0029400001167983 */ /* 0x000ea20000300a00 */
[----:B------:R-:W-:-:S02]  /*22ef0*/  IMAD.MOV.U32 R3, RZ, RZ, R8 ;  /* 0x000000ffff037224 */ /* 0x000fc400078e0008 */
[----:B------:R-:W-:Y:S02]  /*22f00*/  IMAD.MOV.U32 R2, RZ, RZ, R9 ;  /* 0x000000ffff027224 */ /* 0x000fe400078e0009 */
[----:B------:R-:W0:Y:S11]  /*22f10*/  LDSM.16.M88.4 R8, [R25+0x16000] ;  /* 0x016000001908783b */ /* 0x000e360000000200 */
[----:B------:R-:W-:Y:S06]  /*22f20*/  @!UPT UIADD3 URZ, URZ, URZ, URZ ;  /* 0x0000003f3f3ff290 */ /* 0x000fec000fffe03f */
[----:B------:R-:W-:Y:S01]  /*22f30*/  STL.64 [R1+0x350], R16 ;  /* 0x0003501001007387 */ /* 0x000fe20000100a00 */
[----:B------:R-:W-:Y:S02]  /*22f40*/  STL.64 [R1+0x358], R18 ;  /* 0x0003581201007387 */ /* 0x000fe40000100a00 */
[----:B------:R-:W1:Y:S01]  /*22f50*/  LDSM.16.M88.4 R16, [R25+0x18000] ;  /* 0x018000001910783b */ /* 0x000e620000000200 */
[----:B--2---:R-:W-:Y:S01]  /*22f60*/  HMMA.16816.F32 R4, R4, R22, R12 ;  /* 0x000000160404723c */ /* 0x004fe2000000180c */
[----:B------:R-:W2:Y:S02]  /*22f70*/  LDL.LU.64 R14, [R1+0x2938] ;  /* 0x00293800010e7983 */ /* 0x000ea40000300a00 */
[----:B------:R-:W2:Y:S02]  /*22f80*/  LDL.LU.64 R12, [R1+0x2930] ;  /* 0x00293000010c7983 */ /* 0x000ea40000300a00 */
[----:B0-----:R-:W-:Y:S02]  /*22f90*/  STL.64 [R1], R8 ;  /* 0x0000000801007387 */ /* 0x001fe40000100a00 */
[----:B------:R-:W-:Y:S11]  /*22fa0*/  STL.64 [R1+0x8], R10 ;  /* 0x0000080a01007387 */ /* 0x000ff60000100a00 */
[----:B------:R-:W-:Y:S05]  /*22fb0*/  @!UPT UIADD3 URZ, URZ, URZ, URZ ;  /* 0x0000003f3f3ff290 */ /* 0x000fea000fffe03f */
[----:B------:R-:W-:Y:S01]  /*22fc0*/  STL.64 [R1+0x330], R4 ;  /* 0x0003300401007387 */ /* 0x000fe20000100a00 */
[----:B------:R-:W-:Y:S02]  /*22fd0*/  STL.64 [R1+0x338], R6 ;  /* 0x0003380601007387 */ /* 0x000fe40000100a00 */
[----:B------:R0:W-:Y:S02]  /*22fe0*/  STL.64 [R1+0x28e8], R8 ;  /* 0x0028e80801007387 */ /* 0x0001e40000100a00 */
[----:B------:R-:W3:Y:S04]  /*22ff0*/  LDSM.16.M88.4 R4, [R25+0x1a000] ;  /* 0x01a000001904783b */ /* 0x000ee80000000200 */
[----:B0-----:R-:W-:Y:S02]  /*23000*/  IMAD.MOV.U32 R8, RZ, RZ, R3 ;  /* 0x000000ffff087224 */ /* 0x001fe400078e0003 */
[----:B------:R-:W-:-:S05]  /*23010*/  IMAD.MOV.U32 R9, RZ, RZ, R2 ;  /* 0x000000ffff097224 */ /* 0x000fca00078e0002 */
[----:B------:R0:W-:Y:S04]  /*23020*/  STL.64 [R1+0x2900], R8 ;  /* 0x0029000801007387 */ /* 0x0001e80000100a00 */
[----:B0-----:R-:W4:Y:S04]  /*23030*/  LDL.64 R8, [R1+0x20] ;  /* 0x0000200001087983 */ /* 0x001f280000100a00 */
[----:B----4-:R0:W-:Y:S04]  /*23040*/  STL.64 [R1+0x2918], R8 ;  /* 0x0029180801007387 */ /* 0x0101e80000100a00 */
[----:B0-----:R-:W2:Y:S01]  /*23050*/  LDL.LU R8, [R1+0x320] ;  /* 0x0003200001087983 */ /* 0x001ea20000300800 */
[----:B------:R-:W2:Y:S02]  /*23060*/  LDL.LU R9, [R1+0x324] ;  /* 0x0003240001097983 */ /* 0x000ea40000300800 */
[----:B------:R-:W2:Y:S02]  /*23070*/  LDL.LU R10, [R1+0x328] ;  /* 0x00032800010a7983 */ /* 0x000ea40000300800 */
[----:B------:R-:W2:Y:S01]  /*23080*/  LDL.LU R11, [R1+0x32c] ;  /* 0x00032c00010b7983 */ /* 0x000ea20000300800 */
[----:B------:R-:W4:Y:S01]  /*23090*/  LDL.LU R20, [R1+0x2d0] ;  /* 0x0002d00001147983 */ /* 0x000f220000300800 */
[----:B------:R-:W4:Y:S02]  /*230a0*/  LDL.LU R21, [R1+0x2d4] ;  /* 0x0002d40001157983 */ /* 0x000f240000300800 */
[----:B-1----:R-:W-:Y:S02]  /*230b0*/  STL.64 [R1+0x30], R16 ;  /* 0x0000301001007387 */ /* 0x002fe40000100a00 */
[----:B------:R-:W-:Y:S01]  /*230c0*/  STL.64 [R1+0x38], R18 ;  /* 0x0000381201007387 */ /* 0x000fe20000100a00 */
[----:B------:R0:W-:Y:S04]  /*230d0*/  STL.64 [R1+0x28e0], R16 ;  /* 0x0028e01001007387 */ /* 0x0001e80000100a00 */
[----:B0-----:R-:W2:Y:S01]  /*230e0*/  LDL.LU R16, [R1+0x2f0] ;  /* 0x0002f00001107983 */ /* 0x001ea20000300800 */
[----:B------:R-:W2:Y:S02]  /*230f0*/  LDL.LU R17, [R1+0x2f4] ;  /* 0x0002f40001117983 */ /* 0x000ea40000300800 */
[----:B------:R-:W2:Y:S02]  /*23100*/  LDL.LU R18, [R1+0x2f8] ;  /* 0x0002f80001127983 */ /* 0x000ea40000300800 */
[----:B------:R-:W2:Y:S02]  /*23110*/  LDL.LU R19, [R1+0x2fc] ;  /* 0x0002fc0001137983 */ /* 0x000ea40000300800 */
[----:B--2---:R-:W-:Y:S01]  /*23120*/  STL.64 [R1+0x28f8], R18 ;  /* 0x0028f81201007387 */ /* 0x004fe20000100a00 */
[----:B------:R0:W-:Y:S03]  /*23130*/  STL.64 [R1+0x28f0], R16 ;  /* 0x0028f01001007387 */ /* 0x0001e60000100a00 */
        /* <DEDUP_REMOVED lines=12> */
[----:B0-----:R-:W2:Y:S01]  /*23200*/  LDL.64 R16, [R1+0x40] ;  /* 0x0000400001107983 */ /* 0x001ea20000100a00 */
[----:B------:R-:W4:Y:S02]  /*23210*/  LDL.LU R22, [R1+0x2d8] ;  /* 0x0002d80001167983 */ /* 0x000f240000300800 */
[----:B---3--:R-:W-:Y:S02]  /*23220*/  STL [R1+0x24f4], R6 ;  /* 0x0024f40601007387 */ /* 0x008fe40000100800 */
[----:B------:R-:W-:Y:S01]  /*23230*/  STL [R1+0x24f0], R7 ;  /* 0x0024f00701007387 */ /* 0x000fe20000100800 */
[----:B------:R-:W3:Y:S01]  /*23240*/  LDL.LU.64 R18, [R1+0x2928] ;  /* 0x0029280001127983 */ /* 0x000ee20000300a00 */
[----:B------:R-:W-:Y:S01]  /*23250*/  IMAD.MOV.U32 R23, RZ, RZ, R0 ;  /* 0x000000ffff177224 */ /* 0x000fe200078e0000 */
[----:B--2---:R-:W-:Y:S01]  /*23260*/  HMMA.16816.F32 R8, R12, R16, R8 ;  /* 0x000000100c08723c */ /* 0x004fe20000001808 */
[----:B------:R-:W-:-:S02]  /*23270*/  IMAD.MOV.U32 R28, RZ, RZ, R16 ;  /* 0x000000ffff1c7224 */ /* 0x000fc400078e0010 */
[----:B------:R-:W-:Y:S02]  /*23280*/  IMAD.MOV.U32 R29, RZ, RZ, R17 ;  /* 0x000000ffff1d7224 */ /* 0x000fe400078e0011 */
[----:B------:R-:W3:Y:S11]  /*23290*/  LDL.LU.64 R16, [R1+0x2920] ;  /* 0x0029200001107983 */ /* 0x000ef60000300a00 */
[----:B------:R-:W-:Y:S07]  /*232a0*/  @!UPT UIADD3 URZ, URZ, URZ, URZ ;  /* 0x0000003f3f3ff290 */ /* 0x000fee000fffe03f */
[----:B------:R-:W-:Y:S01]  /*232b0*/  STL.64 [R1+0x320], R8 ;  /* 0x0003200801007387 */ /* 0x000fe20000100a00 */
[----:B------:R-:W-:Y:S02]  /*232c0*/  STL [R1+0x328], R10 ;  /* 0x0003280a01007387 */ /* 0x000fe40000100800 */
[----:B------:R-:W-:Y:S02]  /*232d0*/  IMAD.MOV.U32 R0, RZ, RZ, R11 ;  /* 0x000000ffff007224 */ /* 0x000fe400078e000b */
[----:B------:R-:W0:Y:S01]  /*232e0*/  LDSM.16.M88.4 R8, [R25+0x1c000] ;  /* 0x01c000001908783b */ /* 0x000e220000000200 */
[----:B------:R-:W-:Y:S02]  /*232f0*/  STL [R1+0x28d8], R29 ;  /* 0x0028d81d01007387 */ /* 0x000fe40000100800 */
[----:B------:R-:W-:Y:S01]  /*23300*/  STL [R1+0x2598], R0 ;  /* 0x0025980001007387 */ /* 0x000fe20000100800 */
[----:B0-----:R0:W-:Y:S01]  /*23310*/  STL.64 [R1+0x50], R8 ;  /* 0x0000500801007387 */ /* 0x0011e20000100a00 */
[----:B------:R-:W-:Y:S03]  /*23320*/  STL.64 [R1+0x58], R10 ;  /* 0x0000580a01007387 */ /* 0x000fe60000100a00 */
[----:B0-----:R-:W3:Y:S02]  /*23330*/  LDL.LU.64 R8, [R1+0x2918] ;  /* 0x0029180001087983 */ /* 0x001ee40000300a00 */
[----:B---3--:R-:W-:Y:S01]  /*23340*/  HMMA.16816.F32 R16, R12, R8, R16 ;  /* 0x000000080c10723c */ /* 0x008fe20000001810 */
[----:B------:R-:W-:-:S02]  /*23350*/  IMAD.MOV.U32 R2, RZ, RZ, R8 ;  /* 0x000000ffff027224 */ /* 0x000fc400078e0008 */
[----:B------:R-:W-:Y:S02]  /*23360*/  IMAD.MOV.U32 R3, RZ, RZ, R9 ;  /* 0x000000ffff037224 */ /* 0x000fe400078e0009 */
[----:B------:R-:W0:Y:S11]  /*23370*/  LDSM.16.M88.4 R8, [R25+0x1e000] ;  /* 0x01e000001908783b */ /* 0x000e360000000200 */
[----:B------:R-:W-:Y:S07]  /*23380*/  @!UPT UIADD3 URZ, URZ, URZ, URZ ;  /* 0x0000003f3f3ff290 */ /* 0x000fee000fffe03f */
[----:B------:R-:W-:Y:S01]  /*23390*/  STL.64 [R1+0x310], R16 ;  /* 0x0003101001007387 */ /* 0x000fe20000100a00 */
[----:B------:R1:W-:Y:S03]  /*233a0*/  STL.64 [R1+0x318], R18 ;  /* 0x0003181201007387 */ /* 0x0003e60000100a00 */
[----:B-1----:R-:W2:Y:S01]  /*233b0*/  LDL.LU.64 R18, [R1+0x2910] ;  /* 0x0029100001127983 */ /* 0x002ea20000300a00 */
[----:B------:R-:W2:Y:S03]  /*233c0*/  LDL.LU.64 R16, [R1+0x2908] ;  /* 0x0029080001107983 */ /* 0x000ea60000300a00 */
[----:B0-----:R0:W-:Y:S01]  /*233d0*/  STL.64 [R1+0x60], R8 ;  /* 0x0000600801007387 */ /* 0x0011e20000100a00 */
[----:B------:R2:W-:Y:S02]  /*233e0*/  STL.64 [R1+0x68], R10 ;  /* 0x0000680a01007387 */ /* 0x0005e40000100a00 */
[----:B------:R-:W-:-:S02]  /*233f0*/  IMAD.MOV.U32 R29, RZ, RZ, R8 ;  /* 0x000000ffff1d7224 */ /* 0x000fc400078e0008 */
[----:B0-----:R-:W2:Y:S02]  /*23400*/  LDL.LU.64 R8, [R1+0x2900] ;  /* 0x0029000001087983 */ /* 0x001ea40000300a00 */
[----:B--2---:R-:W-:Y:S02]  /*23410*/  HMMA.16816.F32 R8, R12, R8, R16 ;  /* 0x000000080c08723c */ /* 0x004fe40000001810 */
[----:B------:R-:W2:Y:S01]  /*23420*/  LDL.LU.64 R18, [R1+0x28f8] ;  /* 0x0028f80001127983 */ /* 0x000ea20000300a00 */
[----:B------:R-:W2:Y:S11]  /*23430*/  LDL.LU.64 R16, [R1+0x28f0] ;  /* 0x0028f00001107983 */ /* 0x000eb60000300a00 */
[----:B------:R-:W-:Y:S09]  /*23440*/  @!UPT UIADD3 URZ, URZ, URZ, URZ ;  /* 0x0000003f3f3ff290 */ /* 0x000ff2000fffe03f */
[----:B------:R0:W-:Y:S01]  /*23450*/  STL.64 [R1+0x300], R8 ;  /* 0x0003000801007387 */ /* 0x0001e20000100a00 */
[----:B------:R-:W-:Y:S03]  /*23460*/  STL [R1+0x30c], R11 ;  /* 0x00030c0b01007387 */ /* 0x000fe60000100800 */
[----:B0-----:R-:W2:Y:S04]  /*23470*/  LDL.LU.64 R8, [R1+0x28e8] ;  /* 0x0028e80001087983 */ /* 0x001ea80000300a00 */
[----:B------:R-:W0:Y:S04]  /*23480*/  S2R R26, SR_TID.X ;  /* 0x00000000001a7919 */ /* 0x000e280000002100 */
[----:B------:R-:W1:Y:S01]  /*23490*/  S2R R27, SR_TID.X ;  /* 0x00000000001b7919 */ /* 0x000e620000002100 */
[----:B------:R-:W-:-:S05]  /*234a0*/  IMAD.MOV.U32 R0, RZ, RZ, R10 ;  /* 0x000000ffff007224 */ /* 0x000fca00078e000a */
[----:B------:R3:W-:Y:S01]  /*234b0*/  STL [R1+0x25f0], R0 ;  /* 0x0025f00001007387 */ /* 0x0007e20000100800 */
[----:B0-----:R-:W-:Y:S01]  /*234c0*/  IMAD.SHL.U32 R24, R26, 0x2, RZ ;  /* 0x000000021a187824 */ /* 0x001fe200078e00ff */
[C---:B-1----:R-:W-:Y:S02]  /*234d0*/  LOP3.LUT R26, R27.reuse, 0x7, RZ, 0xc0, !PT ;  /* 0x000000071b1a7812 */ /* 0x042fe400078ec0ff */
[----:B------:R-:W-:Y:S02]  /*234e0*/  LOP3.LUT R25, R27, 0x80, RZ, 0xc0, !PT ;  /* 0x000000801b197812 */ /* 0x000fe400078ec0ff */
[----:B------:R-:W-:Y:S01]  /*234f0*/  LOP3.LUT R24, R24, 0x10, RZ, 0xc0, !PT ;  /* 0x0000001018187812 */ /* 0x000fe200078ec0ff */
[----:B------:R-:W-:-:S03]  /*23500*/  IMAD R26, R26, 0x210, RZ ;  /* 0x000002101a1a7824 */ /* 0x000fc600078e02ff */
[----:B---3--:R-:W-:Y:S01]  /*23510*/  LEA.HI R0, R25, R24, RZ, 0x1e ;  /* 0x0000001819007211 */ /* 0x008fe200078ff0ff */
[----:B------:R-:W-:-:S03]  /*23520*/  IMAD.SHL.U32 R27, R27, 0x100, RZ ;  /* 0x000001001b1b7824 */ /* 0x000fc600078e00ff */
[----:B------:R-:W-:-:S04]  /*23530*/  LOP3.LUT R0, R26, R0, RZ, 0x3c, !PT ;  /* 0x000000001a007212 */ /* 0x000fc800078e3cff */
[----:B------:R-:W-:Y:S01]  /*23540*/  LOP3.LUT R0, R0, 0x1000, R27, 0xf8, !PT ;  /* 0x0000100000007812 */ /* 0x000fe200078ef81b */
[C---:B--2---:R-:W-:Y:S01]  /*23550*/  HMMA.16816.F32 R8, R12.reuse, R8, R16 ;  /* 0x000000080c08723c */ /* 0x044fe20000001810 */
[----:B------:R-:W2:Y:S11]  /*23560*/  LDL.LU.64 R16, [R1+0x28e0] ;  /* 0x0028e00001107983 */ /* 0x000eb60000300a00 */
[----:B------:R-:W-:Y:S11]  /*23570*/  @!UPT UIADD3 URZ, URZ, URZ, URZ ;  /* 0x0000003f3f3ff290 */ /* 0x000ff6000fffe03f */
[----:B------:R-:W-:Y:S01]  /*23580*/  STL.64 [R1+0x2f0], R8 ;  /* 0x0002f00801007387 */ /* 0x000fe20000100a00 */
[----:B------:R-:W-:Y:S02]  /*23590*/  STL.64 [R1+0x2f8], R10 ;  /* 0x0002f80a01007387 */ /* 0x000fe40000100a00 */
[----:B------:R-:W0:Y:S02]  /*235a0*/  LDSM.16.MT88.4 R8, [R0+0x4080] ;  /* 0x004080000008783b */ /* 0x000e240000004200 */
[----:B0-----:R-:W-:Y:S02]  /*235b0*/  STL.64 [R1+0x28b8], R10 ;  /* 0x0028b80a01007387 */ /* 0x001fe40000100a00 */
[----:B------:R0:W-:Y:S02]  /*235c0*/  STL.64 [R1+0x28b0], R8 ;  /* 0x0028b00801007387 */ /* 0x0001e40000100a00 */
[----:B0-----:R-:W2:Y:S01]  /*235d0*/  LDL.LU R8, [R1+0x2e0] ;  /* 0x0002e00001087983 */ /* 0x001ea20000300800 */
[----:B------:R-:W2:Y:S02]  /*235e0*/  LDL.LU R9, [R1+0x2e4] ;  /* 0x0002e40001097983 */ /* 0x000ea40000300800 */
[----:B------:R-:W2:Y:S02]  /*235f0*/  LDL.LU R10, [R1+0x2e8] ;  /* 0x0002e800010a7983 */ /* 0x000ea40000300800 */
[----:B------:R-:W2:Y:S02]  /*23600*/  LDL.LU R11, [R1+0x2ec] ;  /* 0x0002ec00010b7983 */ /* 0x000ea40000300800 */
[C---:B--2---:R-:W-:Y:S01]  /*23610*/  HMMA.16816.F32 R8, R12.reuse, R16, R8 ;  /* 0x000000100c08723c */ /* 0x044fe20000001808 */
[----:B------:R-:W0:Y:S04]  /*23620*/  LDSM.16.MT88.4 R16, [R0+0x4100] ;  /* 0x004100000010783b */ /* 0x000e280000004200 */
[----:B0-----:R-:W-:Y:S11]  /*23630*/  STL.64 [R1+0x2850], R18 ;  /* 0x0028501201007387 */ /* 0x001ff60000100a00 */
[----:B------:R-:W-:Y:S07]  /*23640*/  @!UPT UIADD3 URZ, URZ, URZ, URZ ;  /* 0x0000003f3f3ff290 */ /* 0x000fee000fffe03f */
[----:B------:R-:W-:Y:S02]  /*23650*/  STL.64 [R1+0x2e0], R8 ;  /* 0x0002e00801007387 */ /* 0x000fe40000100a00 */
[----:B------:R4:W-:Y:S02]  /*23660*/  STL.64 [R1+0x2e8], R10 ;  /* 0x0002e80a01007387 */ /* 0x0009e40000100a00 */
[C---:B----4-:R-:W-:Y:S01]  /*23670*/  HMMA.16816.F32 R8, R12.reuse, R4, R20 ;  /* 0x000000040c08723c */ /* 0x050fe20000001814 */
[----:B------:R-:W0:Y:S04]  /*23680*/  LDSM.16.MT88.4 R20, [R0+0x4180] ;  /* 0x004180000014783b */ /* 0x000e280000004200 */
[----:B------:R1:W-:Y:S04]  /*23690*/  STL.64 [R1+0x2848], R16 ;  /* 0x0028481001007387 */ /* 0x0003e80000100a00 */
[----:B-1----:R-:W2:Y:S01]  /*236a0*/  LDL.64 R16, [R1+0x50] ;  /* 0x0000500001107983 */ /* 0x002ea20000100a00 */
[----:B------:R1:W-:Y:S03]  /*236b0*/  STL.64 [R1+0x2870], R4 ;  /* 0x0028700401007387 */ /* 0x0003e60000100a00 */
[----:B-1----:R-:W2:Y:S10]  /*236c0*/  LDL.LU R4, [R1+0x2c0] ;  /* 0x0002c00001047983 */ /* 0x002eb40000300800 */
[----:B------:R1:W-:Y:S02]  /*236d0*/  STL.64 [R1+0x2d0], R8 ;  /* 0x0002d00801007387 */ /* 0x0003e40000100a00 */
[----:B------:R-:W-:Y:S02]  /*236e0*/  STL.64 [R1+0x2d8], R10 ;  /* 0x0002d80a01007387 */ /* 0x000fe40000100a00 */
[----:B------:R-:W2:Y:S01]  /*236f0*/  LDL.LU R5, [R1+0x2c4] ;  /* 0x0002c40001057983 */ /* 0x000ea20000300800 */
[----:B------:R-:W2:Y:S01]  /*23700*/  LDL.LU R6, [R1+0x2c8] ;  /* 0x0002c80001067983 */ /* 0x000ea20000300800 */
[----:B------:R-:W2:Y:S02]  /*23710*/  LDL.LU R7, [R1+0x2cc] ;  /* 0x0002cc0001077983 */ /* 0x000ea40000300800 */
[----:B------:R-:W-:Y:S01]  /*23720*/  STL [R1+0x286c], R0 ;  /* 0x00286c0001007387 */ /* 0x000fe20000100800 */
[----:B0-----:R-:W-:Y:S01]  /*23730*/  STL.64 [R1+0x27d0], R22 ;  /* 0x0027d01601007387 */ /* 0x001fe20000100a00 */
[----:B------:R0:W-:Y:S02]  /*23740*/  STL.64 [R1+0x27c8], R20 ;  /* 0x0027c81401007387 */ /* 0x0001e40000100a00 */
[----:B-1----:R-:W-:Y:S01]  /*23750*/  IMAD.MOV.U32 R8, RZ, RZ, R29 ;  /* 0x000000ffff087224 */ /* 0x002fe200078e001d */
[----:B0-----:R-:W3:Y:S01]  /*23760*/  LDL.LU R20, [R1+0x1e0] ;  /* 0x0001e00001147983 */ /* 0x001ee20000300800 */
[----:B------:R-:W3:Y:S02]  /*23770*/  LDL.LU R21, [R1+0x1e4] ;  /* 0x0001e40001157983 */ /* 0x000ee40000300800 */
[----:B------:R-:W4:Y:S02]  /*23780*/  LDL.LU R22, [R1+0x1e8] ;  /* 0x0001e80001167983 */ /* 0x000f240000300800 */
[----:B------:R-:W4:Y:S01]  /*23790*/  LDL.LU R23, [R1+0x1ec] ;  /* 0x0001ec0001177983 */ /* 0x000f220000300800 */
[----:B------:R-:W3:Y:S01]  /*237a0*/  LDL.LU R29, [R1+0x28d8] ;  /* 0x0028d800011d7983 */ /* 0x000ee20000300800 */
[----:B------:R-:W3:Y:S01]  /*237b0*/  LDL R9, [R1+0x64] ;  /* 0x0000640001097983 */ /* 0x000ee20000100800 */
[----:B--2---:R-:W-:Y:S02]  /*237c0*/  HMMA.16816.F32 R4, R12, R16, R4 ;  /* 0x000000100c04723c */ /* 0x004fe40000001804 */
[----:B----4-:R-:W-:Y:S01]  /*237d0*/  STL.64 [R1+0x2888], R22 ;  /* 0x0028881601007387 */ /* 0x010fe20000100a00 */
[----:B---3--:R0:W-:Y:S02]  /*237e0*/  STL.64 [R1+0x2880], R20 ;  /* 0x0028801401007387 */ /* 0x0081e40000100a00 */
[----:B0-----:R-:W-:-:S02]  /*237f0*/  IMAD.MOV.U32 R20, RZ, RZ, R2 ;  /* 0x000000ffff147224 */ /* 0x001fc400078e0002 */
[----:B------:R-:W-:Y:S01]  /*23800*/  IMAD.MOV.U32 R21, RZ, RZ, R3 ;  /* 0x000000ffff157224 */ /* 0x000fe200078e0003 */
[----:B------:R-:W2:Y:S01]  /*23810*/  LDL.LU R2, [R1+0x28d4] ;  /* 0x0028d40001027983 */ /* 0x000ea20000300800 */
[----:B------:R-:W3:Y:S03]  /*23820*/  LDL.LU R3, [R1+0x28d0] ;  /* 0x0028d00001037983 */ /* 0x000ee60000300800 */
[----:B------:R0:W-:Y:S02]  /*23830*/  STL.64 [R1+0x2898], R20 ;  /* 0x0028981401007387 */ /* 0x0001e40000100a00 */
[----:B0-----:R-:W-:Y:S02]  /*23840*/  IMAD.MOV.U32 R20, RZ, RZ, R28 ;  /* 0x000000ffff147224 */ /* 0x001fe400078e001c */
[----:B------:R-:W-:Y:S01]  /*23850*/  IMAD.MOV.U32 R21, RZ, RZ, R29 ;  /* 0x000000ffff157224 */ /* 0x000fe200078e001d */
[----:B------:R-:W4:Y:S01]  /*23860*/  LDL.LU R28, [R1+0x28cc] ;  /* 0x0028cc00011c7983 */ /* 0x000f220000300800 */
[----:B------:R-:W2:Y:S03]  /*23870*/  LDL.LU R29, [R1+0x28c8] ;  /* 0x0028c800011d7983 */ /* 0x000ea60000300800 */
[----:B------:R0:W-:Y:S04]  /*23880*/  STL.64 [R1+0x28c0], R20 ;  /* 0x0028c01401007387 */ /* 0x0001e80000100a00 */
[----:B0-----:R-:W2:Y:S01]  /*23890*/  LDL.LU R20, [R1+0x210] ;  /* 0x0002100001147983 */ /* 0x001ea20000300800 */
[----:B------:R-:W2:Y:S02]  /*238a0*/  LDL.LU R21, [R1+0x214] ;  /* 0x0002140001157983 */ /* 0x000ea40000300800 */
[----:B------:R-:W2:Y:S02]  /*238b0*/  LDL.LU R22, [R1+0x218] ;  /* 0x0002180001167983 */ /* 0x000ea40000300800 */
[----:B------:R-:W2:Y:S01]  /*238c0*/  LDL.LU R23, [R1+0x21c] ;  /* 0x00021c0001177983 */ /* 0x000ea20000300800 */
[----:B------:R0:W-:Y:S01]  /*238d0*/  STL.64 [R1+0x2c0], R4 ;  /* 0x0002c00401007387 */ /* 0x0001e20000100a00 */
[----:B------:R-:W-:Y:S03]  /*238e0*/  STL.64 [R1+0x2c8], R6 ;  /* 0x0002c80601007387 */ /* 0x000fe60000100a00 */
[----:B0-----:R-:W2:Y:S04]  /*238f0*/  LDL.64 R4, [R1] ;  /* 0x0000000001047983 */ /* 0x001ea80000100a00 */
[----:B--2---:R0:W-:Y:S04]  /*23900*/  STL.64 [R1+0x2878], R4 ;  /* 0x0028780401007387 */ /* 0x0041e80000100a00 */
[----:B0-----:R-:W2:Y:S01]  /*23910*/  LDL.64 R4, [R1+0x10] ;  /* 0x0000100001047983 */ /* 0x001ea20000100a00 */
[----:B------:R-:W-:-:S04]  /*23920*/  LEA.HI R19, R25, R24, RZ, 0x1e ;  /* 0x0000001819137211 */ /* 0x000fc800078ff0ff */
[----:B------:R-:W-:-:S04]  /*23930*/  LOP3.LUT R19, R26, R19, RZ, 0x3c, !PT ;  /* 0x000000131a137212 */ /* 0x000fc800078e3cff */
[----:B------:R-:W-:-:S04]  /*23940*/  LOP3.LUT R19, R19, 0x1000, R27, 0xf8, !PT ;  /* 0x0000100013137812 */ /* 0x000fc800078ef81b */
[----:B------:R-:W-:-:S05]  /*23950*/  LOP3.LUT R19, R19, 0x40, RZ, 0x3c, !PT ;  /* 0x0000004013137812 */ /* 0x000fca00078e3cff */
[----:B------:R-:W0:Y:S04]  /*23960*/  LDSM.16.MT88.4 R24, [R19+0x4000] ;  /* 0x004000001318783b */ /* 0x000e280000004200 */
[----:B--2---:R1:W-:Y:S04]  /*23970*/  STL.64 [R1+0x2890], R4 ;  /* 0x0028900401007387 */ /* 0x0043e80000100a00 */
[----:B-1----:R-:W2:Y:S01]  /*23980*/  LDL.LU R4, [R1+0x1f0] ;  /* 0x0001f00001047983 */ /* 0x002ea20000300800 */
[----:B------:R-:W2:Y:S02]  /*23990*/  LDL.LU R5, [R1+0x1f4] ;  /* 0x0001f40001057983 */ /* 0x000ea40000300800 */
[----:B------:R-:W2:Y:S02]  /*239a0*/  LDL.LU R6, [R1+0x1f8] ;  /* 0x0001f80001067983 */ /* 0x000ea40000300800 */
[----:B------:R-:W2:Y:S01]  /*239b0*/  LDL.LU R7, [R1+0x1fc] ;  /* 0x0001fc0001077983 */ /* 0x000ea20000300800 */
[----:B------:R-:W-:Y:S01]  /*239c0*/  HMMA.16816.F32 R12, R12, R8, R20 ;  /* 0x000000080c0c723c */ /* 0x000fe20000001814 */
[----:B------:R-:W-:-:S02]  /*239d0*/  IMAD.MOV.U32 R10, RZ, RZ, R16 ;  /* 0x000000ffff0a7224 */ /* 0x000fc400078e0010 */
[----:B------:R-:W-:Y:S01]  /*239e0*/  IMAD.MOV.U32 R0, RZ, RZ, R17 ;  /* 0x000000ffff007224 */ /* 0x000fe200078e0011 */
[----:B--2---:R-:W-:Y:S01]  /*239f0*/  STL.64 [R1+0x28a8], R6 ;  /* 0x0028a80601007387 */ /* 0x004fe20000100a00 */
[----:B------:R1:W-:Y:S03]  /*23a00*/  STL.64 [R1+0x28a0], R4 ;  /* 0x0028a00401007387 */ /* 0x0003e60000100a00 */
[----:B-1----:R-:W2:Y:S01]  /*23a10*/  LDL.LU R4, [R1+0x200] ;  /* 0x0002000001047983 */ /* 0x002ea20000300800 */
[----:B------:R-:W2:Y:S02]  /*23a20*/  LDL.LU R5, [R1+0x204] ;  /* 0x0002040001057983 */ /* 0x000ea40000300800 */
[----:B------:R-:W2:Y:S02]  /*23a30*/  LDL.LU R6, [R1+0x208] ;  /* 0x0002080001067983 */ /* 0x000ea40000300800 */
[----:B------:R-:W2:Y:S01]  /*23a40*/  LDL.LU R7, [R1+0x20c] ;  /* 0x00020c0001077983 */ /* 0x000ea20000300800 */
[----:B0-----:R-:W-:Y:S01]  /*23a50*/  STL.64 [R1+0x2748], R26 ;  /* 0x0027481a01007387 */ /* 0x001fe20000100a00 */
[----:B------:R0:W-:Y:S02]  /*23a60*/  STL.64 [R1+0x2740], R24 ;  /* 0x0027401801007387 */ /* 0x0001e40000100a00 */
[----:B------:R-:W2:Y:S02]  /*23a70*/  LDL.LU.64 R20, [R1+0x28c0] ;  /* 0x0028c00001147983 */ /* 0x000ea40000300a00 */
[----:B0-----:R-:W-:-:S02]  /*23a80*/  IMAD.MOV.U32 R24, RZ, RZ, R10 ;  /* 0x000000ffff187224 */ /* 0x001fc400078e000a */
[----:B------:R-:W2:Y:S01]  /*23a90*/  LDL.LU.64 R10, [R1+0x28b8] ;  /* 0x0028b800010a7983 */ /* 0x000ea20000300a00 */
[----:B------:R-:W2:Y:S02]  /*23aa0*/  LDL.LU.64 R8, [R1+0x28b0] ;  /* 0x0028b00001087983 */ /* 0x000ea40000300a00 */
[----:B------:R-:W-:Y:S02]  /*23ab0*/  STL.64 [R1+0x210], R12 ;  /* 0x0002100c01007387 */ /* 0x000fe40000100a00 */
[----:B------:R-:W-:Y:S02]  /*23ac0*/  STL.64 [R1+0x218], R14 ;  /* 0x0002180e01007387 */ /* 0x000fe40000100a00 */
[----:B------:R0:W1:Y:S04]  /*23ad0*/  LDSM.16.MT88.4 R12, [R19+0x4080] ;  /* 0x00408000130c783b */ /* 0x0000680000004200 */
[----:B------:R-:W3:Y:S01]  /*23ae0*/  LDL.LU R16, [R1+0x1c0] ;  /* 0x0001c00001107983 */ /* 0x000ee20000300800 */
[----:B------:R-:W3:Y:S02]  /*23af0*/  LDL.LU R17, [R1+0x1c4] ;  /* 0x0001c40001117983 */ /* 0x000ee40000300800 */
[----:B------:R-:W3:Y:S01]  /*23b00*/  LDL.LU R18, [R1+0x1c8] ;  /* 0x0001c80001127983 */ /* 0x000ee20000300800 */
[----:B0-----:R-:W3:Y:S04]  /*23b10*/  LDL.LU R19, [R1+0x1cc] ;  /* 0x0001cc0001137983 */ /* 0x001ee80000300800 */
[----:B-1----:R-:W-:Y:S01]  /*23b20*/  STL.64 [R1+0x26e0], R14 ;  /* 0x0026e00e01007387 */ /* 0x002fe20000100a00 */
[----:B------:R0:W-:Y:S03]  /*23b30*/  STL.64 [R1+0x26d8], R12 ;  /* 0x0026d80c01007387 */ /* 0x0001e60000100a00 */
[----:B0-----:R-:W3:Y:S01]  /*23b40*/  LDL.64 R12, [R1+0x60] ;  /* 0x00006000010c7983 */ /* 0x001ee20000100a00 */
[C---:B--2---:R-:W-:Y:S03]  /*23b50*/  HMMA.16816.F32 R20, R8.reuse, R20, R4 ;  /* 0x000000140814723c */ /* 0x044fe60000001804 */
[----:B---3--:R-:W-:Y:S01]  /*23b60*/  STL.64 [R1+0x2858], R12 ;  /* 0x0028580c01007387 */ /* 0x008fe20000100a00 */
[----:B------:R-:W2:Y:S02]  /*23b70*/  LDL.LU.64 R6, [R1+0x28a8] ;  /* 0x0028a80001067983 */ /* 0x000ea40000300a00 */
[----:B------:R-:W2:Y:S11]  /*23b80*/  LDL.LU.64 R4, [R1+0x28a0] ;  /* 0x0028a00001047983 */ /* 0x000eb60000300a00 */
[----:B------:R-:W-:Y:S06]  /*23b90*/  @!UPT UIADD3 URZ, URZ, URZ, URZ ;  /* 0x0000003f3f3ff290 */ /* 0x000fec000fffe03f */
[----:B------:R0:W-:Y:S01]  /*23ba0*/  STL.64 [R1+0x200], R20 ;  /* 0x0002001401007387 */ /* 0x0001e20000100a00 */
[----:B------:R2:W-:Y:S04]  /*23bb0*/  STL.64 [R1+0x208], R22 ;  /* 0x0002081601007387 */ /* 0x0005e80000100a00 */
[----:B0-----:R-:W2:Y:S02]  /*23bc0*/  LDL.LU.64 R20, [R1+0x2898] ;  /* 0x0028980001147983 */ /* 0x001ea40000300a00 */
[----:B--2---:R-:W-:Y:S02]  /*23bd0*/  HMMA.16816.F32 R20, R8, R20, R4 ;  /* 0x000000140814723c */ /* 0x004fe40000001804 */
[----:B------:R-:W2:Y:S11]  /*23be0*/  LDL.LU.64 R4, [R1+0x2890] ;  /* 0x0028900001047983 */ /* 0x000eb60000300a00 */
[----:B------:R-:W-:Y:S10]  /*23bf0*/  @!UPT UIADD3 URZ, URZ, URZ, URZ ;  /* 0x0000003f3f3ff290 */ /* 0x000ff4000fffe03f */
[----:B------:R-:W-:Y:S01]  /*23c00*/  STL.64 [R1+0x1f0], R20 ;  /* 0x0001f01401007387 */ /* 0x000fe20000100a00 */
[----:B------:R0:W-:Y:S03]  /*23c10*/  STL.64 [R1+0x1f8], R22 ;  /* 0x0001f81601007387 */ /* 0x0001e60000100a00 */
[----:B0-----:R-:W3:Y:S01]  /*23c20*/  LDL.LU.64 R22, [R1+0x2888] ;  /* 0x0028880001167983 */ /* 0x001ee20000300a00 */
[----:B------:R-:W3:Y:S02]  /*23c30*/  LDL.LU.64 R20, [R1+0x2880] ;  /* 0x0028800001147983 */ /* 0x000ee40000300a00 */
[----:B------:R-:W-:Y:S02]  /*23c40*/  IMAD.MOV.U32 R25, RZ, RZ, R0 ;  /* 0x000000ffff197224 */ /* 0x000fe400078e0000 */
[----:B------:R-:W-:Y:S02]  /*23c50*/  IMAD.MOV.U32 R12, RZ, RZ, R29 ;  /* 0x000000ffff0c7224 */ /* 0x000fe400078e001d */
[----:B----4-:R-:W-:-:S02]  /*23c60*/  IMAD.MOV.U32 R13, RZ, RZ, R28 ;  /* 0x000000ffff0d7224 */ /* 0x010fc400078e001c */
[----:B------:R-:W-:Y:S02]  /*23c70*/  IMAD.MOV.U32 R14, RZ, RZ, R3 ;  /* 0x000000ffff0e7224 */ /* 0x000fe400078e0003 */
[----:B------:R-:W-:Y:S02]  /*23c80*/  IMAD.MOV.U32 R15, RZ, RZ, R2 ;  /* 0x000000ffff0f7224 */ /* 0x000fe400078e0002 */
[----:B--2---:R-:W-:Y:S01]  /*23c90*/  IMAD.MOV.U32 R0, RZ, RZ, R5 ;  /* 0x000000ffff007224 */ /* 0x004fe200078e0005 */
[C---:B---3--:R-:W-:Y:S01]  /*23ca0*/  HMMA.16816.F32 R20, R8.reuse, R4, R20 ;  /* 0x000000040814723c */ /* 0x048fe20000001814 */
[----:B------:R-:W2:Y:S11]  /*23cb0*/  LDL.LU.64 R4, [R1+0x2878] ;  /* 0x0028780001047983 */ /* 0x000eb60000300a00 */
[----:B------:R-:W-:Y:S11]  /*23cc0*/  @!UPT UIADD3 URZ, URZ, URZ, URZ ;  /* 0x0000003f3f3ff290 */ /* 0x000ff6000fffe03f */
[----:B------:R-:W-:Y:S01]  /*23cd0*/  @!UPT UIADD3 URZ, URZ, URZ, URZ ;  /* 0x0000003f3f3ff290 */ /* 0x000fe2000fffe03f */
[----:B------:R-:W-:Y:S02]  /*23ce0*/  IMAD.MOV.U32 R29, RZ, RZ, R20 ;  /* 0x000000ffff1d7224 */ /* 0x000fe400078e0014 */
[----:B------:R-:W-:Y:S01]  /*23cf0*/  IMAD.MOV.U32 R28, RZ, RZ, R21 ;  /* 0x000000ffff1c7224 */ /* 0x000fe200078e0015 */
[----:B------:R-:W3:Y:S01]  /*23d00*/  LDL.LU R20, [R1+0x230] ;  /* 0x0002300001147983 */ /* 0x000ee20000300800 */
[----:B------:R-:W-:Y:S02]  /*23d10*/  IMAD.MOV.U32 R3, RZ, RZ, R22 ;  /* 0x000000ffff037224 */ /* 0x000fe400078e0016 */
[----:B------:R-:W3:Y:S02]  /*23d20*/  LDL.LU R21, [R1+0x234] ;  /* 0x0002340001157983 */ /* 0x000ee40000300800 */
[----:B------:R-:W-:Y:S01]  /*23d30*/  IMAD.MOV.U32 R2, RZ, RZ, R23 ;  /* 0x000000ffff027224 */ /* 0x000fe200078e0017 */
[----:B------:R-:W4:Y:S01]  /*23d40*/  LDL.LU R22, [R1+0x238] ;  /* 0x0002380001167983 */ /* 0x000f220000300800 */
[----:B------:R-:W4:Y:S03]  /*23d50*/  LDL.LU R23, [R1+0x23c] ;  /* 0x00023c0001177983 */ /* 0x000f260000300800 */
[----:B----4-:R-:W-:Y:S01]  /*23d60*/  STL.64 [R1+0x27e8], R22 ;  /* 0x0027e81601007387 */ /* 0x010fe20000100a00 */
[----:B---3--:R0:W-:Y:S03]  /*23d70*/  STL.64 [R1+0x27e0], R20 ;  /* 0x0027e01401007387 */ /* 0x0081e60000100a00 */
[----:B0-----:R-:W3:Y:S01]  /*23d80*/  LDL.64 R20, [R1+0x30] ;  /* 0x0000300001147983 */ /* 0x001ee20000100a00 */
[----:B--2---:R-:W-:Y:S01]  /*23d90*/  HMMA.16816.F32 R12, R8, R4, R12 ;  /* 0x00000004080c723c */ /* 0x004fe2000000180c */
[----:B------:R0:W-:Y:S02]  /*23da0*/  STL [R1+0x25fc], R3 ;  /* 0x0025fc0301007387 */ /* 0x0001e40000100800 */
[----:B------:R-:W-:Y:S01]  /*23db0*/  STL [R1+0x25f8], R28 ;  /* 0x0025f81c01007387 */ /* 0x000fe20000100800 */
[----:B------:R-:W-:Y:S01]  /*23dc0*/  STL [R1+0x25f4], R29 ;  /* 0x0025f41d01007387 */ /* 0x000fe20000100800 */
[----:B------:R-:W-:Y:S02]  /*23dd0*/  STL [R1+0x24b8], R2 ;  /* 0x0024b80201007387 */ /* 0x000fe40000100800 */
[----:B------:R-:W-:-:S02]  /*23de0*/  IMAD.MOV.U32 R26, RZ, RZ, R4 ;  /* 0x000000ffff1a7224 */ /* 0x000fc400078e0004 */
[----:B0-----:R-:W-:Y:S02]  /*23df0*/  IMAD.MOV.U32 R3, RZ, RZ, R5 ;  /* 0x000000ffff037224 */ /* 0x001fe400078e0005 */
[----:B------:R-:W2:Y:S11]  /*23e00*/  LDL.LU.64 R4, [R1+0x2870] ;  /* 0x0028700001047983 */ /* 0x000eb60000300a00 */
[----:B------:R-:W-:Y:S01]  /*23e10*/  @!UPT UIADD3 URZ, URZ, URZ, URZ ;  /* 0x0000003f3f3ff290 */ /* 0x000fe2000fffe03f */
[----:B------:R-:W-:Y:S01]  /*23e20*/  STL [R1+0x1d0], R12 ;  /* 0x0001d00c01007387 */ /* 0x000fe20000100800 */
[----:B------:R-:W-:Y:S02]  /*23e30*/  IMAD.MOV.U32 R6, RZ, RZ, R13 ;  /* 0x000000ffff067224 */ /* 0x000fe400078e000d */
[----:B------:R-:W-:Y:S02]  /*23e40*/  STL [R1+0x1dc], R15 ;  /* 0x0001dc0f01007387 */ /* 0x000fe40000100800 */
[----:B------:R-:W-:Y:S01]  /*23e50*/  IMAD.MOV.U32 R7, RZ, RZ, R14 ;  /* 0x000000ffff077224 */ /* 0x000fe200078e000e */
[----:B------:R-:W-:Y:S01]  /*23e60*/  STL [R1+0x2868], R26 ;  /* 0x0028681a01007387 */ /* 0x000fe20000100800 */
[----:B------:R0:W-:Y:S03]  /*23e70*/  STL.64 [R1+0x2860], R24 ;  /* 0x0028601801007387 */ /* 0x0001e60000100a00 */
[----:B0-----:R-:W2:Y:S01]  /*23e80*/  LDL.LU R24, [R1+0x1b0] ;  /* 0x0001b00001187983 */ /* 0x001ea20000300800 */
[----:B------:R-:W2:Y:S02]  /*23e90*/  LDL.LU R25, [R1+0x1b4] ;  /* 0x0001b40001197983 */ /* 0x000ea40000300800 */
[----:B------:R-:W2:Y:S02]  /*23ea0*/  LDL.LU R26, [R1+0x1b8] ;  /* 0x0001b800011a7983 */ /* 0x000ea40000300800 */
[----:B------:R-:W2:Y:S01]  /*23eb0*/  LDL.LU R27, [R1+0x1bc] ;  /* 0x0001bc00011b7983 */ /* 0x000ea20000300800 */
[----:B---3--:R-:W-:Y:S11]  /*23ec0*/  HMMA.16816.F32 R12, R8, R20, R16 ;  /* 0x00000014080c723c */ /* 0x008ff60000001810 */
[----:B------:R-:W-:Y:S11]  /*23ed0*/  @!UPT UIADD3 URZ, URZ, URZ, URZ ;  /* 0x0000003f3f3ff290 */ /* 0x000ff6000fffe03f */
[----:B------:R-:W-:Y:S01]  /*23ee0*/  @!UPT UIADD3 URZ, URZ, URZ, URZ ;  /* 0x0000003f3f3ff290 */ /* 0x000fe2000fffe03f */
[----:B------:R0:W-:Y:S01]  /*23ef0*/  STL [R1+0x1c4], R13 ;  /* 0x0001c40d01007387 */ /* 0x0001e20000100800 */
[----:B------:R1:W-:Y:S02]  /*23f00*/  STL.64 [R1+0x1c8], R14 ;  /* 0x0001c80e01007387 */ /* 0x0003e40000100a00 */
[----:B------:R-:W3:Y:S02]  /*23f10*/  LDL.LU R16, [R1+0x100] ;  /* 0x0001000001107983 */ /* 0x000ee40000300800 */
[----:B------:R-:W3:Y:S01]  /*23f20*/  LDL.LU R17, [R1+0x104] ;  /* 0x0001040001117983 */ /* 0x000ee20000300800 */
[----:B------:R-:W3:Y:S01]  /*23f30*/  LDL.LU R18, [R1+0x108] ;  /* 0x0001080001127983 */ /* 0x000ee20000300800 */
[----:B------:R-:W-:Y:S02]  /*23f40*/  IMAD.MOV.U32 R2, RZ, RZ, R12 ;  /* 0x000000ffff027224 */ /* 0x000fe400078e000c */
[----:B------:R-:W3:Y:S02]  /*23f50*/  LDL.LU R19, [R1+0x10c] ;  /* 0x00010c0001137983 */ /* 0x000ee40000300800 */
[----:B------:R-:W4:Y:S01]  /*23f60*/  LDL.LU R12, [R1+0x1a0] ;  /* 0x0001a000010c7983 */ /* 0x000f220000300800 */
[----:B0-----:R-:W4:Y:S01]  /*23f70*/  LDL.LU R13, [R1+0x1a4] ;  /* 0x0001a400010d7983 */ /* 0x001f220000300800 */
[----:B-1----:R-:W4:Y:S02]  /*23f80*/  LDL.LU R14, [R1+0x1a8] ;  /* 0x0001a800010e7983 */ /* 0x002f240000300800 */
[----:B------:R-:W4:Y:S02]  /*23f90*/  LDL.LU R15, [R1+0x1ac] ;  /* 0x0001ac00010f7983 */ /* 0x000f240000300800 */
[----:B------:R0:W-:Y:S02]  /*23fa0*/  STL.64 [R1+0x2800], R20 ;  /* 0x0028001401007387 */ /* 0x0001e40000100a00 */
[----:B0-----:R-:W2:Y:S01]  /*23fb0*/  LDL.LU R20, [R1+0xc0] ;  /* 0x0000c00001147983 */ /* 0x001ea20000300800 */
[----:B------:R-:W2:Y:S02]  /*23fc0*/  LDL.LU R21, [R1+0xc4] ;  /* 0x0000c40001157983 */ /* 0x000ea40000300800 */
[----:B------:R-:W2:Y:S02]  /*23fd0*/  LDL.LU R22, [R1+0xc8] ;  /* 0x0000c80001167983 */ /* 0x000ea40000300800 */
[----:B------:R-:W2:Y:S02]  /*23fe0*/  LDL.LU R23, [R1+0xcc] ;  /* 0x0000cc0001177983 */ /* 0x000ea40000300800 */
[----:B--2---:R-:W-:Y:S01]  /*23ff0*/  STL.64 [R1+0x2810], R22 ;  /* 0x0028101601007387 */ /* 0x004fe20000100a00 */
[----:B------:R0:W-:Y:S03]  /*24000*/  STL.64 [R1+0x2808], R20 ;  /* 0x0028081401007387 */ /* 0x0001e60000100a00 */
[----:B0-----:R-:W2:Y:S01]  /*24010*/  LDL R20, [R1+0x10] ;  /* 0x0000100001147983 */ /* 0x001ea20000100800 */
[----:B------:R-:W-:-:S02]  /*24020*/  IMAD.MOV.U32 R21, RZ, RZ, R0 ;  /* 0x000000ffff157224 */ /* 0x000fc400078e0000 */
[----:B------:R-:W3:Y:S01]  /*24030*/  LDL.LU R0, [R1+0x286c] ;  /* 0x00286c0001007983 */ /* 0x000ee20000300800 */
[C---:B------:R-:W-:Y:S02]  /*24040*/  HMMA.16816.F32 R24, R8.reuse, R4, R24 ;  /* 0x000000040818723c */ /* 0x040fe40000001818 */
[----:B--2---:R0:W-:Y:S04]  /*24050*/  STL.64 [R1+0x2828], R20 ;  /* 0x0028281401007387 */ /* 0x0041e80000100a00 */
[----:B0-----:R-:W2:Y:S04]  /*24060*/  LDL.64 R20, [R1+0x20] ;  /* 0x0000200001147983 */ /* 0x001ea80000100a00 */
[----:B--2---:R0:W-:Y:S04]  /*24070*/  STL.64 [R1+0x2830], R20 ;  /* 0x0028301401007387 */ /* 0x0041e80000100a00 */
[----:B0-----:R-:W2:Y:S01]  /*24080*/  LDL.64 R20, [R1+0x40] ;  /* 0x0000400001147983 */ /* 0x001ea20000100a00 */
[----:B------:R-:W-:Y:S08]  /*24090*/  STL [R1+0x2600], R2 ;  /* 0x0026000201007387 */ /* 0x000ff00000100800 */
[----:B------:R-:W-:Y:S02]  /*240a0*/  STL.64 [R1+0x1b0], R24 ;  /* 0x0001b01801007387 */ /* 0x000fe40000100a00 */
[----:B------:R0:W-:Y:S02]  /*240b0*/  STL.64 [R1+0x1b8], R26 ;  /* 0x0001b81a01007387 */ /* 0x0001e40000100a00 */
[----:B0-----:R-:W2:Y:S01]  /*240c0*/  LDL.LU R26, [R1+0x2868] ;  /* 0x00286800011a7983 */ /* 0x001ea20000300800 */
[----:B------:R-:W4:Y:S02]  /*240d0*/  LDL.LU.64 R24, [R1+0x2860] ;  /* 0x0028600001187983 */ /* 0x000f240000300a00 */
[----:B------:R-:W-:Y:S02]  /*240e0*/  STL.64 [R1+0x27f8], R6 ;  /* 0x0027f80601007387 */ /* 0x000fe40000100a00 */
[----:B------:R0:W-:Y:S02]  /*240f0*/  STL.64 [R1+0x27f0], R4 ;  /* 0x0027f00401007387 */ /* 0x0001e40000100a00 */
        /* <DEDUP_REMOVED lines=9> */
[----:B------:R-:W2:Y:S01]  /*24190*/  LDL.LU R7, [R1+0xdc] ;  /* 0x0000dc0001077983 */ /* 0x000ea20000300800 */
[C---:B----4-:R-:W-:Y:S01]  /*241a0*/  HMMA.16816.F32 R12, R8.reuse, R24, R12 ;  /* 0x00000018080c723c */ /* 0x050fe2000000180c */
[----:B--2---:R-:W-:Y:S01]  /*241b0*/  STL.64 [R1+0x2840], R6 ;  /* 0x0028400601007387 */ /* 0x004fe20000100a00 */
[----:B------:R0:W-:Y:S03]  /*241c0*/  STL.64 [R1+0x2838], R4 ;  /* 0x0028380401007387 */ /* 0x0001e60000100a00 */
[----:B0-----:R-:W2:Y:S01]  /*241d0*/  LDL.LU R4, [R1+0xf0] ;  /* 0x0000f00001047983 */ /* 0x001ea20000300800 */
[----:B------:R-:W2:Y:S02]  /*241e0*/  LDL.LU R5, [R1+0xf4] ;  /* 0x0000f40001057983 */ /* 0x000ea40000300800 */
[----:B------:R-:W2:Y:S02]  /*241f0*/  LDL.LU R6, [R1+0xf8] ;  /* 0x0000f80001067983 */ /* 0x000ea40000300800 */
[----:B------:R-:W2:Y:S11]  /*24200*/  LDL.LU R7, [R1+0xfc] ;  /* 0x0000fc0001077983 */ /* 0x000eb60000300800 */
[----:B------:R-:W-:Y:S02]  /*24210*/  @!UPT UIADD3 URZ, URZ, URZ, URZ ;  /* 0x0000003f3f3ff290 */ /* 0x000fe4000fffe03f */
[----:B------:R0:W-:Y:S01]  /*24220*/  STL.64 [R1+0x1a0], R12 ;  /* 0x0001a00c01007387 */ /* 0x0001e20000100a00 */
[----:B------:R-:W-:Y:S03]  /*24230*/  STL.64 [R1+0x1a8], R14 ;  /* 0x0001a80e01007387 */ /* 0x000fe60000100a00 */
[----:B0-----:R-:W3:Y:S02]  /*24240*/  LDL.LU.64 R12, [R1+0x2858] ;  /* 0x00285800010c7983 */ /* 0x001ee40000300a00 */
[----:B---3--:R-:W-:Y:S02]  /*24250*/  HMMA.16816.F32 R8, R8, R12, R16 ;  /* 0x0000000c0808723c */ /* 0x008fe40000001810 */
[----:B------:R-:W2:Y:S01]  /*24260*/  LDL.LU.64 R18, [R1+0x2850] ;  /* 0x0028500001127983 */ /* 0x000ea20000300a00 */
[----:B------:R-:W2:Y:S02]  /*24270*/  LDL.LU.64 R16, [R1+0x2848] ;  /* 0x0028480001107983 */ /* 0x000ea40000300a00 */
[----:B------:R0:W-:Y:S02]  /*24280*/  STL.64 [R1+0x27d8], R12 ;  /* 0x0027d80c01007387 */ /* 0x0001e40000100a00 */
[----:B0-----:R-:W3:Y:S11]  /*24290*/  LDL.LU R12, [R1+0xe0] ;  /* 0x0000e000010c7983 */ /* 0x001ef60000300800 */
[----:B------:R-:W-:Y:S05]  /*242a0*/  @!UPT UIADD3 URZ, URZ, URZ, URZ ;  /* 0x0000003f3f3ff290 */ /* 0x000fea000fffe03f */
[----:B------:R-:W-:Y:S01]  /*242b0*/  STL.64 [R1+0x100], R8 ;  /* 0x0001000801007387 */ /* 0x000fe20000100a00 */
[----:B------:R0:W-:Y:S02]  /*242c0*/  STL.64 [R1+0x108], R10 ;  /* 0x0001080a01007387 */ /* 0x0001e40000100a00 */
[----:B------:R-:W3:Y:S02]  /*242d0*/  LDL.LU R13, [R1+0xe4] ;  /* 0x0000e400010d7983 */ /* 0x000ee40000300800 */
[----:B------:R-:W3:Y:S01]  /*242e0*/  LDL.LU R14, [R1+0xe8] ;  /* 0x0000e800010e7983 */ /* 0x000ee20000300800 */
[----:B------:R-:W3:Y:S01]  /*242f0*/  LDL.LU R15, [R1+0xec] ;  /* 0x0000ec00010f7983 */ /* 0x000ee20000300800 */
[----:B0-----:R-:W-:Y:S02]  /*24300*/  IMAD.MOV.U32 R11, RZ, RZ, R20 ;  /* 0x000000ffff0b7224 */ /* 0x001fe400078e0014 */
        /* <DEDUP_REMOVED lines=8> */
[----:B------:R-:W3:Y:S02]  /*24390*/  LDL.LU.64 R20, [R1+0x2830] ;  /* 0x0028300001147983 */ /* 0x000ee40000300a00 */
[C---:B---3--:R-:W-:Y:S11]  /*243a0*/  HMMA.16816.F32 R12, R16.reuse, R20, R12 ;  /* 0x00000014100c723c */ /* 0x048ff6000000180c */
[----:B------:R-:W-:Y:S11]  /*243b0*/  @!UPT UIADD3 URZ, URZ, URZ, URZ ;  /* 0x0000003f3f3ff290 */ /* 0x000ff6000fffe03f */
[----:B------:R-:W-:Y:S01]  /*243c0*/  @!UPT UIADD3 URZ, URZ, URZ, URZ ;  /* 0x0000003f3f3ff290 */ /* 0x000fe2000fffe03f */
[----:B------:R0:W-:Y:S01]  /*243d0*/  STL.64 [R1+0xe0], R12 ;  /* 0x0000e00c01007387 */ /* 0x0001e20000100a00 */
[----:B------:R-:W-:Y:S02]  /*243e0*/  STL.64 [R1+0xe8], R14 ;  /* 0x0000e80e01007387 */ /* 0x000fe40000100a00 */
[----:B0-----:R-:W-:Y:S02]  /*243f0*/  IMAD.MOV.U32 R13, RZ, RZ, R20 ;  /* 0x000000ffff0d7224 */ /* 0x001fe400078e0014 */
[----:B------:R-:W-:Y:S02]  /*24400*/  IMAD.MOV.U32 R12, RZ, RZ, R21 ;  /* 0x000000ffff0c7224 */ /* 0x000fe400078e0015 */
[----:B------:R-:W2:Y:S02]  /*24410*/  LDL.LU.64 R20, [R1+0x2828] ;  /* 0x0028280001147983 */ /* 0x000ea40000300a00 */
[----:B--2---:R-:W-:Y:S02]  /*24420*/  HMMA.16816.F32 R20, R16, R20, R4 ;  /* 0x000000141014723c */ /* 0x004fe40000001804 */
[----:B------:R-:W2:Y:S01]  /*24430*/  LDL.LU.64 R6, [R1+0x2820] ;  /* 0x0028200001067983 */ /* 0x000ea20000300a00 */
[----:B------:R-:W2:Y:S11]  /*24440*/  LDL.LU.64 R4, [R1+0x2818] ;  /* 0x0028180001047983 */ /* 0x000eb60000300a00 */
[----:B------:R-:W-:Y:S09]  /*24450*/  @!UPT UIADD3 URZ, URZ, URZ, URZ ;  /* 0x0000003f3f3ff290 */ /* 0x000ff2000fffe03f */
[----:B------:R-:W-:Y:S01]  /*24460*/  STL.64 [R1+0xd0], R20 ;  /* 0x0000d01401007387 */ /* 0x000fe20000100a00 */
[----:B------:R0:W-:Y:S03]  /*24470*/  STL.64 [R1+0xd8], R22 ;  /* 0x0000d81601007387 */ /* 0x0001e60000100a00 */
[----:B0-----:R-:W3:Y:S01]  /*24480*/  LDL.LU.64 R22, [R1+0x2810] ;  /* 0x0028100001167983 */ /* 0x001ee20000300a00 */
[----:B------:R-:W3:Y:S02]  /*24490*/  LDL.LU.64 R20, [R1+0x2808] ;  /* 0x0028080001147983 */ /* 0x000ee40000300a00 */
[----:B------:R-:W-:Y:S02]  /*244a0*/  IMAD.MOV.U32 R8, RZ, RZ, R26 ;  /* 0x000000ffff087224 */ /* 0x000fe400078e001a */
[----:B------:R-:W-:-:S07]  /*244b0*/  IMAD.MOV.U32 R9, RZ, RZ, R3 ;  /* 0x000000ffff097224 */ /* 0x000fce00078e0003 */
[C---:B---3--:R-:W-:Y:S11]  /*244c0*/  HMMA.16816.F32 R20, R16.reuse, R8, R20 ;  /* 0x000000081014723c */ /* 0x048ff60000001814 */
[----:B------:R-:W-:Y:S11]  /*244d0*/  @!UPT UIADD3 URZ, URZ, URZ, URZ ;  /* 0x0000003f3f3ff290 */ /* 0x000ff6000fffe03f */
[----:B------:R-:W-:Y:S01]  /*244e0*/  @!UPT UIADD3 URZ, URZ, URZ, URZ ;  /* 0x0000003f3f3ff290 */ /* 0x000fe2000fffe03f */
[----:B------:R0:W-:Y:S01]  /*244f0*/  STL.64 [R1+0xc0], R20 ;  /* 0x0000c01401007387 */ /* 0x0001e20000100a00 */
[----:B------:R-:W-:Y:S03]  /*24500*/  STL.64 [R1+0xc8], R22 ;  /* 0x0000c81601007387 */ /* 0x000fe60000100a00 */
[----:B0-----:R-:W2:Y:S01]  /*24510*/  LDL.LU.64 R20, [R1+0x2800] ;  /* 0x0028000001147983 */ /* 0x001ea20000300a00 */
[----:B------:R0:W-:Y:S03]  /*24520*/  STL.64 [R1+0x2780], R8 ;  /* 0x0027800801007387 */ /* 0x0001e60000100a00 */
[----:B0-----:R-:W3:Y:S01]  /*24530*/  LDL.64 R8, [R1+0x10] ;  /* 0x0000100001087983 */ /* 0x001ee20000100a00 */
[----:B--2---:R-:W-:Y:S01]  /*24540*/  HMMA.16816.F32 R4, R16, R20, R4 ;  /* 0x000000141004723c */ /* 0x004fe20000001804 */
[----:B------:R-:W-:-:S02]  /*24550*/  IMAD.MOV.U32 R3, RZ, RZ, R20 ;  /* 0x000000ffff037224 */ /* 0x000fc400078e0014 */
[----:B------:R-:W-:Y:S01]  /*24560*/  IMAD.MOV.U32 R2, RZ, RZ, R21 ;  /* 0x000000ffff027224 */ /* 0x000fe200078e0015 */
[----:B---3--:R-:W-:Y:S11]  /*24570*/  STL.64 [R1+0x2798], R8 ;  /* 0x0027980801007387 */ /* 0x008ff60000100a00 */
[----:B------:R-:W-:Y:S08]  /*24580*/  @!UPT UIADD3 URZ, URZ, URZ, URZ ;  /* 0x0000003f3f3ff290 */ /* 0x000ff0000fffe03f */
[----:B------:R-:W-:Y:S01]  /*24590*/  STL.64 [R1+0x180], R4 ;  /* 0x0001800401007387 */ /* 0x000fe20000100a00 */
[----:B------:R0:W-:Y:S03]  /*245a0*/  STL.64 [R1+0x188], R6 ;  /* 0x0001880601007387 */ /* 0x0001e60000100a00 */
[----:B0-----:R-:W2:Y:S01]  /*245b0*/  LDL.LU.64 R6, [R1+0x27f8] ;  /* 0x0027f80001067983 */ /* 0x001ea20000300a00 */
[----:B------:R-:W3:Y:S02]  /*245c0*/  LDL.LU.64 R4, [R1+0x27f0] ;  /* 0x0027f00001047983 */ /* 0x000ee40000300a00 */
[----:B------:R-:W3:Y:S02]  /*245d0*/  LDL.LU.64 R22, [R1+0x27e8] ;  /* 0x0027e80001167983 */ /* 0x000ee40000300a00 */
[----:B------:R-:W3:Y:S02]  /*245e0*/  LDL.LU.64 R20, [R1+0x27e0] ;  /* 0x0027e00001147983 */ /* 0x000ee40000300a00 */
[----:B------:R-:W-:-:S02]  /*245f0*/  IMAD.MOV.U32 R8, RZ, RZ, R13 ;  /* 0x000000ffff087224 */ /* 0x000fc400078e000d */
[----:B------:R-:W-:Y:S01]  /*24600*/  IMAD.MOV.U32 R9, RZ, RZ, R12 ;  /* 0x000000ffff097224 */ /* 0x000fe200078e000c */
[C---:B---3--:R-:W-:Y:S11]  /*24610*/  HMMA.16816.F32 R20, R16.reuse, R4, R20 ;  /* 0x000000041014723c */ /* 0x048ff60000001814 */
[----:B------:R-:W-:Y:S11]  /*24620*/  @!UPT UIADD3 URZ, URZ, URZ, URZ ;  /* 0x0000003f3f3ff290 */ /* 0x000ff6000fffe03f */
[----:B------:R-:W-:Y:S01]  /*24630*/  @!UPT UIADD3 URZ, URZ, URZ, URZ ;  /* 0x0000003f3f3ff290 */ /* 0x000fe2000fffe03f */
[----:B------:R-:W-:Y:S01]  /*24640*/  STL.64 [R1+0x230], R20 ;  /* 0x0002301401007387 */ /* 0x000fe20000100a00 */
[----:B------:R-:W-:Y:S02]  /*24650*/  STL.64 [R1+0x238], R22 ;  /* 0x0002381601007387 */ /* 0x000fe40000100a00 */
[----:B------:R-:W-:Y:S02]  /*24660*/  STL.64 [R1+0x27b0], R8 ;  /* 0x0027b00801007387 */ /* 0x000fe40000100a00 */
[----:B------:R-:W3:Y:S01]  /*24670*/  LDL.LU R12, [R1+0x4b0] ;  /* 0x0004b000010c7983 */ /* 0x000ee20000300800 */
[----:B------:R-:W3:Y:S01]  /*24680*/  LDL.LU R13, [R1+0x4b4] ;  /* 0x0004b400010d7983 */ /* 0x000ee20000300800 */
[----:B------:R-:W3:Y:S02]  /*24690*/  LDL.LU R14, [R1+0x4b8] ;  /* 0x0004b800010e7983 */ /* 0x000ee40000300800 */
[----:B------:R-:W3:Y:S02]  /*246a0*/  LDL.LU R15, [R1+0x4bc] ;  /* 0x0004bc00010f7983 */ /* 0x000ee40000300800 */
[----:B--2---:R-:W-:Y:S01]  /*246b0*/  STL.64 [R1+0x2768], R6 ;  /* 0x0027680601007387 */ /* 0x004fe20000100a00 */
[----:B------:R0:W-:Y:S04]  /*246c0*/  STL.64 [R1+0x2760], R4 ;  /* 0x0027600401007387 */ /* 0x0001e80000100a00 */
[----:B0-----:R-:W2:Y:S01]  /*246d0*/  LDL.LU R4, [R1+0x420] ;  /* 0x0004200001047983 */ /* 0x001ea20000300800 */
[----:B------:R-:W2:Y:S02]  /*246e0*/  LDL.LU R5, [R1+0x424] ;  /* 0x0004240001057983 */ /* 0x000ea40000300800 */
[----:B------:R-:W4:Y:S02]  /*246f0*/  LDL.LU R6, [R1+0x428] ;  /* 0x0004280001067983 */ /* 0x000f240000300800 */
[----:B------:R-:W4:Y:S01]  /*24700*/  LDL.LU R7, [R1+0x42c] ;  /* 0x00042c0001077983 */ /* 0x000f220000300800 */
[----:B------:R-:W2:Y:S01]  /*24710*/  LDL.LU R20, [R1+0x4a0] ;  /* 0x0004a00001147983 */ /* 0x000ea20000300800 */
[----:B------:R-:W3:Y:S02]  /*24720*/  LDL.LU R21, [R1+0x4a4] ;  /* 0x0004a40001157983 */ /* 0x000ee40000300800 */
[----:B------:R-:W3:Y:S02]  /*24730*/  LDL.LU R22, [R1+0x4a8] ;  /* 0x0004a80001167983 */ /* 0x000ee40000300800 */
[----:B------:R-:W3:Y:S01]  /*24740*/  LDL.LU R23, [R1+0x4ac] ;  /* 0x0004ac0001177983 */ /* 0x000ee20000300800 */
[----:B----4-:R-:W-:Y:S01]  /*24750*/  STL.64 [R1+0x2778], R6 ;  /* 0x0027780601007387 */ /* 0x010fe20000100a00 */
[----:B--2---:R0:W-:Y:S03]  /*24760*/  STL.64 [R1+0x2770], R4 ;  /* 0x0027700401007387 */ /* 0x0041e60000100a00 */
[----:B0-----:R-:W2:Y:S01]  /*24770*/  LDL.LU R4, [R1+0x430] ;  /* 0x0004300001047983 */ /* 0x001ea20000300800 */
[----:B------:R-:W2:Y:S02]  /*24780*/  LDL.LU R5, [R1+0x434] ;  /* 0x0004340001057983 */ /* 0x000ea40000300800 */
[----:B------:R-:W4:Y:S02]  /*24790*/  LDL.LU R6, [R1+0x438] ;  /* 0x0004380001067983 */ /* 0x000f240000300800 */
[----:B------:R-:W4:Y:S02]  /*247a0*/  LDL.LU R7, [R1+0x43c] ;  /* 0x00043c0001077983 */ /* 0x000f240000300800 */
[----:B----4-:R-:W-:Y:S01]  /*247b0*/  STL.64 [R1+0x2790], R6 ;  /* 0x0027900601007387 */ /* 0x010fe20000100a00 */
[----:B--2---:R0:W-:Y:S03]  /*247c0*/  STL.64 [R1+0x2788], R4 ;  /* 0x0027880401007387 */ /* 0x0041e60000100a00 */
[----:B0-----:R-:W2:Y:S01]  /*247d0*/  LDL.LU R4, [R1+0x440] ;  /* 0x0004400001047983 */ /* 0x001ea20000300800 */
[----:B------:R-:W2:Y:S02]  /*247e0*/  LDL.LU R5, [R1+0x444] ;  /* 0x0004440001057983 */ /* 0x000ea40000300800 */
[----:B------:R-:W4:Y:S02]  /*247f0*/  LDL.LU R6, [R1+0x448] ;  /* 0x0004480001067983 */ /* 0x000f240000300800 */
[----:B------:R-:W4:Y:S01]  /*24800*/  LDL.LU R7, [R1+0x44c] ;  /* 0x00044c0001077983 */ /* 0x000f220000300800 */
[C---:B---3--:R-:W-:Y:S01]  /*24810*/  HMMA.16816.F32 R24, R16.reuse, R24, R12 ;  /* 0x000000181018723c */ /* 0x048fe2000000180c */
[----:B----4-:R-:W-:Y:S01]  /*24820*/  STL.64 [R1+0x27a8], R6 ;  /* 0x0027a80601007387 */ /* 0x010fe20000100a00 */
[----:B--2---:R0:W-:Y:S03]  /*24830*/  STL.64 [R1+0x27a0], R4 ;  /* 0x0027a00401007387 */ /* 0x0041e60000100a00 */
        /* <DEDUP_REMOVED lines=10> */
[----:B------:R-:W3:Y:S01]  /*248e0*/  LDL.LU.64 R12, [R1+0x27d8] ;  /* 0x0027d800010c7983 */ /* 0x000ee20000300a00 */
[----:B------:R0:W-:Y:S02]  /*248f0*/  STL.64 [R1+0x380], R24 ;  /* 0x0003801801007387 */ /* 0x0001e40000100a00 */
[----:B------:R1:W-:Y:S01]  /*24900*/  STL.64 [R1+0x388], R26 ;  /* 0x0003881a01007387 */ /* 0x0003e20000100a00 */
[----:B0-----:R-:W4:Y:S01]  /*24910*/  LDL.LU R24, [R1+0x360] ;  /* 0x0003600001187983 */ /* 0x001f220000300800 */
[----:B------:R-:W4:Y:S02]  /*24920*/  LDL.LU R25, [R1+0x364] ;  /* 0x0003640001197983 */ /* 0x000f240000300800 */
[----:B-1----:R-:W2:Y:S02]  /*24930*/  LDL.LU R26, [R1+0x368] ;  /* 0x00036800011a7983 */ /* 0x002ea40000300800 */
[----:B------:R-:W2:Y:S01]  /*24940*/  LDL.LU R27, [R1+0x36c] ;  /* 0x00036c00011b7983 */ /* 0x000ea20000300800 */
[----:B---3--:R-:W-:Y:S01]  /*24950*/  HMMA.16816.F32 R16, R16, R12, R20 ;  /* 0x0000000c1010723c */ /* 0x008fe20000001814 */
[----:B--2---:R-:W-:Y:S01]  /*24960*/  STL.64 [R1+0x2758], R26 ;  /* 0x0027581a01007387 */ /* 0x004fe20000100a00 */
[----:B----4-:R0:W-:Y:S03]  /*24970*/  STL.64 [R1+0x2750], R24 ;  /* 0x0027501801007387 */ /* 0x0101e60000100a00 */
[----:B0-----:R-:W2:Y:S01]  /*24980*/  LDL.64 R24, [R1+0x50] ;  /* 0x0000500001187983 */ /* 0x001ea20000100a00 */
[----:B------:R-:W3:Y:S02]  /*24990*/  LDL.LU.64 R22, [R1+0x27d0] ;  /* 0x0027d00001167983 */ /* 0x000ee40000300a00 */
[----:B------:R-:W3:Y:S02]  /*249a0*/  LDL.LU.64 R20, [R1+0x27c8] ;  /* 0x0027c80001147983 */ /* 0x000ee40000300a00 */
[----:B------:R-:W-:-:S02]  /*249b0*/  IMAD.MOV.U32 R8, RZ, RZ, R11 ;  /* 0x000000ffff087224 */ /* 0x000fc400078e000b */
[----:B------:R-:W-:-:S11]  /*249c0*/  IMAD.MOV.U32 R9, RZ, RZ, R10 ;  /* 0x000000ffff097224 */ /* 0x000fd600078e000a */
[----:B------:R-:W-:Y:S01]  /*249d0*/  STL.64 [R1+0x370], R16 ;  /* 0x0003701001007387 */ /* 0x000fe20000100a00 */
[----:B------:R-:W-:Y:S01]  /*249e0*/  STL.64 [R1+0x378], R18 ;  /* 0x0003781201007387 */ /* 0x000fe20000100a00 */
        /* <DEDUP_REMOVED lines=12> */
[----:B------:R-:W-:Y:S03]  /*24ab0*/  STL.64 [R1+0x458], R10 ;  /* 0x0004580a01007387 */ /* 0x000fe60000100a00 */
[----:B0-----:R-:W3:Y:S01]  /*24ac0*/  LDL.LU.64 R8, [R1+0x2798] ;  /* 0x0027980001087983 */ /* 0x001ee20000300a00 */
[----:B------:R-:W-:Y:S02]  /*24ad0*/  IMAD.MOV.U32 R16, RZ, RZ, R3 ;  /* 0x000000ffff107224 */ /* 0x000fe400078e0003 */
[----:B------:R-:W-:Y:S01]  /*24ae0*/  IMAD.MOV.U32 R17, RZ, RZ, R2 ;  /* 0x000000ffff117224 */ /* 0x000fe200078e0002 */
[C---:B---3--:R-:W-:Y:S01]  /*24af0*/  HMMA.16816.F32 R4, R20.reuse, R8, R4 ;  /* 0x000000081404723c */ /* 0x048fe20000001804 */
[----:B------:R-:W-:Y:S02]  /*24b00*/  IMAD.MOV.U32 R3, RZ, RZ, R8 ;  /* 0x000000ffff037224 */ /* 0x000fe400078e0008 */
[----:B------:R-:W-:Y:S11]  /*24b10*/  IMAD.MOV.U32 R2, RZ, RZ, R9 ;  /* 0x000000ffff027224 */ /* 0x000ff600078e0009 */
[----:B------:R-:W-:Y:S09]  /*24b20*/  @!UPT UIADD3 URZ, URZ, URZ, URZ ;  /* 0x0000003f3f3ff290 */ /* 0x000ff2000fffe03f */
[----:B------:R-:W-:Y:S01]  /*24b30*/  STL.64 [R1+0x440], R4 ;  /* 0x0004400401007387 */ /* 0x000fe20000100a00 */
[----:B------:R0:W-:Y:S03]  /*24b40*/  STL.64 [R1+0x448], R6 ;  /* 0x0004480601007387 */ /* 0x0001e60000100a00 */
[----:B0-----:R-:W3:Y:S01]  /*24b50*/  LDL.LU.64 R6, [R1+0x2790] ;  /* 0x0027900001067983 */ /* 0x001ee20000300a00 */
[----:B------:R-:W3:Y:S02]  /*24b60*/  LDL.LU.64 R4, [R1+0x2788] ;  /* 0x0027880001047983 */ /* 0x000ee40000300a00 */
[----:B------:R-:W3:Y:S02]  /*24b70*/  LDL.LU.64 R8, [R1+0x2780] ;  /* 0x0027800001087983 */ /* 0x000ee40000300a00 */
[C---:B---3--:R-:W-:Y:S11]  /*24b80*/  HMMA.16816.F32 R4, R20.reuse, R8, R4 ;  /* 0x000000081404723c */ /* 0x048ff60000001804 */
[----:B------:R-:W-:Y:S11]  /*24b90*/  @!UPT UIADD3 URZ, URZ, URZ, URZ ;  /* 0x0000003f3f3ff290 */ /* 0x000ff6000fffe03f */
[----:B------:R-:W-:Y:S01]  /*24ba0*/  @!UPT UIADD3 URZ, URZ, URZ, URZ ;  /* 0x0000003f3f3ff290 */ /* 0x000fe2000fffe03f */
[----:B------:R-:W-:Y:S01]  /*24bb0*/  STL.64 [R1+0x430], R4 ;  /* 0x0004300401007387 */ /* 0x000fe20000100a00 */
[----:B------:R0:W-:Y:S03]  /*24bc0*/  STL.64 [R1+0x438], R6 ;  /* 0x0004380601007387 */ /* 0x0001e60000100a00 */
[----:B0-----:R-:W3:Y:S01]  /*24bd0*/  LDL.LU.64 R6, [R1+0x2778] ;  /* 0x0027780001067983 */ /* 0x001ee20000300a00 */
[----:B------:R-:W3:Y:S02]  /*24be0*/  LDL.LU.64 R4, [R1+0x2770] ;  /* 0x0027700001047983 */ /* 0x000ee40000300a00 */
[----:B------:R0:W-:Y:S02]  /*24bf0*/  STL.64 [R1+0x2728], R8 ;  /* 0x0027280801007387 */ /* 0x0001e40000100a00 */
[----:B0-----:R-:W4:Y:S01]  /*24c00*/  LDL.LU R8, [R1+0x410] ;  /* 0x0004100001087983 */ /* 0x001f220000300800 */
[----:B------:R-:W4:Y:S02]  /*24c10*/  LDL.LU R9, [R1+0x414] ;  /* 0x0004140001097983 */ /* 0x000f240000300800 */
[----:B------:R-:W4:Y:S02]  /*24c20*/  LDL.LU R10, [R1+0x418] ;  /* 0x00041800010a7983 */ /* 0x000f240000300800 */
[----:B------:R-:W4:Y:S01]  /*24c30*/  LDL.LU R11, [R1+0x41c] ;  /* 0x00041c00010b7983 */ /* 0x000f220000300800 */
[C---:B---3--:R-:W-:Y:S11]  /*24c40*/  HMMA.16816.F32 R4, R20.reuse, R16, R4 ;  /* 0x000000101404723c */ /* 0x048ff60000001804 */
[----:B------:R-:W-:Y:S11]  /*24c50*/  @!UPT UIADD3 URZ, URZ, URZ, URZ ;  /* 0x0000003f3f3ff290 */ /* 0x000ff6000fffe03f */
[----:B------:R-:W-:Y:S01]  /*24c60*/  @!UPT UIADD3 URZ, URZ, URZ, URZ ;  /* 0x0000003f3f3ff290 */ /* 0x000fe2000fffe03f */
[----:B------:R-:W-:Y:S01]  /*24c70*/  STL.64 [R1+0x420], R4 ;  /* 0x0004200401007387 */ /* 0x000fe20000100a00 */
[----:B------:R0:W-:Y:S03]  /*24c80*/  STL.64 [R1+0x428], R6 ;  /* 0x0004280601007387 */ /* 0x0001e60000100a00 */
[----:B0-----:R-:W3:Y:S01]  /*24c90*/  LDL.LU.64 R6, [R1+0x2768] ;  /* 0x0027680001067983 */ /* 0x001ee20000300a00 */
[----:B------:R-:W4:Y:S02]  /*24ca0*/  LDL.LU.64 R4, [R1+0x2760] ;  /* 0x0027600001047983 */ /* 0x000f240000300a00 */
[----:B------:R0:W-:Y:S02]  /*24cb0*/  STL.64 [R1+0x2720], R16 ;  /* 0x0027201001007387 */ /* 0x0001e40000100a00 */
[----:B0-----:R-:W2:Y:S01]  /*24cc0*/  LDL.64 R16, [R1+0x40] ;  /* 0x0000400001107983 */ /* 0x001ea20000100a00 */
[C---:B----4-:R-:W-:Y:S11]  /*24cd0*/  HMMA.16816.F32 R8, R20.reuse, R4, R8 ;  /* 0x000000041408723c */ /* 0x050ff60000001808 */
[----:B------:R-:W-:Y:S11]  /*24ce0*/  @!UPT UIADD3 URZ, URZ, URZ, URZ ;  /* 0x0000003f3f3ff290 */ /* 0x000ff6000fffe03f */
[----:B------:R-:W-:Y:S01]  /*24cf0*/  @!UPT UIADD3 URZ, URZ, URZ, URZ ;  /* 0x0000003f3f3ff290 */ /* 0x000fe2000fffe03f */
[----:B------:R0:W-:Y:S01]  /*24d00*/  STL.64 [R1+0x410], R8 ;  /* 0x0004100801007387 */ /* 0x0001e20000100a00 */
[----:B------:R-:W-:Y:S03]  /*24d10*/  STL.64 [R1+0x418], R10 ;  /* 0x0004180a01007387 */ /* 0x000fe60000100a00 */
[----:B0-----:R-:W4:Y:S04]  /*24d20*/  LDL.64 R8, [R1+0x20] ;  /* 0x0000200001087983 */ /* 0x001f280000100a00 */
[----:B----4-:R0:W-:Y:S04]  /*24d30*/  STL.64 [R1+0x2738], R8 ;  /* 0x0027380801007387 */ /* 0x0101e80000100a00 */
[----:B0-----:R-:W4:Y:S01]  /*24d40*/  LDL.LU R8, [R1+0x3f0] ;  /* 0x0003f00001087983 */ /* 0x001f220000300800 */
[----:B------:R-:W4:Y:S02]  /*24d50*/  LDL.LU R9, [R1+0x3f4] ;  /* 0x0003f40001097983 */ /* 0x000f240000300800 */
[----:B------:R-:W4:Y:S02]  /*24d60*/  LDL.LU R10, [R1+0x3f8] ;  /* 0x0003f800010a7983 */ /* 0x000f240000300800 */
[----:B------:R-:W4:Y:S01]  /*24d70*/  LDL.LU R11, [R1+0x3fc] ;  /* 0x0003fc00010b7983 */ /* 0x000f220000300800 */
[----:B---3--:R-:W-:Y:S01]  /*24d80*/  STL.64 [R1+0x2718], R6 ;  /* 0x0027180601007387 */ /* 0x008fe20000100a00 */
[----:B------:R0:W-:Y:S03]  /*24d90*/  STL.64 [R1+0x2710], R4 ;  /* 0x0027100401007387 */ /* 0x0001e60000100a00 */
[----:B0-----:R-:W2:Y:S01]  /*24da0*/  LDL.LU R4, [R1+0x400] ;  /* 0x0004000001047983 */ /* 0x001ea20000300800 */
[----:B------:R-:W2:Y:S02]  /*24db0*/  LDL.LU R5, [R1+0x404] ;  /* 0x0004040001057983 */ /* 0x000ea40000300800 */
[----:B------:R-:W2:Y:S02]  /*24dc0*/  LDL.LU R6, [R1+0x408] ;  /* 0x0004080001067983 */ /* 0x000ea40000300800 */
[----:B------:R-:W2:Y:S02]  /*24dd0*/  LDL.LU R7, [R1+0x40c] ;  /* 0x00040c0001077983 */ /* 0x000ea40000300800 */
[C---:B--2---:R-:W-:Y:S11]  /*24de0*/  HMMA.16816.F32 R4, R20.reuse, R24, R4 ;  /* 0x000000181404723c */ /* 0x044ff60000001804 */
[----:B------:R-:W-:Y:S11]  /*24df0*/  @!UPT UIADD3 URZ, URZ, URZ, URZ ;  /* 0x0000003f3f3ff290 */ /* 0x000ff6000fffe03f */
[----:B------:R-:W-:Y:S01]  /*24e00*/  @!UPT UIADD3 URZ, URZ, URZ, URZ ;  /* 0x0000003f3f3ff290 */ /* 0x000fe2000fffe03f */
[----:B------:R-:W-:Y:S01]  /*24e10*/  STL.64 [R1+0x400], R4 ;  /* 0x0004000401007387 */ /* 0x000fe20000100a00 */
[----:B------:R0:W-:Y:S02]  /*24e20*/  STL.64 [R1+0x408], R6 ;  /* 0x0004080601007387 */ /* 0x0001e40000100a00 */
[----:B------:R-:W2:Y:S02]  /*24e30*/  LDL.LU.64 R26, [R1+0x2758] ;  /* 0x00275800011a7983 */ /* 0x000ea40000300a00 */
[----:B0-----:R-:W-:Y:S02]  /*24e40*/  IMAD.MOV.U32 R7, RZ, RZ, R24 ;  /* 0x000000ffff077224 */ /* 0x001fe400078e0018 */
[----:B------:R-:W-:Y:S02]  /*24e50*/  IMAD.MOV.U32 R6, RZ, RZ, R25 ;  /* 0x000000ffff067224 */ /* 0x000fe400078e0019 */
[----:B------:R-:W2:Y:S03]  /*24e60*/  LDL.LU.64 R24, [R1+0x2750] ;  /* 0x0027500001187983 */ /* 0x000ea60000300a00 */
[----:B------:R0:W-:Y:S02]  /*24e70*/  STL.64 [R1+0x2730], R6 ;  /* 0x0027300601007387 */ /* 0x0001e40000100a00 */
[----:B------:R-:W3:Y:S02]  /*24e80*/  LDL.LU R4, [R1+0x3e0] ;  /* 0x0003e00001047983 */ /* 0x000ee40000300800 */
[----:B------:R-:W3:Y:S01]  /*24e90*/  LDL.LU R5, [R1+0x3e4] ;  /* 0x0003e40001057983 */ /* 0x000ee20000300800 */
[----:B0-----:R-:W3:Y:S01]  /*24ea0*/  LDL.LU R6, [R1+0x3e8] ;  /* 0x0003e80001067983 */ /* 0x001ee20000300800 */
[----:B------:R-:W3:Y:S01]  /*24eb0*/  LDL.LU R7, [R1+0x3ec] ;  /* 0x0003ec0001077983 */ /* 0x000ee20000300800 */
[----:B--2---:R-:W-:Y:S02]  /*24ec0*/  HMMA.16816.F32 R20, R20, R12, R24 ;  /* 0x0000000c1414723c */ /* 0x004fe40000001818 */
[----:B------:R-:W4:Y:S01]  /*24ed0*/  LDL.LU.64 R26, [R1+0x2748] ;  /* 0x00274800011a7983 */ /* 0x000f220000300a00 */
[----:B------:R-:W4:Y:S02]  /*24ee0*/  LDL.LU.64 R24, [R1+0x2740] ;  /* 0x0027400001187983 */ /* 0x000f240000300a00 */
[----:B------:R0:W-:Y:S02]  /*24ef0*/  STL.64 [R1+0x26f0], R12 ;  /* 0x0026f00c01007387 */ /* 0x0001e40000100a00 */
[----:B0-----:R-:W2:Y:S11]  /*24f00*/  LDL.LU R12, [R1+0x3d0] ;  /* 0x0003d000010c7983 */ /* 0x001eb60000300800 */
[----:B------:R-:W-:Y:S05]  /*24f10*/  @!UPT UIADD3 URZ, URZ, URZ, URZ ;  /* 0x0000003f3f3ff290 */ /* 0x000fea000fffe03f */
[----:B------:R0:W-:Y:S01]  /*24f20*/  STL.64 [R1+0x360], R20 ;  /* 0x0003601401007387 */ /* 0x0001e20000100a00 */
[----:B------:R1:W-:Y:S02]  /*24f30*/  STL.64 [R1+0x368], R22 ;  /* 0x0003681601007387 */ /* 0x0003e40000100a00 */
[----:B------:R-:W2:Y:S02]  /*24f40*/  LDL.LU R13, [R1+0x3d4] ;  /* 0x0003d400010d7983 */ /* 0x000ea40000300800 */
[----:B------:R-:W2:Y:S01]  /*24f50*/  LDL.LU R14, [R1+0x3d8] ;  /* 0x0003d800010e7983 */ /* 0x000ea20000300800 */
[----:B------:R-:W2:Y:S04]  /*24f60*/  LDL.LU R15, [R1+0x3dc] ;  /* 0x0003dc00010f7983 */ /* 0x000ea80000300800 */
[----:B0-----:R-:W2:Y:S01]  /*24f70*/  LDL.LU R20, [R1+0x250] ;  /* 0x0002500001147983 */ /* 0x001ea20000300800 */
[----:B------:R-:W2:Y:S02]  /*24f80*/  LDL.LU R21, [R1+0x254] ;  /* 0x0002540001157983 */ /* 0x000ea40000300800 */
[----:B-1----:R-:W2:Y:S02]  /*24f90*/  LDL.LU R22, [R1+0x258] ;  /* 0x0002580001167983 */ /* 0x002ea40000300800 */
        /* <DEDUP_REMOVED lines=9> */
[----:B------:R-:W-:Y:S11]  /*25030*/  STL.64 [R1+0x2690], R20 ;  /* 0x0026901401007387 */ /* 0x000ff60000100a00 */
[----:B------:R-:W-:Y:S10]  /*25040*/  @!UPT UIADD3 URZ, URZ, URZ, URZ ;  /* 0x0000003f3f3ff290 */ /* 0x000ff4000fffe03f */
[----:B------:R0:W-:Y:S02]  /*25050*/  STL.64 [R1+0x3f0], R8 ;  /* 0x0003f00801007387 */ /* 0x0001e40000100a00 */
[----:B------:R-:W-:Y:S01]  /*25060*/  STL.64 [R1+0x3f8], R10 ;  /* 0x0003f80a01007387 */ /* 0x000fe20000100a00 */
[----:B0-----:R-:W3:Y:S01]  /*25070*/  LDL.LU.64 R8, [R1+0x2738] ;  /* 0x0027380001087983 */ /* 0x001ee20000300a00 */
[----:B------:R-:W-:Y:S02]  /*25080*/  IMAD.MOV.U32 R20, RZ, RZ, R3 ;  /* 0x000000ffff147224 */ /* 0x000fe400078e0003 */
[----:B------:R-:W-:Y:S02]  /*25090*/  IMAD.MOV.U32 R21, RZ, RZ, R2 ;  /* 0x000000ffff157224 */ /* 0x000fe400078e0002 */
[----:B------:R-:W-:Y:S02]  /*250a0*/  IMAD.MOV.U32 R3, RZ, RZ, R16 ;  /* 0x000000ffff037224 */ /* 0x000fe400078e0010 */
[----:B------:R-:W-:Y:S01]  /*250b0*/  IMAD.MOV.U32 R2, RZ, RZ, R17 ;  /* 0x000000ffff027224 */ /* 0x000fe200078e0011 */
[----:B------:R-:W2:Y:S01]  /*250c0*/  LDL.LU R16, [R1+0x3c0] ;  /* 0x0003c00001107983 */ /* 0x000ea20000300800 */
[----:B------:R-:W2:Y:S02]  /*250d0*/  LDL.LU R17, [R1+0x3c4] ;  /* 0x0003c40001117983 */ /* 0x000ea40000300800 */
[----:B------:R-:W2:Y:S02]  /*250e0*/  LDL.LU R18, [R1+0x3c8] ;  /* 0x0003c80001127983 */ /* 0x000ea40000300800 */
[----:B------:R-:W2:Y:S01]  /*250f0*/  LDL.LU R19, [R1+0x3cc] ;  /* 0x0003cc0001137983 */ /* 0x000ea20000300800 */
[C---:B---3--:R-:W-:Y:S11]  /*25100*/  HMMA.16816.F32 R4, R24.reuse, R8, R4 ;  /* 0x000000081804723c */ /* 0x048ff60000001804 */
[----:B------:R-:W-:Y:S11]  /*25110*/  @!UPT UIADD3 URZ, URZ, URZ, URZ ;  /* 0x0000003f3f3ff290 */ /* 0x000ff6000fffe03f */
[----:B------:R-:W-:Y:S01]  /*25120*/  @!UPT UIADD3 URZ, URZ, URZ, URZ ;  /* 0x0000003f3f3ff290 */ /* 0x000fe2000fffe03f */
[----:B------:R-:W-:Y:S01]  /*25130*/  STL.64 [R1+0x3e0], R4 ;  /* 0x0003e00401007387 */ /* 0x000fe20000100a00 */
[----:B------:R0:W-:Y:S03]  /*25140*/  STL.64 [R1+0x3e8], R6 ;  /* 0x0003e80601007387 */ /* 0x0001e60000100a00 */
[----:B0-----:R-:W3:Y:S01]  /*25150*/  LDL.LU.64 R6, [R1+0x2730] ;  /* 0x0027300001067983 */ /* 0x001ee20000300a00 */
[----:B------:R-:W-:Y:S01]  /*25160*/  HMMA.16816.F32 R12, R24, R20, R12 ;  /* 0x00000014180c723c */ /* 0x000fe2000000180c */
[----:B------:R-:W-:Y:S02]  /*25170*/  IMAD.MOV.U32 R5, RZ, RZ, R8 ;  /* 0x000000ffff057224 */ /* 0x000fe400078e0008 */
[----:B------:R-:W-:Y:S02]  /*25180*/  IMAD.MOV.U32 R4, RZ, RZ, R9 ;  /* 0x000000ffff047224 */ /* 0x000fe400078e0009 */
[----:B------:R-:W2:Y:S11]  /*25190*/  LDL.LU.64 R8, [R1+0x2728] ;  /* 0x0027280001087983 */ /* 0x000eb60000300a00 */
[----:B------:R-:W-:Y:S07]  /*251a0*/  @!UPT UIADD3 URZ, URZ, URZ, URZ ;  /* 0x0000003f3f3ff290 */ /* 0x000fee000fffe03f */
[----:B------:R3:W-:Y:S01]  /*251b0*/  STL.64 [R1+0x3d0], R12 ;  /* 0x0003d00c01007387 */ /* 0x0007e20000100a00 */
[----:B------:R-:W-:Y:S02]  /*251c0*/  STL.64 [R1+0x3d8], R14 ;  /* 0x0003d80e01007387 */ /* 0x000fe40000100a00 */
[----:B---3--:R-:W-:Y:S02]  /*251d0*/  IMAD.MOV.U32 R12, RZ, RZ, R7 ;  /* 0x000000ffff0c7224 */ /* 0x008fe400078e0007 */
[----:B------:R-:W-:-:S05]  /*251e0*/  IMAD.MOV.U32 R13, RZ, RZ, R6 ;  /* 0x000000ffff0d7224 */ /* 0x000fca00078e0006 */
[----:B------:R-:W-:Y:S01]  /*251f0*/  STL.64 [R1+0x2708], R12 ;  /* 0x0027080c01007387 */ /* 0x000fe20000100a00 */
[----:B------:R0:W-:Y:S02]  /*25200*/  STL.64 [R1+0x26a8], R20 ;  /* 0x0026a81401007387 */ /* 0x0001e40000100a00 */
[----:B0-----:R-:W-:Y:S02]  /*25210*/  IMAD.MOV.U32 R20, RZ, RZ, R5 ;  /* 0x000000ffff147224 */ /* 0x001fe400078e0005 */
[----:B------:R-:W-:-:S05]  /*25220*/  IMAD.MOV.U32 R21, RZ, RZ, R4 ;  /* 0x000000ffff157224 */ /* 0x000fca00078e0004 */
[----:B------:R0:W-:Y:S01]  /*25230*/  STL.64 [R1+0x26c0], R20 ;  /* 0x0026c01401007387 */ /* 0x0001e20000100a00 */
[----:B------:R-:W3:Y:S02]  /*25240*/  LDL.LU R4, [R1+0x3b0] ;  /* 0x0003b00001047983 */ /* 0x000ee40000300800 */
[----:B------:R-:W3:Y:S02]  /*25250*/  LDL.LU R5, [R1+0x3b4] ;  /* 0x0003b40001057983 */ /* 0x000ee40000300800 */
[----:B------:R-:W3:Y:S01]  /*25260*/  LDL.LU R6, [R1+0x3b8] ;  /* 0x0003b80001067983 */ /* 0x000ee20000300800 */
[----:B------:R-:W3:Y:S01]  /*25270*/  LDL.LU R7, [R1+0x3bc] ;  /* 0x0003bc0001077983 */ /* 0x000ee20000300800 */
[----:B------:R-:W4:Y:S02]  /*25280*/  LDL.LU R12, [R1+0x3a0] ;  /* 0x0003a000010c7983 */ /* 0x000f240000300800 */
[----:B------:R-:W4:Y:S02]  /*25290*/  LDL.LU R13, [R1+0x3a4] ;  /* 0x0003a400010d7983 */ /* 0x000f240000300800 */
[----:B------:R-:W4:Y:S01]  /*252a0*/  LDL.LU R14, [R1+0x3a8] ;  /* 0x0003a800010e7983 */ /* 0x000f220000300800 */
[----:B------:R-:W4:Y:S01]  /*252b0*/  LDL.LU R15, [R1+0x3ac] ;  /* 0x0003ac00010f7983 */ /* 0x000f220000300800 */
[----:B0-----:R-:W-:-:S02]  /*252c0*/  IMAD.MOV.U32 R20, RZ, RZ, R3 ;  /* 0x000000ffff147224 */ /* 0x001fc400078e0003 */
[----:B------:R-:W-:-:S05]  /*252d0*/  IMAD.MOV.U32 R21, RZ, RZ, R2 ;  /* 0x000000ffff157224 */ /* 0x000fca00078e0002 */
[----:B------:R0:W-:Y:S04]  /*252e0*/  STL.64 [R1+0x26e8], R20 ;  /* 0x0026e81401007387 */ /* 0x0001e80000100a00 */
[----:B0-----:R-:W3:Y:S01]  /*252f0*/  LDL.LU R20, [R1+0x2b0] ;  /* 0x0002b00001147983 */ /* 0x001ee20000300800 */
[----:B------:R-:W3:Y:S02]  /*25300*/  LDL.LU R21, [R1+0x2b4] ;  /* 0x0002b40001157983 */ /* 0x000ee40000300800 */
[----:B------:R-:W3:Y:S02]  /*25310*/  LDL.LU R22, [R1+0x2b8] ;  /* 0x0002b80001167983 */ /* 0x000ee40000300800 */
[----:B------:R-:W3:Y:S01]  /*25320*/  LDL.LU R23, [R1+0x2bc] ;  /* 0x0002bc0001177983 */ /* 0x000ee20000300800 */
[C---:B--2---:R-:W-:Y:S01]  /*25330*/  HMMA.16816.F32 R16, R24.reuse, R8, R16 ;  /* 0x000000081810723c */ /* 0x044fe20000001810 */
[----:B---3--:R-:W-:Y:S01]  /*25340*/  STL.64 [R1+0x2700], R22 ;  /* 0x0027001601007387 */ /* 0x008fe20000100a00 */
        /* <DEDUP_REMOVED lines=8> */
[----:B0-----:R-:W3:Y:S01]  /*253d0*/  LDL.LU.64 R16, [R1+0x2720] ;  /* 0x0027200001107983 */ /* 0x001ee20000300a00 */
        /* <DEDUP_REMOVED lines=11> */
[C---:B---3--:R-:W-:Y:S01]  /*25490*/  HMMA.16816.F32 R4, R24.reuse, R16, R4 ;  /* 0x000000101804723c */ /* 0x048fe20000001804 */
[----:B--2---:R-:W-:Y:S01]  /*254a0*/  STL.64 [R1+0x26d0], R10 ;  /* 0x0026d00a01007387 */ /* 0x004fe20000100a00 */
[----:B------:R0:W-:Y:S03]  /*254b0*/  STL.64 [R1+0x26c8], R8 ;  /* 0x0026c80801007387 */ /* 0x0001e60000100a00 */
[----:B0-----:R-:W2:Y:S01]  /*254c0*/  LDL.LU R8, [R1+0x2a0] ;  /* 0x0002a00001087983 */ /* 0x001ea20000300800 */
[----:B------:R-:W2:Y:S02]  /*254d0*/  LDL.LU R9, [R1+0x2a4] ;  /* 0x0002a40001097983 */ /* 0x000ea40000300800 */
[----:B------:R-:W2:Y:S02]  /*254e0*/  LDL.LU R10, [R1+0x2a8] ;  /* 0x0002a800010a7983 */ /* 0x000ea40000300800 */
[----:B------:R-:W2:Y:S11]  /*254f0*/  LDL.LU R11, [R1+0x2ac] ;  /* 0x0002ac00010b7983 */ /* 0x000eb60000300800 */
[----:B------:R-:W-:Y:S02]  /*25500*/  @!UPT UIADD3 URZ, URZ, URZ, URZ ;  /* 0x0000003f3f3ff290 */ /* 0x000fe4000fffe03f */
[----:B------:R-:W-:Y:S01]  /*25510*/  STL.64 [R1+0x3b0], R4 ;  /* 0x0003b00401007387 */ /* 0x000fe20000100a00 */
[----:B------:R0:W-:Y:S03]  /*25520*/  STL.64 [R1+0x3b8], R6 ;  /* 0x0003b80601007387 */ /* 0x0001e60000100a00 */
[----:B0-----:R-:W3:Y:S01]  /*25530*/  LDL.LU.64 R6, [R1+0x2718] ;  /* 0x0027180001067983 */ /* 0x001ee20000300a00 */
[----:B------:R-:W4:Y:S02]  /*25540*/  LDL.LU.64 R4, [R1+0x2710] ;  /* 0x0027100001047983 */ /* 0x000f240000300a00 */
[C---:B----4-:R-:W-:Y:S11]  /*25550*/  HMMA.16816.F32 R12, R24.reuse, R4, R12 ;  /* 0x00000004180c723c */ /* 0x050ff6000000180c */
[----:B------:R-:W-:Y:S11]  /*25560*/  @!UPT UIADD3 URZ, URZ, URZ, URZ ;  /* 0x0000003f3f3ff290 */ /* 0x000ff6000fffe03f */
[----:B------:R-:W-:Y:S01]  /*25570*/  @!UPT UIADD3 URZ, URZ, URZ, URZ ;  /* 0x0000003f3f3ff290 */ /* 0x000fe2000fffe03f */
[----:B------:R0:W-:Y:S01]  /*25580*/  STL.64 [R1+0x3a0], R12 ;  /* 0x0003a00c01007387 */ /* 0x0001e20000100a00 */
[----:B------:R1:W-:Y:S03]  /*25590*/  STL.64 [R1+0x3a8], R14 ;  /* 0x0003a80e01007387 */ /* 0x0003e60000100a00 */
[----:B0-----:R-:W1:Y:S02]  /*255a0*/  LDL.LU.64 R12, [R1+0x2708] ;  /* 0x00270800010c7983 */ /* 0x001e640000300a00 */
[C---:B-1----:R-:W-:Y:S02]  /*255b0*/  HMMA.16816.F32 R12, R24.reuse, R12, R20 ;  /* 0x0000000c180c723c */ /* 0x042fe40000001814 */
[----:B------:R-:W4:Y:S01]  /*255c0*/  LDL.LU.64 R22, [R1+0x2700] ;  /* 0x0027000001167983 */ /* 0x000f220000300a00 */
[----:B------:R-:W4:Y:S11]  /*255d0*/  LDL.LU.64 R20, [R1+0x26f8] ;  /* 0x0026f80001147983 */ /* 0x000f360000300a00 */
[----:B------:R-:W-:Y:S09]  /*255e0*/  @!UPT UIADD3 URZ, URZ, URZ, URZ ;  /* 0x0000003f3f3ff290 */ /* 0x000ff2000fffe03f */
[----:B------:R0:W-:Y:S01]  /*255f0*/  STL.64 [R1+0x390], R12 ;  /* 0x0003900c01007387 */ /* 0x0001e20000100a00 */
[----:B------:R1:W-:Y:S03]  /*25600*/  STL.64 [R1+0x398], R14 ;  /* 0x0003980e01007387 */ /* 0x0003e60000100a00 */
[----:B0-----:R-:W4:Y:S02]  /*25610*/  LDL.LU.64 R12, [R1+0x26f0] ;  /* 0x0026f000010c7983 */ /* 0x001f240000300a00 */
[----:B----4-:R-:W-:Y:S02]  /*25620*/  HMMA.16816.F32 R24, R24, R12, R20 ;  /* 0x0000000c1818723c */ /* 0x010fe40000001814 */
[----:B------:R-:W2:Y:S01]  /*25630*/  LDL.LU.64 R20, [R1+0x26e8] ;  /* 0x0026e80001147983 */ /* 0x000ea20000300a00 */
[----:B------:R-:W-:Y:S02]  /*25640*/  IMAD.MOV.U32 R3, RZ, RZ, R12 ;  /* 0x000000ffff037224 */ /* 0x000fe400078e000c */
[----:B------:R-:W-:Y:S11]  /*25650*/  IMAD.MOV.U32 R2, RZ, RZ, R13 ;  /* 0x000000ffff027224 */ /* 0x000ff600078e000d */
[----:B------:R-:W-:Y:S07]  /*25660*/  @!UPT UIADD3 URZ, URZ, URZ, URZ ;  /* 0x0000003f3f3ff290 */ /* 0x000fee000fffe03f */
[----:B------:R0:W-:Y:S01]  /*25670*/  STL.64 [R1+0x2b0], R24 ;  /* 0x0002b01801007387 */ /* 0x0001e20000100a00 */
[----:B------:R-:W-:Y:S02]  /*25680*/  STL.64 [R1+0x2b8], R26 ;  /* 0x0002b81a01007387 */ /* 0x000fe40000100a00 */
[----:B-1----:R-:W2:Y:S02]  /*25690*/  LDL.LU.64 R14, [R1+0x26e0] ;  /* 0x0026e000010e7983 */ /* 0x002ea40000300a00 */
[----:B------:R-:W2:Y:S01]  /*256a0*/  LDL.LU.64 R12, [R1+0x26d8] ;  /* 0x0026d800010c7983 */ /* 0x000ea20000300a00 */
[----:B0-----:R-:W4:Y:S01]  /*256b0*/  LDL.LU.64 R24, [R1+0x50] ;  /* 0x0000500001187983 */ /* 0x001f220000300a00 */
[C---:B--2---:R-:W-:Y:S03]  /*256c0*/  HMMA.16816.F32 R20, R12.reuse, R20, R8 ;  /* 0x000000140c14723c */ /* 0x044fe60000001808 */
[----:B------:R-:W2:Y:S01]  /*256d0*/  LDL.LU.64 R10, [R1+0x26d0] ;  /* 0x0026d000010a7983 */ /* 0x000ea20000300a00 */
[----:B------:R-:W2:Y:S11]  /*256e0*/  LDL.LU.64 R8, [R1+0x26c8] ;  /* 0x0026c80001087983 */ /* 0x000eb60000300a00 */
[----:B------:R-:W-:Y:S08]  /*256f0*/  @!UPT UIADD3 URZ, URZ, URZ, URZ ;  /* 0x0000003f3f3ff290 */ /* 0x000ff0000fffe03f */
[----:B------:R0:W-:Y:S01]  /*25700*/  STL.64 [R1+0x2a0], R20 ;  /* 0x0002a01401007387 */ /* 0x0001e20000100a00 */
        /* <DEDUP_REMOVED lines=8> */
[----:B0-----:R-:W2:Y:S02]  /*25790*/  LDL.LU.64 R20, [R1+0x26a8] ;  /* 0x0026a80001147983 */ /* 0x001ea40000300a00 */
[----:B--2---:R-:W-:Y:S02]  /*257a0*/  HMMA.16816.F32 R20, R12, R20, R8 ;  /* 0x000000140c14723c */ /* 0x004fe40000001808 */
[----:B------:R-:W2:Y:S11]  /*257b0*/  LDL.LU.64 R8, [R1+0x26a0] ;  /* 0x0026a00001087983 */ /* 0x000eb60000300a00 */
[----:B------:R-:W-:Y:S10]  /*257c0*/  @!UPT UIADD3 URZ, URZ, URZ, URZ ;  /* 0x0000003f3f3ff290 */ /* 0x000ff4000fffe03f */
[----:B------:R-:W-:Y:S01]  /*257d0*/  STL.64 [R1+0x280], R20 ;  /* 0x0002801401007387 */ /* 0x000fe20000100a00 */
[----:B------:R0:W-:Y:S03]  /*257e0*/  STL.64 [R1+0x288], R22 ;  /* 0x0002881601007387 */ /* 0x0001e60000100a00 */
        /* <DEDUP_REMOVED lines=14> */
[C---:B--2---:R-:W-:Y:S01]  /*258d0*/  HMMA.16816.F32 R8, R12.reuse, R8, R20 ;  /* 0x000000080c08723c */ /* 0x044fe20000001814 */
[----:B------:R-:W2:Y:S01]  /*258e0*/  LDL.LU.64 R22, [R1+0x2688] ;  /* 0x0026880001167983 */ /* 0x000ea20000300a00 */
[----:B------:R-:W2:Y:S11]  /*258f0*/  LDL.LU.64 R20, [R1+0x2680] ;  /* 0x0026800001147983 */ /* 0x000eb60000300a00 */
[----:B------:R-:W-:Y:S10]  /*25900*/  @!UPT UIADD3 URZ, URZ, URZ, URZ ;  /* 0x0000003f3f3ff290 */ /* 0x000ff4000fffe03f */
[----:B------:R-:W-:Y:S01]  /*25910*/  STL.64 [R1+0x270], R8 ;  /* 0x0002700801007387 */ /* 0x000fe20000100a00 */
[----:B------:R-:W-:Y:S02]  /*25920*/  STL.64 [R1+0x278], R10 ;  /* 0x0002780a01007387 */ /* 0x000fe40000100a00 */
[----:B------:R-:W0:Y:S02]  /*25930*/  LDSM.16.MT88.4 R8, [R28+0x4100] ;  /* 0x004100001c08783b */ /* 0x000e240000004200 */
[----:B0-----:R-:W-:Y:S02]  /*25940*/  STL.64 [R1+0x2668], R10 ;  /* 0x0026680a01007387 */ /* 0x001fe40000100a00 */
[----:B------:R0:W-:Y:S02]  /*25950*/  STL.64 [R1+0x2660], R8 ;  /* 0x0026600801007387 */ /* 0x0001e40000100a00 */
[----:B0-----:R-:W3:Y:S01]  /*25960*/  LDL.LU R8, [R1+0x260] ;  /* 0x0002600001087983 */ /* 0x001ee20000300800 */
[----:B------:R-:W3:Y:S02]  /*25970*/  LDL.LU R9, [R1+0x264] ;  /* 0x0002640001097983 */ /* 0x000ee40000300800 */
[----:B------:R-:W3:Y:S02]  /*25980*/  LDL.LU R10, [R1+0x268] ;  /* 0x00026800010a7983 */ /* 0x000ee40000300800 */
[----:B------:R-:W3:Y:S01]  /*25990*/  LDL.LU R11, [R1+0x26c] ;  /* 0x00026c00010b7983 */ /* 0x000ee20000300800 */
[C---:B--2---:R-:W-:Y:S08]  /*259a0*/  HMMA.16816.F32 R20, R12.reuse, R4, R20 ;  /* 0x000000040c14723c */ /* 0x044ff00000001814 */
[C---:B---3--:R-:W-:Y:S01]  /*259b0*/  HMMA.16816.F32 R8, R12.reuse, R16, R8 ;  /* 0x000000100c08723c */ /* 0x048fe20000001808 */
[----:B------:R-:W0:Y:S11]  /*259c0*/  LDSM.16.MT88.4 R16, [R28+0x4180] ;  /* 0x004180001c10783b */ /* 0x000e360000004200 */
[----:B------:R-:W-:Y:S11]  /*259d0*/  @!UPT UIADD3 URZ, URZ, URZ, URZ ;  /* 0x0000003f3f3ff290 */ /* 0x000ff6000fffe03f */
[----:B------:R-:W-:Y:S01]  /*259e0*/  STL.64 [R1+0x260], R8 ;  /* 0x0002600801007387 */ /* 0x000fe20000100a00 */
[----:B------:R-:W-:Y:S03]  /*259f0*/  STL.64 [R1+0x268], R10 ;  /* 0x0002680a01007387 */ /* 0x000fe60000100a00 */
[----:B0-----:R-:W-:Y:S01]  /*25a00*/  STL [R1+0x261c], R17 ;  /* 0x00261c1101007387 */ /* 0x001fe20000100800 */
[----:B------:R-:W-:Y:S02]  /*25a10*/  STL [R1+0x2618], R18 ;  /* 0x0026181201007387 */ /* 0x000fe40000100800 */
[----:B------:R-:W-:Y:S02]  /*25a20*/  STL [R1+0x2604], R19 ;  /* 0x0026041301007387 */ /* 0x000fe40000100800 */
[----:B------:R-:W-:Y:S01]  /*25a30*/  STL.64 [R1+0x2628], R6 ;  /* 0x0026280601007387 */ /* 0x000fe20000100a00 */
[----:B------:R0:W-:Y:S01]  /*25a40*/  STL.64 [R1+0x2620], R4 ;  /* 0x0026200401007387 */ /* 0x0001e20000100a00 */
[----:B------:R-:W-:Y:S02]  /*25a50*/  STL.64 [R1+0x250], R20 ;  /* 0x0002501401007387 */ /* 0x000fe40000100a00 */
[----:B------:R-:W-:Y:S02]  /*25a60*/  STL.64 [R1+0x258], R22 ;  /* 0x0002581601007387 */ /* 0x000fe40000100a00 */
[----:B------:R-:W1:Y:S04]  /*25a70*/  LDSM.16.MT88.4 R20, [R0+0x6000] ;  /* 0x006000000014783b */ /* 0x000e680000004200 */
[----:B0-----:R-:W4:Y:S01]  /*25a80*/  LDL.LU R4, [R1+0x240] ;  /* 0x0002400001047983 */ /* 0x001f220000300800 */
[----:B------:R-:W4:Y:S02]  /*25a90*/  LDL.LU R5, [R1+0x244] ;  /* 0x0002440001057983 */ /* 0x000f240000300800 */
[----:B------:R-:W4:Y:S02]  /*25aa0*/  LDL.LU R6, [R1+0x248] ;  /* 0x0002480001067983 */ /* 0x000f240000300800 */
[----:B------:R-:W4:Y:S01]  /*25ab0*/  LDL.LU R7, [R1+0x24c] ;  /* 0x00024c0001077983 */ /* 0x000f220000300800 */
[----:B-1----:R-:W-:Y:S01]  /*25ac0*/  STL.64 [R1+0x2548], R22 ;  /* 0x0025481601007387 */ /* 0x002fe20000100a00 */
[----:B------:R0:W-:Y:S01]  /*25ad0*/  STL.64 [R1+0x2540], R20 ;  /* 0x0025401401007387 */ /* 0x0001e20000100a00 */
[----:B----4-:R-:W-:Y:S11]  /*25ae0*/  HMMA.16816.F32 R4, R12, R24, R4 ;  /* 0x000000180c04723c */ /* 0x010ff60000001804 */
[----:B------:R-:W-:Y:S11]  /*25af0*/  @!UPT UIADD3 URZ, URZ, URZ, URZ ;  /* 0x0000003f3f3ff290 */ /* 0x000ff6000fffe03f */
[----:B------:R-:W-:Y:S01]  /*25b00*/  @!UPT UIADD3 URZ, URZ, URZ, URZ ;  /* 0x0000003f3f3ff290 */ /* 0x000fe2000fffe03f */
[----:B------:R-:W-:Y:S01]  /*25b10*/  STL.64 [R1+0x240], R4 ;  /* 0x0002400401007387 */ /* 0x000fe20000100a00 */
[----:B------:R-:W-:Y:S02]  /*25b20*/  STL.64 [R1+0x248], R6 ;  /* 0x0002480601007387 */ /* 0x000fe40000100a00 */
[----:B0-----:R-:W2:Y:S02]  /*25b30*/  LDL.LU R20, [R1+0x170] ;  /* 0x0001700001147983 */ /* 0x001ea40000300800 */
[----:B------:R-:W2:Y:S01]  /*25b40*/  LDL.LU R21, [R1+0x174] ;  /* 0x0001740001157983 */ /* 0x000ea20000300800 */
[----:B------:R-:W3:Y:S01]  /*25b50*/  LDL.LU R22, [R1+0x178] ;  /* 0x0001780001167983 */ /* 0x000ee20000300800 */
[----:B------:R-:W3:Y:S02]  /*25b60*/  LDL.LU R23, [R1+0x17c] ;  /* 0x00017c0001177983 */ /* 0x000ee40000300800 */
[----:B------:R-:W-:Y:S02]  /*25b70*/  IMAD.MOV.U32 R17, RZ, RZ, R24 ;  /* 0x000000ffff117224 */ /* 0x000fe400078e0018 */
[----:B------:R-:W-:-:S02]  /*25b80*/  IMAD.MOV.U32 R18, RZ, RZ, R25 ;  /* 0x000000ffff127224 */ /* 0x000fc400078e0019 */
[----:B------:R-:W0:Y:S04]  /*25b90*/  LDSM.16.MT88.4 R24, [R0+0x6080] ;  /* 0x006080000018783b */ /* 0x000e280000004200 */
[----:B---3--:R-:W-:Y:S01]  /*25ba0*/  STL.64 [R1+0x2678], R22 ;  /* 0x0026781601007387 */ /* 0x008fe20000100a00 */
[----:B--2---:R1:W-:Y:S03]  /*25bb0*/  STL.64 [R1+0x2670], R20 ;  /* 0x0026701401007387 */ /* 0x0043e60000100a00 */
[----:B-1----:R-:W2:Y:S01]  /*25bc0*/  LDL.LU R20, [R1+0x190] ;  /* 0x0001900001147983 */ /* 0x002ea20000300800 */
[----:B------:R-:W2:Y:S02]  /*25bd0*/  LDL.LU R21, [R1+0x194] ;  /* 0x0001940001157983 */ /* 0x000ea40000300800 */
[----:B------:R-:W2:Y:S02]  /*25be0*/  LDL.LU R22, [R1+0x198] ;  /* 0x0001980001167983 */ /* 0x000ea40000300800 */
[----:B------:R-:W2:Y:S01]  /*25bf0*/  LDL.LU R23, [R1+0x19c] ;  /* 0x00019c0001177983 */ /* 0x000ea20000300800 */
[----:B------:R-:W3:Y:S01]  /*25c00*/  LDL.LU.64 R4, [R1+0x40] ;  /* 0x0000400001047983 */ /* 0x000ee20000300a00 */
[----:B------:R-:W-:Y:S02]  /*25c10*/  STL [R1+0x2658], R18 ;  /* 0x0026581201007387 */ /* 0x000fe40000100800 */
[----:B------:R1:W-:Y:S02]  /*25c20*/  STL.64 [R1+0x2650], R16 ;  /* 0x0026501001007387 */ /* 0x0003e40000100a00 */
[----:B-1----:R-:W4:Y:S01]  /*25c30*/  LDL.LU R16, [R1+0x160] ;  /* 0x0001600001107983 */ /* 0x002f220000300800 */
[----:B------:R-:W4:Y:S02]  /*25c40*/  LDL.LU R17, [R1+0x164] ;  /* 0x0001640001117983 */ /* 0x000f240000300800 */
[----:B------:R-:W4:Y:S02]  /*25c50*/  LDL.LU R18, [R1+0x168] ;  /* 0x0001680001127983 */ /* 0x000f240000300800 */
[----:B------:R-:W4:Y:S01]  /*25c60*/  LDL.LU R19, [R1+0x16c] ;  /* 0x00016c0001137983 */ /* 0x000f220000300800 */
[----:B0-----:R-:W-:Y:S01]  /*25c70*/  STL.64 [R1+0x24c8], R26 ;  /* 0x0024c81a01007387 */ /* 0x001fe20000100a00 */
[----:B------:R0:W-:Y:S03]  /*25c80*/  STL.64 [R1+0x24c0], R24 ;  /* 0x0024c01801007387 */ /* 0x0001e60000100a00 */
[----:B0-----:R-:W2:Y:S01]  /*25c90*/  LDL.LU.64 R24, [R1] ;  /* 0x0000000001187983 */ /* 0x001ea20000300a00 */
[----:B------:R-:W-:-:S02]  /*25ca0*/  IMAD.MOV.U32 R8, RZ, RZ, R3 ;  /* 0x000000ffff087224 */ /* 0x000fc400078e0003 */
[----:B------:R-:W-:Y:S01]  /*25cb0*/  IMAD.MOV.U32 R9, RZ, RZ, R2 ;  /* 0x000000ffff097224 */ /* 0x000fe200078e0002 */
[----:B--2---:R0:W-:Y:S04]  /*25cc0*/  STL.64 [R1+0x2630], R24 ;  /* 0x0026301801007387 */ /* 0x0041e80000100a00 */
[----:B0-----:R-:W2:Y:S02]  /*25cd0*/  LDL.LU.64 R24, [R1+0x10] ;  /* 0x0000100001187983 */ /* 0x001ea40000300a00 */
[----:B------:R-:W-:Y:S02]  /*25ce0*/  HMMA.16816.F32 R12, R12, R8, R20 ;  /* 0x000000080c0c723c */ /* 0x000fe40000001814 */
[----:B--2---:R0:W-:Y:S04]  /*25cf0*/  STL.64 [R1+0x2648], R24 ;  /* 0x0026481801007387 */ /* 0x0041e80000100a00 */
[----:B0-----:R-:W4:Y:S01]  /*25d00*/  LDL.LU.64 R24, [R1+0x20] ;  /* 0x0000200001187983 */ /* 0x001f220000300a00 */
[----:B------:R-:W3:Y:S02]  /*25d10*/  LDL.LU.64 R22, [R1+0x2678] ;  /* 0x0026780001167983 */ /* 0x000ee40000300a00 */
[----:B------:R-:W3:Y:S02]  /*25d20*/  LDL.LU.64 R20, [R1+0x2670] ;  /* 0x0026700001147983 */ /* 0x000ee40000300a00 */
[----:B------:R-:W3:Y:S01]  /*25d30*/  LDL.LU.64 R10, [R1+0x2668] ;  /* 0x00266800010a7983 */ /* 0x000ee20000300a00 */
[----:B------:R-:W3:Y:S11]  /*25d40*/  LDL.LU.64 R8, [R1+0x2660] ;  /* 0x0026600001087983 */ /* 0x000ef60000300a00 */
[----:B------:R-:W-:Y:S02]  /*25d50*/  STL.64 [R1+0x190], R12 ;  /* 0x0001900c01007387 */ /* 0x000fe40000100a00 */
[----:B------:R-:W-:Y:S02]  /*25d60*/  STL.64 [R1+0x198], R14 ;  /* 0x0001980e01007387 */ /* 0x000fe40000100a00 */
[----:B------:R-:W0:Y:S04]  /*25d70*/  LDSM.16.MT88.4 R12, [R0+0x6100] ;  /* 0x00610000000c783b */ /* 0x000e280000004200 */
[----:B0-----:R-:W-:Y:S01]  /*25d80*/  STL.64 [R1+0x2448], R14 ;  /* 0x0024480e01007387 */ /* 0x001fe20000100a00 */
[----:B------:R0:W-:Y:S03]  /*25d90*/  STL.64 [R1+0x2440], R12 ;  /* 0x0024400c01007387 */ /* 0x0001e60000100a00 */
[----:B0-----:R-:W2:Y:S01]  /*25da0*/  LDL.LU.64 R12, [R1+0x60] ;  /* 0x00006000010c7983 */ /* 0x001ea20000300a00 */
[----:B------:R-:W2:Y:S03]  /*25db0*/  LDL.64 R14, [R1+0x68] ;  /* 0x00006800010e7983 */ /* 0x000ea60000100a00 */
[----:B--2---:R-:W-:Y:S01]  /*25dc0*/  STL.64 [R1+0x2610], R14 ;  /* 0x0026100e01007387 */ /* 0x004fe20000100a00 */
[----:B------:R0:W-:Y:S03]  /*25dd0*/  STL.64 [R1+0x2608], R12 ;  /* 0x0026080c01007387 */ /* 0x0001e60000100a00 */
[----:B0-----:R-:W2:Y:S01]  /*25de0*/  LDL.LU R12, [R1+0x140] ;  /* 0x00014000010c7983 */ /* 0x001ea20000300800 */
[----:B------:R-:W2:Y:S02]  /*25df0*/  LDL.LU R13, [R1+0x144] ;  /* 0x00014400010d7983 */ /* 0x000ea40000300800 */
[----:B------:R-:W2:Y:S02]  /*25e00*/  LDL.LU R14, [R1+0x148] ;  /* 0x00014800010e7983 */ /* 0x000ea40000300800 */
[----:B------:R-:W2:Y:S01]  /*25e10*/  LDL.LU R15, [R1+0x14c] ;  /* 0x00014c00010f7983 */ /* 0x000ea20000300800 */
[C---:B---3--:R-:W-:Y:S08]  /*25e20*/  HMMA.16816.F32 R20, R8.reuse, R4, R20 ;  /* 0x000000040814723c */ /* 0x048ff00000001814 */
[----:B----4-:R-:W-:Y:S01]  /*25e30*/  HMMA.16816.F32 R16, R8, R24, R16 ;  /* 0x000000180810723c */ /* 0x010fe20000001810 */
[----:B------:R-:W-:-:S02]  /*25e40*/  IMAD.MOV.U32 R3, RZ, RZ, R4 ;  /* 0x000000ffff037224 */ /* 0x000fc400078e0004 */
[----:B------:R-:W-:Y:S02]  /*25e50*/  IMAD.MOV.U32 R28, RZ, RZ, R5 ;  /* 0x000000ffff1c7224 */ /* 0x000fe400078e0005 */
[----:B------:R-:W-:Y:S01]  /*25e60*/  IMAD.MOV.U32 R2, RZ, RZ, R25 ;  /* 0x000000ffff027224 */ /* 0x000fe200078e0019 */
[----:B--2---:R-:W-:Y:S01]  /*25e70*/  STL.64 [R1+0x2640], R14 ;  /* 0x0026400e01007387 */ /* 0x004fe20000100a00 */
[----:B------:R0:W-:Y:S03]  /*25e80*/  STL.64 [R1+0x2638], R12 ;  /* 0x0026380c01007387 */ /* 0x0001e60000100a00 */
[----:B0-----:R-:W2:Y:S01]  /*25e90*/  LDL.LU R12, [R1+0x150] ;  /* 0x00015000010c7983 */ /* 0x001ea20000300800 */
[----:B------:R-:W2:Y:S02]  /*25ea0*/  LDL.LU R13, [R1+0x154] ;  /* 0x00015400010d7983 */ /* 0x000ea40000300800 */
[----:B------:R-:W2:Y:S02]  /*25eb0*/  LDL.LU R14, [R1+0x158] ;  /* 0x00015800010e7983 */ /* 0x000ea40000300800 */
[----:B------:R-:W2:Y:S01]  /*25ec0*/  LDL.LU R15, [R1+0x15c] ;  /* 0x00015c00010f7983 */ /* 0x000ea20000300800 */
[----:B------:R0:W-:Y:S01]  /*25ed0*/  STL.64 [R1+0x170], R20 ;  /* 0x0001701401007387 */ /* 0x0001e20000100a00 */
[----:B------:R1:W-:Y:S02]  /*25ee0*/  STL.64 [R1+0x178], R22 ;  /* 0x0001781601007387 */ /* 0x0003e40000100a00 */
[----:B------:R-:W3:Y:S01]  /*25ef0*/  LDL.LU.64 R4, [R1+0x30] ;  /* 0x0000300001047983 */ /* 0x000ee20000300a00 */
[----:B0-----:R-:W4:Y:S01]  /*25f00*/  LDL.LU R20, [R1+0x120] ;  /* 0x0001200001147983 */ /* 0x001f220000300800 */
[----:B------:R-:W4:Y:S02]  /*25f10*/  LDL.LU R21, [R1+0x124] ;  /* 0x0001240001157983 */ /* 0x000f240000300800 */
[----:B-1----:R-:W4:Y:S02]  /*25f20*/  LDL.LU R22, [R1+0x128] ;  /* 0x0001280001167983 */ /* 0x002f240000300800 */
[----:B------:R-:W4:Y:S01]  /*25f30*/  LDL.LU R23, [R1+0x12c] ;  /* 0x00012c0001177983 */ /* 0x000f220000300800 */
[----:B------:R-:W-:Y:S01]  /*25f40*/  STL.64 [R1+0x160], R16 ;  /* 0x0001601001007387 */ /* 0x000fe20000100a00 */
[----:B------:R0:W-:Y:S03]  /*25f50*/  STL.64 [R1+0x168], R18 ;  /* 0x0001681201007387 */ /* 0x0001e60000100a00 */
[----:B0-----:R-:W2:Y:S01]  /*25f60*/  LDL.LU R18, [R1+0x2658] ;  /* 0x0026580001127983 */ /* 0x001ea20000300800 */
[----:B------:R-:W2:Y:S02]  /*25f70*/  LDL.LU.64 R16, [R1+0x2650] ;  /* 0x0026500001107983 */ /* 0x000ea40000300a00 */
[----:B------:R-:W-:-:S02]  /*25f80*/  IMAD.MOV.U32 R19, RZ, RZ, R24 ;  /* 0x000000ffff137224 */ /* 0x000fc400078e0018 */
[----:B------:R-:W2:Y:S02]  /*25f90*/  LDL.LU.64 R24, [R1+0x2648] ;  /* 0x0026480001187983 */ /* 0x000ea40000300a00 */
        /* <DEDUP_REMOVED lines=13> */
[----:B------:R0:W-:Y:S01]  /*26070*/  STL.64 [R1+0x140], R12 ;  /* 0x0001400c01007387 */ /* 0x0001e20000100a00 */
[----:B------:R1:W-:Y:S02]  /*26080*/  STL.64 [R1+0x148], R14 ;  /* 0x0001480e01007387 */ /* 0x0003e40000100a00 */
[----:B------:R-:W2:Y:S02]  /*26090*/  LDL.LU R24, [R1+0x2e0] ;  /* 0x0002e00001187983 */ /* 0x000ea40000300800 */
[----:B------:R-:W2:Y:S01]  /*260a0*/  LDL.LU R25, [R1+0x2e4] ;  /* 0x0002e40001197983 */ /* 0x000ea20000300800 */
[----:B------:R-:W2:Y:S01]  /*260b0*/  LDL.LU R26, [R1+0x2e8] ;  /* 0x0002e800011a7983 */ /* 0x000ea20000300800 */
[----:B------:R-:W2:Y:S03]  /*260c0*/  LDL.LU R27, [R1+0x2ec] ;  /* 0x0002ec00011b7983 */ /* 0x000ea60000300800 */
[----:B0-----:R-:W3:Y:S01]  /*260d0*/  LDL.LU R12, [R1+0x110] ;  /* 0x00011000010c7983 */ /* 0x001ee20000300800 */
[----:B------:R-:W3:Y:S02]  /*260e0*/  LDL.LU R13, [R1+0x114] ;  /* 0x00011400010d7983 */ /* 0x000ee40000300800 */
[----:B-1----:R-:W3:Y:S02]  /*260f0*/  LDL.LU R14, [R1+0x118] ;  /* 0x00011800010e7983 */ /* 0x002ee40000300800 */
[----:B------:R-:W3:Y:S01]  /*26100*/  LDL.LU R15, [R1+0x11c] ;  /* 0x00011c00010f7983 */ /* 0x000ee20000300800 */
[----:B--2---:R-:W-:Y:S01]  /*26110*/  STL.64 [R1+0x2500], R26 ;  /* 0x0025001a01007387 */ /* 0x004fe20000100a00 */
[----:B------:R0:W-:Y:S03]  /*26120*/  STL.64 [R1+0x24f8], R24 ;  /* 0x0024f81801007387 */ /* 0x0001e60000100a00 */
[----:B0-----:R-:W2:Y:S01]  /*26130*/  LDL.LU R24, [R1+0x2f0] ;  /* 0x0002f00001187983 */ /* 0x001ea20000300800 */
[----:B------:R-:W2:Y:S02]  /*26140*/  LDL.LU R25, [R1+0x2f4] ;  /* 0x0002f40001197983 */ /* 0x000ea40000300800 */
[----:B------:R-:W2:Y:S02]  /*26150*/  LDL.LU R26, [R1+0x2f8] ;  /* 0x0002f800011a7983 */ /* 0x000ea40000300800 */
[----:B------:R-:W2:Y:S02]  /*26160*/  LDL.LU R27, [R1+0x2fc] ;  /* 0x0002fc00011b7983 */ /* 0x000ea40000300800 */
[----:B--2---:R0:W-:Y:S01]  /*26170*/  STL.64 [R1+0x2510], R26 ;  /* 0x0025101a01007387 */ /* 0x0041e20000100a00 */
[----:B------:R1:W-:Y:S03]  /*26180*/  STL.64 [R1+0x2508], R24 ;  /* 0x0025081801007387 */ /* 0x0003e60000100a00 */
[----:B0-----:R-:W2:Y:S04]  /*26190*/  LDL R26, [R1+0x18] ;  /* 0x00001800011a7983 */ /* 0x001ea80000100800 */
[----:B------:R-:W2:Y:S01]  /*261a0*/  LDL R27, [R1+0x1c] ;  /* 0x00001c00011b7983 */ /* 0x000ea20000100800 */
[----:B-1----:R-:W-:-:S02]  /*261b0*/  IMAD.MOV.U32 R24, RZ, RZ, R7 ;  /* 0x000000ffff187224 */ /* 0x002fc400078e0007 */
[----:B------:R-:W-:Y:S01]  /*261c0*/  IMAD.MOV.U32 R25, RZ, RZ, R6 ;  /* 0x000000ffff197224 */ /* 0x000fe200078e0006 */
[----:B--2---:R-:W-:Y:S04]  /*261d0*/  STL.64 [R1+0x25c0], R26 ;  /* 0x0025c01a01007387 */ /* 0x004fe80000100a00 */
[----:B------:R0:W-:Y:S02]  /*261e0*/  STL.64 [R1+0x25b8], R24 ;  /* 0x0025b81801007387 */ /* 0x0001e40000100a00 */
[----:B0-----:R-:W3:Y:S01]  /*261f0*/  LDL.LU R24, [R1+0x130] ;  /* 0x0001300001187983 */ /* 0x001ee20000300800 */
[----:B------:R-:W3:Y:S02]  /*26200*/  LDL.LU R25, [R1+0x134] ;  /* 0x0001340001197983 */ /* 0x000ee40000300800 */
[----:B------:R-:W3:Y:S02]  /*26210*/  LDL.LU R26, [R1+0x138] ;  /* 0x00013800011a7983 */ /* 0x000ee40000300800 */
[----:B------:R-:W3:Y:S02]  /*26220*/  LDL.LU R27, [R1+0x13c] ;  /* 0x00013c00011b7983 */ /* 0x000ee40000300800 */
[C---:B---3--:R-:W-:Y:S11]  /*26230*/  HMMA.16816.F32 R24, R8.reuse, R4, R24 ;  /* 0x000000040818723c */ /* 0x048ff60000001818 */
[----:B------:R-:W-:Y:S11]  /*26240*/  @!UPT UIADD3 URZ, URZ, URZ, URZ ;  /* 0x0000003f3f3ff290 */ /* 0x000ff6000fffe03f */
[----:B------:R-:W-:Y:S01]  /*26250*/  @!UPT UIADD3 URZ, URZ, URZ, URZ ;  /* 0x0000003f3f3ff290 */ /* 0x000fe2000fffe03f */
[----:B------:R0:W-:Y:S01]  /*26260*/  STL.64 [R1+0x130], R24 ;  /* 0x0001301801007387 */ /* 0x0001e20000100a00 */
[----:B------:R-:W-:Y:S02]  /*26270*/  STL.64 [R1+0x138], R26 ;  /* 0x0001381a01007387 */ /* 0x000fe40000100a00 */
[----:B------:R-:W2:Y:S02]  /*26280*/  LDL.LU.64 R6, [R1+0x2628] ;  /* 0x0026280001067983 */ /* 0x000ea40000300a00 */
[----:B0-----:R-:W-:Y:S02]  /*26290*/  IMAD.MOV.U32 R25, RZ, RZ, R4 ;  /* 0x000000ffff197224 */ /* 0x001fe400078e0004 */
[----:B------:R-:W-:Y:S02]  /*262a0*/  IMAD.MOV.U32 R24, RZ, RZ, R5 ;  /* 0x000000ffff187224 */ /* 0x000fe400078e0005 */
[----:B------:R-:W4:Y:S02]  /*262b0*/  LDL.LU.64 R4, [R1+0x2620] ;  /* 0x0026200001047983 */ /* 0x000f240000300a00 */
[----:B----4-:R-:W-:Y:S02]  /*262c0*/  HMMA.16816.F32 R20, R8, R4, R20 ;  /* 0x000000040814723c */ /* 0x010fe40000001814 */
[----:B--2---:R-:W-:Y:S01]  /*262d0*/  STL.64 [R1+0x2580], R6 ;  /* 0x0025800601007387 */ /* 0x004fe20000100a00 */
[----:B------:R0:W-:Y:S11]  /*262e0*/  STL.64 [R1+0x2578], R4 ;  /* 0x0025780401007387 */ /* 0x0001f60000100a00 */
[----:B------:R-:W-:Y:S09]  /*262f0*/  @!UPT UIADD3 URZ, URZ, URZ, URZ ;  /* 0x0000003f3f3ff290 */ /* 0x000ff2000fffe03f */
[----:B------:R1:W-:Y:S01]  /*26300*/  STL.64 [R1+0x120], R20 ;  /* 0x0001201401007387 */ /* 0x0003e20000100a00 */
[----:B------:R2:W-:Y:S02]  /*26310*/  STL.64 [R1+0x128], R22 ;  /* 0x0001281601007387 */ /* 0x0005e40000100a00 */
[----:B0-----:R-:W3:Y:S02]  /*26320*/  LDL.LU R4, [R1+0xb0] ;  /* 0x0000b00001047983 */ /* 0x001ee40000300800 */
[----:B------:R-:W3:Y:S01]  /*26330*/  LDL.LU R5, [R1+0xb4] ;  /* 0x0000b40001057983 */ /* 0x000ee20000300800 */
[----:B------:R-:W3:Y:S01]  /*26340*/  LDL.LU R6, [R1+0xb8] ;  /* 0x0000b80001067983 */ /* 0x000ee20000300800 */
[----:B------:R-:W3:Y:S03]  /*26350*/  LDL.LU R7, [R1+0xbc] ;  /* 0x0000bc0001077983 */ /* 0x000ee60000300800 */
[----:B-1----:R-:W4:Y:S01]  /*26360*/  LDL.LU R20, [R1+0x330] ;  /* 0x0003300001147983 */ /* 0x002f220000300800 */
[----:B------:R-:W4:Y:S02]  /*26370*/  LDL.LU R21, [R1+0x334] ;  /* 0x0003340001157983 */ /* 0x000f240000300800 */
[----:B--2---:R-:W2:Y:S02]  /*26380*/  LDL.LU R22, [R1+0x338] ;  /* 0x0003380001167983 */ /* 0x004ea40000300800 */
[----:B------:R-:W2:Y:S02]  /*26390*/  LDL.LU R23, [R1+0x33c] ;  /* 0x00033c0001177983 */ /* 0x000ea40000300800 */
[----:B--2---:R-:W-:Y:S01]  /*263a0*/  STL.64 [R1+0x2558], R22 ;  /* 0x0025581601007387 */ /* 0x004fe20000100a00 */
[----:B----4-:R0:W-:Y:S02]  /*263b0*/  STL.64 [R1+0x2550], R20 ;  /* 0x0025501401007387 */ /* 0x0101e40000100a00 */
[----:B0-----:R-:W-:-:S02]  /*263c0*/  IMAD.MOV.U32 R20, RZ, RZ, R17 ;  /* 0x000000ffff147224 */ /* 0x001fc400078e0011 */
[----:B------:R-:W-:Y:S01]  /*263d0*/  IMAD.MOV.U32 R21, RZ, RZ, R18 ;  /* 0x000000ffff157224 */ /* 0x000fe200078e0012 */
[----:B------:R-:W2:Y:S01]  /*263e0*/  LDL.LU R17, [R1+0x261c] ;  /* 0x00261c0001117983 */ /* 0x000ea20000300800 */
[----:B------:R-:W2:Y:S05]  /*263f0*/  LDL.LU R18, [R1+0x2618] ;  /* 0x0026180001127983 */ /* 0x000eaa0000300800 */
[C---:B------:R-:W-:Y:S11]  /*26400*/  HMMA.16816.F32 R12, R8.reuse, R20, R12 ;  /* 0x00000014080c723c */ /* 0x040ff6000000180c */
[----:B------:R-:W-:Y:S11]  /*26410*/  @!UPT UIADD3 URZ, URZ, URZ, URZ ;  /* 0x0000003f3f3ff290 */ /* 0x000ff6000fffe03f */
[----:B------:R-:W-:Y:S01]  /*26420*/  @!UPT UIADD3 URZ, URZ, URZ, URZ ;  /* 0x0000003f3f3ff290 */ /* 0x000fe2000fffe03f */
[----:B------:R-:W-:Y:S01]  /*26430*/  STL.64 [R1+0x110], R12 ;  /* 0x0001100c01007387 */ /* 0x000fe20000100a00 */
[----:B------:R0:W-:Y:S03]  /*26440*/  STL.64 [R1+0x118], R14 ;  /* 0x0001180e01007387 */ /* 0x0001e60000100a00 */
[----:B0-----:R-:W4:Y:S01]  /*26450*/  LDL.LU.64 R14, [R1+0x2610] ;  /* 0x00261000010e7983 */ /* 0x001f220000300a00 */
[----:B------:R-:W3:Y:S02]  /*26460*/  LDL.LU.64 R12, [R1+0x2608] ;  /* 0x00260800010c7983 */ /* 0x000ee40000300a00 */
[----:B------:R-:W-:Y:S01]  /*26470*/  STL.64 [R1+0x2570], R20 ;  /* 0x0025701401007387 */ /* 0x000fe20000100a00 */
[----:B---3--:R-:W-:Y:S07]  /*26480*/  HMMA.16816.F32 R8, R8, R12, R4 ;  /* 0x0000000c0808723c */ /* 0x008fee0000001804 */
[----:B------:R-:W-:-:S02]  /*26490*/  IMAD.MOV.U32 R4, RZ, RZ, R25 ;  /* 0x000000ffff047224 */ /* 0x000fc400078e0019 */
[----:B------:R-:W-:Y:S02]  /*264a0*/  IMAD.MOV.U32 R5, RZ, RZ, R24 ;  /* 0x000000ffff057224 */ /* 0x000fe400078e0018 */
[----:B------:R-:W-:Y:S02]  /*264b0*/  IMAD.MOV.U32 R24, RZ, RZ, R19 ;  /* 0x000000ffff187224 */ /* 0x000fe400078e0013 */
[----:B------:R-:W-:-:S10]  /*264c0*/  IMAD.MOV.U32 R25, RZ, RZ, R2 ;  /* 0x000000ffff197224 */ /* 0x000fd400078e0002 */
[----:B------:R-:W-:Y:S01]  /*264d0*/  STL.64 [R1+0xb0], R8 ;  /* 0x0000b00801007387 */ /* 0x000fe20000100a00 */
[----:B------:R-:W-:Y:S02]  /*264e0*/  STL.64 [R1+0xb8], R10 ;  /* 0x0000b80a01007387 */ /* 0x000fe40000100a00 */
[----:B------:R-:W2:Y:S02]  /*264f0*/  LDL.LU R19, [R1+0x2604] ;  /* 0x0026040001137983 */ /* 0x000ea40000300800 */
[----:B------:R-:W3:Y:S01]  /*26500*/  LDL.LU R2, [R1+0x2600] ;  /* 0x0026000001027983 */ /* 0x000ee20000300800 */
[----:B------:R-:W-:Y:S01]  /*26510*/  STL.64 [R1+0x25d8], R24 ;  /* 0x0025d81801007387 */ /* 0x000fe20000100a00 */
[----:B------:R0:W-:Y:S03]  /*26520*/  STL.64 [R1+0x25a0], R4 ;  /* 0x0025a00401007387 */ /* 0x0001e60000100a00 */
[----:B0-----:R-:W2:Y:S01]  /*26530*/  LDL.LU R4, [R1+0x470] ;  /* 0x0004700001047983 */ /* 0x001ea20000300800 */
[----:B------:R-:W2:Y:S02]  /*26540*/  LDL.LU R5, [R1+0x474] ;  /* 0x0004740001057983 */ /* 0x000ea40000300800 */
[----:B------:R-:W2:Y:S02]  /*26550*/  LDL.LU R6, [R1+0x478] ;  /* 0x0004780001067983 */ /* 0x000ea40000300800 */
[----:B------:R-:W2:Y:S02]  /*26560*/  LDL.LU R7, [R1+0x47c] ;  /* 0x00047c0001077983 */ /* 0x000ea40000300800 */
[----:B------:R-:W-:-:S02]  /*26570*/  IMAD.MOV.U32 R24, RZ, RZ, R3 ;  /* 0x000000ffff187224 */ /* 0x000fc400078e0003 */
[----:B------:R-:W-:Y:S01]  /*26580*/  IMAD.MOV.U32 R25, RZ, RZ, R28 ;  /* 0x000000ffff197224 */ /* 0x000fe200078e001c */
[----:B------:R-:W3:Y:S01]  /*26590*/  LDL.LU R3, [R1+0x25fc] ;  /* 0x0025fc0001037983 */ /* 0x000ee20000300800 */
[----:B------:R-:W3:Y:S03]  /*265a0*/  LDL.LU R28, [R1+0x25f8] ;  /* 0x0025f800011c7983 */ /* 0x000ee60000300800 */
        /* <DEDUP_REMOVED lines=18> */
[----:B------:R-:W3:Y:S01]  /*266d0*/  LDL.LU R20, [R1+0x340] ;  /* 0x0003400001147983 */ /* 0x000ee20000300800 */
[----:B------:R-:W3:Y:S02]  /*266e0*/  LDL.LU R21, [R1+0x344] ;  /* 0x0003440001157983 */ /* 0x000ee40000300800 */
[----:B------:R-:W3:Y:S02]  /*266f0*/  LDL.LU R22, [R1+0x348] ;  /* 0x0003480001167983 */ /* 0x000ee40000300800 */
[----:B------:R-:W3:Y:S02]  /*26700*/  LDL.LU R23, [R1+0x34c] ;  /* 0x00034c0001177983 */ /* 0x000ee40000300800 */
[----:B------:R-:W-:-:S02]  /*26710*/  IMAD.MOV.U32 R8, RZ, RZ, R29 ;  /* 0x000000ffff087224 */ /* 0x000fc400078e001d */
[----:B------:R-:W-:Y:S01]  /*26720*/  IMAD.MOV.U32 R9, RZ, RZ, R0 ;  /* 0x000000ffff097224 */ /* 0x000fe200078e0000 */
[C---:B--2---:R-:W-:Y:S01]  /*26730*/  HMMA.16816.F32 R24, R16.reuse, R24, R4 ;  /* 0x000000181018723c */ /* 0x044fe20000001804 */
[----:B---3--:R-:W-:Y:S01]  /*26740*/  STL.64 [R1+0x2590], R22 ;  /* 0x0025901601007387 */ /* 0x008fe20000100a00 */
[----:B------:R0:W-:Y:S03]  /*26750*/  STL.64 [R1+0x2588], R20 ;  /* 0x0025881401007387 */ /* 0x0001e60000100a00 */
[----:B0-----:R-:W2:Y:S01]  /*26760*/  LDL.LU R20, [R1+0x220] ;  /* 0x0002200001147983 */ /* 0x001ea20000300800 */
[----:B------:R-:W2:Y:S02]  /*26770*/  LDL.LU R21, [R1+0x224] ;  /* 0x0002240001157983 */ /* 0x000ea40000300800 */
[----:B------:R-:W2:Y:S02]  /*26780*/  LDL.LU R22, [R1+0x228] ;  /* 0x0002280001167983 */ /* 0x000ea40000300800 */
[----:B------:R-:W2:Y:S01]  /*26790*/  LDL.LU R23, [R1+0x22c] ;  /* 0x00022c0001177983 */ /* 0x000ea20000300800 */
[----:B----4-:R-:W-:Y:S01]  /*267a0*/  STL.64 [R1+0x2568], R14 ;  /* 0x0025680e01007387 */ /* 0x010fe20000100a00 */
[----:B------:R0:W-:Y:S03]  /*267b0*/  STL.64 [R1+0x2560], R12 ;  /* 0x0025600c01007387 */ /* 0x0001e60000100a00 */
[----:B0-----:R-:W3:Y:S01]  /*267c0*/  LDL.LU R12, [R1+0x350] ;  /* 0x00035000010c7983 */ /* 0x001ee20000300800 */
[----:B------:R-:W3:Y:S02]  /*267d0*/  LDL.LU R13, [R1+0x354] ;  /* 0x00035400010d7983 */ /* 0x000ee40000300800 */
[----:B------:R-:W3:Y:S02]  /*267e0*/  LDL.LU R14, [R1+0x358] ;  /* 0x00035800010e7983 */ /* 0x000ee40000300800 */
[----:B------:R-:W3:Y:S01]  /*267f0*/  LDL.LU R15, [R1+0x35c] ;  /* 0x00035c00010f7983 */ /* 0x000ee20000300800 */
[----:B------:R-:W4:Y:S01]  /*26800*/  LDL.LU R29, [R1+0x25f4] ;  /* 0x0025f400011d7983 */ /* 0x000f220000300800 */
[----:B------:R-:W2:Y:S02]  /*26810*/  LDL.LU R0, [R1+0x25f0] ;  /* 0x0025f00001007983 */ /* 0x000ea40000300800 */
[----:B------:R-:W2:Y:S02]  /*26820*/  LDL R10, [R1+0x8] ;  /* 0x00000800010a7983 */ /* 0x000ea40000100800 */
[----:B------:R-:W2:Y:S01]  /*26830*/  LDL R11, [R1+0xc] ;  /* 0x00000c00010b7983 */ /* 0x000ea20000100800 */
[----:B------:R-:W2:Y:S01]  /*26840*/  LDL.LU.64 R6, [R1+0x25e8] ;  /* 0x0025e80001067983 */ /* 0x000ea20000300a00 */
[----:B------:R-:W2:Y:S02]  /*26850*/  LDL.LU.64 R4, [R1+0x25e0] ;  /* 0x0025e00001047983 */ /* 0x000ea40000300a00 */
[----:B------:R0:W-:Y:S02]  /*26860*/  STL.64 [R1+0xa0], R24 ;  /* 0x0000a01801007387 */ /* 0x0001e40000100a00 */
[----:B------:R2:W-:Y:S01]  /*26870*/  STL.64 [R1+0xa8], R26 ;  /* 0x0000a81a01007387 */ /* 0x0005e20000100a00 */
[----:B0-----:R-:W2:Y:S02]  /*26880*/  LDL.LU.64 R24, [R1+0x25d8] ;  /* 0x0025d80001187983 */ /* 0x001ea40000300a00 */
[C---:B--2---:R-:W-:Y:S02]  /*26890*/  HMMA.16816.F32 R24, R16.reuse, R24, R4 ;  /* 0x000000181018723c */ /* 0x044fe40000001804 */
[----:B------:R-:W2:Y:S01]  /*268a0*/  LDL.LU.64 R6, [R1+0x25d0] ;  /* 0x0025d00001067983 */ /* 0x000ea20000300a00 */
[----:B------:R-:W2:Y:S11]  /*268b0*/  LDL.LU.64 R4, [R1+0x25c8] ;  /* 0x0025c80001047983 */ /* 0x000eb60000300a00 */
[----:B------:R-:W-:Y:S09]  /*268c0*/  @!UPT UIADD3 URZ, URZ, URZ, URZ ;  /* 0x0000003f3f3ff290 */ /* 0x000ff2000fffe03f */
[----:B------:R-:W-:Y:S01]  /*268d0*/  STL.64 [R1+0x90], R24 ;  /* 0x0000901801007387 */ /* 0x000fe20000100a00 */
[----:B------:R0:W-:Y:S03]  /*268e0*/  STL.64 [R1+0x98], R26 ;  /* 0x0000981a01007387 */ /* 0x0001e60000100a00 */
[----:B0-----:R-:W2:Y:S01]  /*268f0*/  LDL.LU.64 R26, [R1+0x25c0] ;  /* 0x0025c000011a7983 */ /* 0x001ea20000300a00 */
        /* <DEDUP_REMOVED lines=9> */
[----:B0-----:R-:W3:Y:S01]  /*26990*/  LDL.64 R26, [R1+0x28] ;  /* 0x00002800011a7983 */ /* 0x001ee20000100a00 */
[----:B--2---:R-:W-:Y:S03]  /*269a0*/  HMMA.16816.F32 R4, R16, R8, R4 ;  /* 0x000000081004723c */ /* 0x004fe60000001804 */
[----:B---3--:R0:W-:Y:S04]  /*269b0*/  STL.64 [R1+0x2528], R26 ;  /* 0x0025281a01007387 */ /* 0x0081e80000100a00 */
[----:B0-----:R-:W2:Y:S11]  /*269c0*/  LDL.64 R26, [R1+0x48] ;  /* 0x00004800011a7983 */ /* 0x001eb60000100a00 */
[----:B------:R-:W-:Y:S05]  /*269d0*/  @!UPT UIADD3 URZ, URZ, URZ, URZ ;  /* 0x0000003f3f3ff290 */ /* 0x000fea000fffe03f */
[----:B------:R0:W-:Y:S02]  /*269e0*/  STL.64 [R1+0x70], R4 ;  /* 0x0000700401007387 */ /* 0x0001e40000100a00 */
[----:B------:R-:W-:Y:S01]  /*269f0*/  STL.64 [R1+0x78], R6 ;  /* 0x0000780601007387 */ /* 0x000fe20000100a00 */
[----:B0-----:R-:W3:Y:S01]  /*26a00*/  LDL.LU.64 R4, [R1+0x25a0] ;  /* 0x0025a00001047983 */ /* 0x001ee20000300a00 */
[----:B------:R0:W-:Y:S02]  /*26a10*/  STL.64 [R1+0x2518], R10 ;  /* 0x0025180a01007387 */ /* 0x0001e40000100a00 */
[----:B------:R-:W2:Y:S02]  /*26a20*/  LDL.LU R8, [R1+0x300] ;  /* 0x0003000001087983 */ /* 0x000ea40000300800 */
[----:B------:R-:W2:Y:S02]  /*26a30*/  LDL.LU R9, [R1+0x304] ;  /* 0x0003040001097983 */ /* 0x000ea40000300800 */
[----:B0-----:R-:W-:-:S02]  /*26a40*/  IMAD.MOV.U32 R10, RZ, RZ, R0 ;  /* 0x000000ffff0a7224 */ /* 0x001fc400078e0000 */
[----:B------:R-:W2:Y:S01]  /*26a50*/  LDL.LU R0, [R1+0x2598] ;  /* 0x0025980001007983 */ /* 0x000ea20000300800 */
[----:B------:R-:W2:Y:S01]  /*26a60*/  LDL.LU R11, [R1+0x30c] ;  /* 0x00030c00010b7983 */ /* 0x000ea20000300800 */
[C---:B---3--:R-:W-:Y:S02]  /*26a70*/  HMMA.16816.F32 R4, R16.reuse, R4, R20 ;  /* 0x000000041004723c */ /* 0x048fe40000001814 */
[----:B--2---:R-:W-:Y:S01]  /*26a80*/  STL.64 [R1+0x2538], R10 ;  /* 0x0025380a01007387 */ /* 0x004fe20000100a00 */
[----:B------:R0:W-:Y:S03]  /*26a90*/  STL.64 [R1+0x2530], R8 ;  /* 0x0025300801007387 */ /* 0x0001e60000100a00 */
[----:B0-----:R-:W2:Y:S01]  /*26aa0*/  LDL.LU R8, [R1+0x320] ;  /* 0x0003200001087983 */ /* 0x001ea20000300800 */
[----:B------:R-:W2:Y:S02]  /*26ab0*/  LDL.LU R9, [R1+0x324] ;  /* 0x0003240001097983 */ /* 0x000ea40000300800 */
[----:B------:R-:W2:Y:S02]  /*26ac0*/  LDL.LU R10, [R1+0x328] ;  /* 0x00032800010a7983 */ /* 0x000ea40000300800 */
[----:B------:R-:W3:Y:S01]  /*26ad0*/  LDL.LU.64 R22, [R1+0x2590] ;  /* 0x0025900001167983 */ /* 0x000ee20000300a00 */
[----:B------:R-:W3:Y:S11]  /*26ae0*/  LDL.LU.64 R20, [R1+0x2588] ;  /* 0x0025880001147983 */ /* 0x000ef60000300a00 */
[----:B------:R-:W-:Y:S02]  /*26af0*/  STL.64 [R1+0x220], R4 ;  /* 0x0002200401007387 */ /* 0x000fe40000100a00 */
[----:B------:R0:W-:Y:S02]  /*26b00*/  STL.64 [R1+0x228], R6 ;  /* 0x0002280601007387 */ /* 0x0001e40000100a00 */
[----:B0-----:R-:W2:Y:S01]  /*26b10*/  LDL.LU.64 R6, [R1+0x2580] ;  /* 0x0025800001067983 */ /* 0x001ea20000300a00 */
[----:B------:R-:W3:Y:S02]  /*26b20*/  LDL.LU.64 R4, [R1+0x2578] ;  /* 0x0025780001047983 */ /* 0x000ee40000300a00 */
[C---:B---3--:R-:W-:Y:S11]  /*26b30*/  HMMA.16816.F32 R20, R16.reuse, R4, R20 ;  /* 0x000000041014723c */ /* 0x048ff60000001814 */
[----:B------:R-:W-:Y:S11]  /*26b40*/  @!UPT UIADD3 URZ, URZ, URZ, URZ ;  /* 0x0000003f3f3ff290 */ /* 0x000ff6000fffe03f */
[----:B------:R-:W-:Y:S01]  /*26b50*/  @!UPT UIADD3 URZ, URZ, URZ, URZ ;  /* 0x0000003f3f3ff290 */ /* 0x000fe2000fffe03f */
[----:B------:R0:W-:Y:S01]  /*26b60*/  STL.64 [R1+0x340], R20 ;  /* 0x0003401401007387 */ /* 0x0001e20000100a00 */
[----:B------:R1:W-:Y:S03]  /*26b70*/  STL.64 [R1+0x348], R22 ;  /* 0x0003481601007387 */ /* 0x0003e60000100a00 */
[----:B0-----:R-:W1:Y:S01]  /*26b80*/  LDL.LU.64 R20, [R1+0x2570] ;  /* 0x0025700001147983 */ /* 0x001e620000300a00 */
[----:B------:R-:W-:Y:S01]  /*26b90*/  IMAD.MOV.U32 R11, RZ, RZ, R0 ;  /* 0x000000ffff0b7224 */ /* 0x000fe200078e0000 */
[C---:B-1----:R-:W-:Y:S02]  /*26ba0*/  HMMA.16816.F32 R20, R16.reuse, R20, R12 ;  /* 0x000000141014723c */ /* 0x042fe4000000180c */
[----:B------:R-:W3:Y:S01]  /*26bb0*/  LDL.LU.64 R14, [R1+0x2568] ;  /* 0x00256800010e7983 */ /* 0x000ee20000300a00 */
[----:B------:R-:W2:Y:S11]  /*26bc0*/  LDL.LU.64 R12, [R1+0x2560] ;  /* 0x00256000010c7983 */ /* 0x000eb60000300a00 */
[----:B------:R-:W-:Y:S09]  /*26bd0*/  @!UPT UIADD3 URZ, URZ, URZ, URZ ;  /* 0x0000003f3f3ff290 */ /* 0x000ff2000fffe03f */
[----:B------:R-:W-:Y:S01]  /*26be0*/  STL.64 [R1+0x350], R20 ;  /* 0x0003501401007387 */ /* 0x000fe20000100a00 */
[----:B------:R0:W-:Y:S02]  /*26bf0*/  STL [R1+0x358], R22 ;  /* 0x0003581601007387 */ /* 0x0001e40000100800 */
[----:B------:R-:W-:Y:S02]  /*26c00*/  IMAD.MOV.U32 R0, RZ, RZ, R23 ;  /* 0x000000ffff007224 */ /* 0x000fe400078e0017 */
[----:B0-----:R-:W2:Y:S01]  /*26c10*/  LDL.LU.64 R22, [R1+0x2558] ;  /* 0x0025580001167983 */ /* 0x001ea20000300a00 */
[----:B------:R-:W2:Y:S02]  /*26c20*/  LDL.LU.64 R20, [R1+0x2550] ;  /* 0x0025500001147983 */ /* 0x000ea40000300a00 */
[----:B------:R0:W-:Y:S01]  /*26c30*/  STL [R1+0x2368], R0 ;  /* 0x0023680001007387 */ /* 0x0001e20000100800 */
[----:B--2---:R-:W-:Y:S01]  /*26c40*/  HMMA.16816.F32 R16, R16, R12, R20 ;  /* 0x0000000c1010723c */ /* 0x004fe20000001814 */
[----:B------:R-:W2:Y:S01]  /*26c50*/  LDL.LU.64 R22, [R1+0x2548] ;  /* 0x0025480001167983 */ /* 0x000ea20000300a00 */
[----:B------:R-:W2:Y:S02]  /*26c60*/  LDL.LU.64 R20, [R1+0x2540] ;  /* 0x0025400001147983 */ /* 0x000ea40000300a00 */
[----:B---3--:R1:W-:Y:S02]  /*26c70*/  STL.64 [R1+0x24d0], R14 ;  /* 0x0024d00e01007387 */ /* 0x0083e40000100a00 */
[----:B------:R-:W3:Y:S02]  /*26c80*/  LDL.LU R12, [R1+0x310] ;  /* 0x00031000010c7983 */ /* 0x000ee40000300800 */
[----:B------:R-:W-:-:S02]  /*26c90*/  IMAD.MOV.U32 R4, RZ, RZ, R26 ;  /* 0x000000ffff047224 */ /* 0x000fc400078e001a */
[----:B0-----:R-:W-:Y:S11]  /*26ca0*/  IMAD.MOV.U32 R0, RZ, RZ, R27 ;  /* 0x000000ffff007224 */ /* 0x001ff600078e001b */
[----:B------:R-:W-:Y:S02]  /*26cb0*/  @!UPT UIADD3 URZ, URZ, URZ, URZ ;  /* 0x0000003f3f3ff290 */ /* 0x000fe4000fffe03f */
[----:B------:R-:W-:Y:S01]  /*26cc0*/  STL.64 [R1+0x330], R16 ;  /* 0x0003301001007387 */ /* 0x000fe20000100a00 */
[----:B------:R0:W-:Y:S02]  /*26cd0*/  STL.64 [R1+0x338], R18 ;  /* 0x0003381201007387 */ /* 0x0001e40000100a00 */
[----:B------:R-:W3:Y:S02]  /*26ce0*/  LDL.LU R13, [R1+0x314] ;  /* 0x00031400010d7983 */ /* 0x000ee40000300800 */
[----:B-1----:R-:W3:Y:S01]  /*26cf0*/  LDL.LU R14, [R1+0x318] ;  /* 0x00031800010e7983 */ /* 0x002ee20000300800 */
[----:B------:R-:W3:Y:S04]  /*26d00*/  LDL.LU R15, [R1+0x31c] ;  /* 0x00031c00010f7983 */ /* 0x000ee80000300800 */
[----:B0-----:R-:W3:Y:S04]  /*26d10*/  LDL R18, [R1+0x38] ;  /* 0x0000380001127983 */ /* 0x001ee80000100800 */
[----:B------:R-:W3:Y:S01]  /*26d20*/  LDL R19, [R1+0x3c] ;  /* 0x00003c0001137983 */ /* 0x000ee20000100800 */
        /* <DEDUP_REMOVED lines=8> */
[C---:B---3--:R-:W-:Y:S01]  /*26db0*/  HMMA.16816.F32 R12, R20.reuse, R26, R12 ;  /* 0x0000001a140c723c */ /* 0x048fe2000000180c */
[----:B------:R-:W-:Y:S11]  /*26dc0*/  IMAD.MOV.U32 R5, RZ, RZ, R27 ;  /* 0x000000ffff057224 */ /* 0x000ff600078e001b */
[----:B------:R-:W-:Y:S11]  /*26dd0*/  @!UPT UIADD3 URZ, URZ, URZ, URZ ;  /* 0x0000003f3f3ff290 */ /* 0x000ff6000fffe03f */
[----:B------:R0:W-:Y:S01]  /*26de0*/  STL.64 [R1+0x310], R12 ;  /* 0x0003100c01007387 */ /* 0x0001e20000100a00 */
[----:B------:R-:W-:Y:S02]  /*26df0*/  STL.64 [R1+0x318], R14 ;  /* 0x0003180e01007387 */ /* 0x000fe40000100a00 */
[----:B0-----:R-:W-:Y:S02]  /*26e00*/  IMAD.MOV.U32 R12, RZ, RZ, R26 ;  /* 0x000000ffff0c7224 */ /* 0x001fe400078e001a */
[----:B------:R-:W2:Y:S02]  /*26e10*/  LDL.LU.64 R26, [R1+0x2520] ;  /* 0x00252000011a7983 */ /* 0x000ea40000300a00 */
        /* <DEDUP_REMOVED lines=15> */
[----:B------:R-:W3:Y:S01]  /*26f10*/  LDL.LU R8, [R1+0x2c0] ;  /* 0x0002c00001087983 */ /* 0x000ee20000300800 */
[----:B--2---:R-:W-:Y:S11]  /*26f20*/  HMMA.16816.F32 R24, R20, R18, R24 ;  /* 0x000000121418723c */ /* 0x004ff60000001818 */
[----:B------:R-:W-:Y:S11]  /*26f30*/  @!UPT UIADD3 URZ, URZ, URZ, URZ ;  /* 0x0000003f3f3ff290 */ /* 0x000ff6000fffe03f */
[----:B------:R-:W-:Y:S01]  /*26f40*/  @!UPT UIADD3 URZ, URZ, URZ, URZ ;  /* 0x0000003f3f3ff290 */ /* 0x000fe2000fffe03f */
[----:B------:R-:W-:Y:S01]  /*26f50*/  STL.64 [R1+0x2e0], R24 ;  /* 0x0002e01801007387 */ /* 0x000fe20000100a00 */
[----:B------:R-:W-:Y:S02]  /*26f60*/  STL.64 [R1+0x2e8], R26 ;  /* 0x0002e81a01007387 */ /* 0x000fe40000100a00 */
[----:B------:R-:W3:Y:S02]  /*26f70*/  LDL.LU R9, [R1+0x2c4] ;  /* 0x0002c40001097983 */ /* 0x000ee40000300800 */
[----:B0-----:R-:W2:Y:S01]  /*26f80*/  LDL.LU R10, [R1+0x2c8] ;  /* 0x0002c800010a7983 */ /* 0x001ea20000300800 */
[----:B------:R-:W2:Y:S01]  /*26f90*/  LDL.LU R11, [R1+0x2cc] ;  /* 0x0002cc00010b7983 */ /* 0x000ea20000300800 */
[----:B------:R-:W-:-:S03]  /*26fa0*/  IMAD.MOV.U32 R17, RZ, RZ, R6 ;  /* 0x000000ffff117224 */ /* 0x000fc600078e0006 */
[----:B--2---:R-:W-:Y:S01]  /*26fb0*/  STL.64 [R1+0x24e8], R10 ;  /* 0x0024e80a01007387 */ /* 0x004fe20000100a00 */
[----:B---3--:R0:W-:Y:S03]  /*26fc0*/  STL.64 [R1+0x24e0], R8 ;  /* 0x0024e00801007387 */ /* 0x0081e60000100a00 */
[----:B0-----:R-:W2:Y:S01]  /*26fd0*/  LDL.LU R8, [R1+0x2d0] ;  /* 0x0002d00001087983 */ /* 0x001ea20000300800 */
[----:B------:R-:W2:Y:S02]  /*26fe0*/  LDL.LU R9, [R1+0x2d4] ;  /* 0x0002d40001097983 */ /* 0x000ea40000300800 */
[----:B------:R-:W2:Y:S02]  /*26ff0*/  LDL.LU R10, [R1+0x2d8] ;  /* 0x0002d800010a7983 */ /* 0x000ea40000300800 */
[----:B------:R-:W2:Y:S01]  /*27000*/  LDL.LU R11, [R1+0x2dc] ;  /* 0x0002dc00010b7983 */ /* 0x000ea20000300800 */
[----:B------:R-:W3:Y:S01]  /*27010*/  LDL.64 R14, [R1+0x58] ;  /* 0x00005800010e7983 */ /* 0x000ee20000100a00 */
[----:B------:R-:W2:Y:S02]  /*27020*/  LDL.LU R24, [R1+0x210] ;  /* 0x0002100001187983 */ /* 0x000ea40000300800 */
[----:B------:R-:W2:Y:S02]  /*27030*/  LDL.LU R25, [R1+0x214] ;  /* 0x0002140001197983 */ /* 0x000ea40000300800 */
[----:B------:R-:W2:Y:S01]  /*27040*/  LDL.LU R26, [R1+0x218] ;  /* 0x00021800011a7983 */ /* 0x000ea20000300800 */
[----:B------:R-:W2:Y:S01]  /*27050*/  LDL.LU R27, [R1+0x21c] ;  /* 0x00021c00011b7983 */ /* 0x000ea20000300800 */
[----:B------:R0:W-:Y:S02]  /*27060*/  STL.64 [R1+0x2470], R18 ;  /* 0x0024701201007387 */ /* 0x0001e40000100a00 */
[----:B------:R-:W2:Y:S02]  /*27070*/  LDL.LU R16, [R1+0x1d0] ;  /* 0x0001d00001107983 */ /* 0x000ea40000300800 */
[----:B------:R-:W2:Y:S02]  /*27080*/  LDL.LU R6, [R1+0x24f4] ;  /* 0x0024f40001067983 */ /* 0x000ea40000300800 */
[----:B0-----:R-:W-:-:S02]  /*27090*/  IMAD.MOV.U32 R18, RZ, RZ, R7 ;  /* 0x000000ffff127224 */ /* 0x001fc400078e0007 */
[----:B------:R-:W2:Y:S01]  /*270a0*/  LDL.LU R7, [R1+0x24f0] ;  /* 0x0024f00001077983 */ /* 0x000ea20000300800 */
[----:B------:R-:W2:Y:S03]  /*270b0*/  LDL.LU R19, [R1+0x1dc] ;  /* 0x0001dc0001137983 */ /* 0x000ea60000300800 */
[----:B--2---:R0:W-:Y:S01]  /*270c0*/  STL.64 [R1+0x2480], R18 ;  /* 0x0024801201007387 */ /* 0x0041e20000100a00 */
[----:B------:R-:W-:Y:S03]  /*270d0*/  STL.64 [R1+0x2478], R16 ;  /* 0x0024781001007387 */ /* 0x000fe60000100a00 */
[----:B0-----:R-:W2:Y:S01]  /*270e0*/  LDL.64 R18, [R1+0x18] ;  /* 0x0000180001127983 */ /* 0x001ea20000100a00 */
[----:B------:R-:W-:Y:S03]  /*270f0*/  HMMA.16816.F32 R8, R20, R6, R8 ;  /* 0x000000061408723c */ /* 0x000fe60000001808 */
[----:B--2---:R0:W-:Y:S02]  /*27100*/  STL.64 [R1+0x2488], R18 ;  /* 0x0024881201007387 */ /* 0x0041e40000100a00 */
[----:B0-----:R-:W-:-:S02]  /*27110*/  IMAD.MOV.U32 R18, RZ, RZ, R12 ;  /* 0x000000ffff127224 */ /* 0x001fc400078e000c */
[----:B------:R-:W-:Y:S11]  /*27120*/  IMAD.MOV.U32 R19, RZ, RZ, R5 ;  /* 0x000000ffff137224 */ /* 0x000ff600078e0005 */
[----:B------:R-:W-:Y:S06]  /*27130*/  @!UPT UIADD3 URZ, URZ, URZ, URZ ;  /* 0x0000003f3f3ff290 */ /* 0x000fec000fffe03f */
[----:B------:R-:W-:Y:S01]  /*27140*/  IMAD.MOV.U32 R5, RZ, RZ, R10 ;  /* 0x000000ffff057224 */ /* 0x000fe200078e000a */
[----:B------:R0:W-:Y:S01]  /*27150*/  STL.64 [R1+0x24a0], R18 ;  /* 0x0024a01201007387 */ /* 0x0001e20000100a00 */
[----:B------:R1:W-:Y:S02]  /*27160*/  STL.64 [R1+0x2d0], R8 ;  /* 0x0002d00801007387 */ /* 0x0003e40000100a00 */
[----:B0-----:R-:W-:Y:S02]  /*27170*/  IMAD.MOV.U32 R18, RZ, RZ, R4 ;  /* 0x000000ffff127224 */ /* 0x001fe400078e0004 */
[----:B------:R-:W-:Y:S02]  /*27180*/  IMAD.MOV.U32 R4, RZ, RZ, R11 ;  /* 0x000000ffff047224 */ /* 0x000fe400078e000b */
[----:B------:R-:W3:Y:S01]  /*27190*/  LDL.LU.64 R10, [R1+0x24e8] ;  /* 0x0024e800010a7983 */ /* 0x000ee20000300a00 */
[----:B-1----:R-:W3:Y:S02]  /*271a0*/  LDL.LU.64 R8, [R1+0x24e0] ;  /* 0x0024e00001087983 */ /* 0x002ee40000300a00 */
[----:B------:R-:W-:Y:S02]  /*271b0*/  STL.64 [R1+0x2498], R6 ;  /* 0x0024980601007387 */ /* 0x000fe40000100a00 */
[----:B------:R0:W-:Y:S02]  /*271c0*/  STL.64 [R1+0x2490], R4 ;  /* 0x0024900401007387 */ /* 0x0001e40000100a00 */
        /* <DEDUP_REMOVED lines=13> */
[----:B------:R1:W-:Y:S02]  /*272a0*/  STL.64 [R1+0x2c8], R10 ;  /* 0x0002c80a01007387 */ /* 0x0003e40000100a00 */
[----:B0-----:R-:W-:Y:S01]  /*272b0*/  IMAD.MOV.U32 R9, RZ, RZ, R14 ;  /* 0x000000ffff097224 */ /* 0x001fe200078e000e */
[----:B-1----:R-:W3:Y:S01]  /*272c0*/  LDL.LU.64 R10, [R1+0x24d8] ;  /* 0x0024d800010a7983 */ /* 0x002ee20000300a00 */
[----:B------:R-:W-:Y:S02]  /*272d0*/  IMAD.MOV.U32 R8, RZ, RZ, R15 ;  /* 0x000000ffff087224 */ /* 0x000fe400078e000f */
[----:B------:R-:W2:Y:S02]  /*272e0*/  LDL.LU.64 R14, [R1+0x24d0] ;  /* 0x0024d000010e7983 */ /* 0x000ea40000300a00 */
[----:B------:R-:W-:Y:S01]  /*272f0*/  IMAD.MOV.U32 R19, RZ, RZ, R0 ;  /* 0x000000ffff137224 */ /* 0x000fe200078e0000 */
[----:B--2---:R-:W-:Y:S01]  /*27300*/  HMMA.16816.F32 R20, R20, R14, R24 ;  /* 0x0000000e1414723c */ /* 0x004fe20000001818 */
[----:B------:R-:W2:Y:S01]  /*27310*/  LDL.LU.64 R26, [R1+0x24c8] ;  /* 0x0024c800011a7983 */ /* 0x000ea20000300a00 */
[----:B------:R-:W2:Y:S11]  /*27320*/  LDL.LU.64 R24, [R1+0x24c0] ;  /* 0x0024c00001187983 */ /* 0x000eb60000300a00 */
[----:B------:R-:W-:Y:S10]  /*27330*/  @!UPT UIADD3 URZ, URZ, URZ, URZ ;  /* 0x0000003f3f3ff290 */ /* 0x000ff4000fffe03f */
[----:B------:R0:W-:Y:S01]  /*27340*/  STL.64 [R1+0x210], R20 ;  /* 0x0002101401007387 */ /* 0x0001e20000100a00 */
[----:B------:R1:W-:Y:S02]  /*27350*/  STL.64 [R1+0x218], R22 ;  /* 0x0002181601007387 */ /* 0x0003e40000100a00 */
[----:B0-----:R-:W-:Y:S02]  /*27360*/  IMAD.MOV.U32 R20, RZ, RZ, R2 ;  /* 0x000000ffff147224 */ /* 0x001fe400078e0002 */
[----:B------:R-:W3:Y:S01]  /*27370*/  LDL.LU R2, [R1+0x24b8] ;  /* 0x0024b80001027983 */ /* 0x000ee20000300800 */
[----:B------:R-:W3:Y:S02]  /*27380*/  LDL.LU R21, [R1+0x1c4] ;  /* 0x0001c40001157983 */ /* 0x000ee40000300800 */
[----:B-1----:R-:W3:Y:S02]  /*27390*/  LDL.LU R22, [R1+0x1c8] ;  /* 0x0001c80001167983 */ /* 0x002ee40000300800 */
[----:B------:R-:W3:Y:S01]  /*273a0*/  LDL.LU R23, [R1+0x1cc] ;  /* 0x0001cc0001177983 */ /* 0x000ee20000300800 */
[----:B------:R-:W-:Y:S01]  /*273b0*/  STL.64 [R1+0x2450], R14 ;  /* 0x0024500e01007387 */ /* 0x000fe20000100a00 */
[C---:B--2---:R-:W-:Y:S03]  /*273c0*/  HMMA.16816.F32 R16, R24.reuse, R18, R4 ;  /* 0x000000121810723c */ /* 0x044fe60000001804 */
[----:B------:R-:W2:Y:S01]  /*273d0*/  LDL.LU.64 R6, [R1+0x24b0] ;  /* 0x0024b00001067983 */ /* 0x000ea20000300a00 */
[----:B------:R-:W2:Y:S11]  /*273e0*/  LDL.LU.64 R4, [R1+0x24a8] ;  /* 0x0024a80001047983 */ /* 0x000eb60000300a00 */
[----:B------:R-:W-:Y:S08]  /*273f0*/  @!UPT UIADD3 URZ, URZ, URZ, URZ ;  /* 0x0000003f3f3ff290 */ /* 0x000ff0000fffe03f */
[----:B------:R-:W-:Y:S01]  /*27400*/  STL.64 [R1+0x200], R16 ;  /* 0x0002001001007387 */ /* 0x000fe20000100a00 */
[----:B------:R0:W-:Y:S03]  /*27410*/  STL.64 [R1+0x208], R18 ;  /* 0x0002081201007387 */ /* 0x0001e60000100a00 */
[----:B0-----:R-:W2:Y:S02]  /*27420*/  LDL.LU.64 R18, [R1+0x24a0] ;  /* 0x0024a00001127983 */ /* 0x001ea40000300a00 */
[----:B--2---:R-:W-:Y:S02]  /*27430*/  HMMA.16816.F32 R16, R24, R18, R4 ;  /* 0x000000121810723c */ /* 0x004fe40000001804 */
[----:B------:R-:W2:Y:S01]  /*27440*/  LDL.LU.64 R6, [R1+0x2498] ;  /* 0x0024980001067983 */ /* 0x000ea20000300a00 */
[----:B------:R-:W2:Y:S11]  /*27450*/  LDL.LU.64 R4, [R1+0x2490] ;  /* 0x0024900001047983 */ /* 0x000eb60000300a00 */
[----:B------:R-:W-:Y:S09]  /*27460*/  @!UPT UIADD3 URZ, URZ, URZ, URZ ;  /* 0x0000003f3f3ff290 */ /* 0x000ff2000fffe03f */
[----:B------:R-:W-:Y:S01]  /*27470*/  STL.64 [R1+0x1f0], R16 ;  /* 0x0001f01001007387 */ /* 0x000fe20000100a00 */
[----:B------:R0:W-:Y:S03]  /*27480*/  STL.64 [R1+0x1f8], R18 ;  /* 0x0001f81201007387 */ /* 0x0001e60000100a00 */
[----:B0-----:R-:W2:Y:S01]  /*27490*/  LDL.LU.64 R18, [R1+0x2488] ;  /* 0x0024880001127983 */ /* 0x001ea20000300a00 */
[----:B----4-:R-:W-:Y:S02]  /*274a0*/  IMAD.MOV.U32 R12, RZ, RZ, R29 ;  /* 0x000000ffff0c7224 */ /* 0x010fe400078e001d */
[----:B------:R-:W-:Y:S02]  /*274b0*/  IMAD.MOV.U32 R13, RZ, RZ, R28 ;  /* 0x000000ffff0d7224 */ /* 0x000fe400078e001c */
[----:B------:R-:W-:Y:S02]  /*274c0*/  IMAD.MOV.U32 R14, RZ, RZ, R3 ;  /* 0x000000ffff0e7224 */ /* 0x000fe400078e0003 */
[----:B---3--:R-:W-:-:S07]  /*274d0*/  IMAD.MOV.U32 R15, RZ, RZ, R2 ;  /* 0x000000ffff0f7224 */ /* 0x008fce00078e0002 */
[C---:B--2---:R-:W-:Y:S01]  /*274e0*/  HMMA.16816.F32 R12, R24.reuse, R18, R12 ;  /* 0x00000012180c723c */ /* 0x044fe2000000180c */
[----:B------:R-:W-:Y:S11]  /*274f0*/  IMAD.MOV.U32 R0, RZ, RZ, R19 ;  /* 0x000000ffff007224 */ /* 0x000ff600078e0013 */
[----:B------:R-:W-:Y:S11]  /*27500*/  @!UPT UIADD3 URZ, URZ, URZ, URZ ;  /* 0x0000003f3f3ff290 */ /* 0x000ff6000fffe03f */
[----:B------:R0:W-:Y:S01]  /*27510*/  STL.64 [R1+0x1e0], R12 ;  /* 0x0001e00c01007387 */ /* 0x0001e20000100a00 */
[----:B------:R-:W-:Y:S02]  /*27520*/  STL.64 [R1+0x1e8], R14 ;  /* 0x0001e80e01007387 */ /* 0x000fe40000100a00 */
[----:B0-----:R-:W-:Y:S02]  /*27530*/  IMAD.MOV.U32 R12, RZ, RZ, R18 ;  /* 0x000000ffff0c7224 */ /* 0x001fe400078e0012 */
[----:B------:R-:W2:Y:S01]  /*27540*/  LDL.LU.64 R18, [R1+0x2480] ;  /* 0x0024800001127983 */ /* 0x000ea20000300a00 */
[----:B------:R-:W2:Y:S02]  /*27550*/  LDL.LU.64 R16, [R1+0x2478] ;  /* 0x0024780001107983 */ /* 0x000ea40000300a00 */
[C---:B--2---:R-:W-:Y:S11]  /*27560*/  HMMA.16816.F32 R16, R24.reuse, R10, R16 ;  /* 0x0000000a1810723c */ /* 0x044ff60000001810 */
[----:B------:R-:W-:Y:S11]  /*27570*/  @!UPT UIADD3 URZ, URZ, URZ, URZ ;  /* 0x0000003f3f3ff290 */ /* 0x000ff6000fffe03f */
[----:B------:R-:W-:Y:S02]  /*27580*/  @!UPT UIADD3 URZ, URZ, URZ, URZ ;  /* 0x0000003f3f3ff290 */ /* 0x000fe4000fffe03f */
[----:B------:R-:W-:Y:S02]  /*27590*/  IMAD.MOV.U32 R3, RZ, RZ, R18 ;  /* 0x000000ffff037224 */ /* 0x000fe400078e0012 */
[----:B------:R-:W-:Y:S02]  /*275a0*/  IMAD.MOV.U32 R2, RZ, RZ, R19 ;  /* 0x000000ffff027224 */ /* 0x000fe400078e0013 */
[----:B------:R-:W2:Y:S01]  /*275b0*/  LDL.LU.64 R18, [R1+0x2470] ;  /* 0x0024700001127983 */ /* 0x000ea20000300a00 */
[----:B------:R-:W-:Y:S02]  /*275c0*/  IMAD.MOV.U32 R28, RZ, RZ, R17 ;  /* 0x000000ffff1c7224 */ /* 0x000fe400078e0011 */
[----:B------:R-:W-:Y:S02]  /*275d0*/  IMAD.MOV.U32 R29, RZ, RZ, R16 ;  /* 0x000000ffff1d7224 */ /* 0x000fe400078e0010 */
[----:B------:R-:W-:Y:S01]  /*275e0*/  STL.64 [R1+0x2458], R10 ;  /* 0x0024580a01007387 */ /* 0x000fe20000100a00 */
[----:B------:R-:W-:Y:S01]  /*275f0*/  STL [R1+0x23e0], R3 ;  /* 0x0023e00301007387 */ /* 0x000fe20000100800 */
[----:B------:R-:W-:Y:S02]  /*27600*/  STL [R1+0x20dc], R28 ;  /* 0x0020dc1c01007387 */ /* 0x000fe40000100800 */
[----:B------:R-:W-:Y:S01]  /*27610*/  STL [R1+0x20d8], R29 ;  /* 0x0020d81d01007387 */ /* 0x000fe20000100800 */
[----:B--2---:R-:W-:Y:S11]  /*27620*/  HMMA.16816.F32 R20, R24, R18, R20 ;  /* 0x000000121814723c */ /* 0x004ff60000001814 */
[----:B------:R-:W-:Y:S11]  /*27630*/  @!UPT UIADD3 URZ, URZ, URZ, URZ ;  /* 0x0000003f3f3ff290 */ /* 0x000ff6000fffe03f */
[----:B------:R-:W-:Y:S01]  /*27640*/  @!UPT UIADD3 URZ, URZ, URZ, URZ ;  /* 0x0000003f3f3ff290 */ /* 0x000fe2000fffe03f */
[----:B------:R0:W-:Y:S01]  /*27650*/  STL.64 [R1+0x1c0], R20 ;  /* 0x0001c01401007387 */ /* 0x0001e20000100a00 */
[----:B------:R1:W-:Y:S03]  /*27660*/  STL.64 [R1+0x1c8], R22 ;  /* 0x0001c81601007387 */ /* 0x0003e60000100a00 */
[----:B0-----:R-:W2:Y:S01]  /*27670*/  LDL.LU R20, [R1+0x100] ;  /* 0x0001000001147983 */ /* 0x001ea20000300800 */
[----:B------:R-:W2:Y:S02]  /*27680*/  LDL.LU R21, [R1+0x104] ;  /* 0x0001040001157983 */ /* 0x000ea40000300800 */
[----:B-1----:R-:W3:Y:S02]  /*27690*/  LDL.LU R22, [R1+0x108] ;  /* 0x0001080001167983 */ /* 0x002ee40000300800 */
[----:B------:R-:W3:Y:S02]  /*276a0*/  LDL.LU R23, [R1+0x10c] ;  /* 0x00010c0001177983 */ /* 0x000ee40000300800 */
[----:B------:R-:W-:-:S02]  /*276b0*/  IMAD.MOV.U32 R15, RZ, RZ, R8 ;  /* 0x000000ffff0f7224 */ /* 0x000fc400078e0008 */
[----:B------:R-:W-:Y:S01]  /*276c0*/  IMAD.MOV.U32 R14, RZ, RZ, R9 ;  /* 0x000000ffff0e7224 */ /* 0x000fe200078e0009 */
[----:B---3--:R-:W-:Y:S01]  /*276d0*/  STL.64 [R1+0x2468], R22 ;  /* 0x0024681601007387 */ /* 0x008fe20000100a00 */
[----:B--2---:R0:W-:Y:S03]  /*276e0*/  STL.64 [R1+0x2460], R20 ;  /* 0x0024601401007387 */ /* 0x0041e60000100a00 */
        /* <DEDUP_REMOVED lines=8> */
[----:B------:R0:W-:Y:S01]  /*27770*/  STL.64 [R1+0x23f8], R18 ;  /* 0x0023f81201007387 */ /* 0x0001e20000100a00 */
[----:B------:R-:W4:Y:S02]  /*27780*/  LDL.LU R16, [R1+0xc0] ;  /* 0x0000c00001107983 */ /* 0x000f240000300800 */
[----:B------:R-:W4:Y:S01]  /*27790*/  LDL.LU R17, [R1+0xc4] ;  /* 0x0000c40001117983 */ /* 0x000f220000300800 */
[----:B0-----:R-:W2:Y:S01]  /*277a0*/  LDL.LU R18, [R1+0xc8] ;  /* 0x0000c80001127983 */ /* 0x001ea20000300800 */
[----:B------:R-:W2:Y:S03]  /*277b0*/  LDL.LU R19, [R1+0xcc] ;  /* 0x0000cc0001137983 */ /* 0x000ea60000300800 */
[----:B--2---:R0:W-:Y:S01]  /*277c0*/  STL.64 [R1+0x2408], R18 ;  /* 0x0024081201007387 */ /* 0x0041e20000100a00 */
[----:B----4-:R-:W-:Y:S02]  /*277d0*/  STL.64 [R1+0x2400], R16 ;  /* 0x0024001001007387 */ /* 0x010fe40000100a00 */
[----:B0-----:R-:W-:-:S02]  /*277e0*/  IMAD.MOV.U32 R18, RZ, RZ, R12 ;  /* 0x000000ffff127224 */ /* 0x001fc400078e000c */
[----:B------:R-:W-:-:S05]  /*277f0*/  IMAD.MOV.U32 R19, RZ, RZ, R0 ;  /* 0x000000ffff137224 */ /* 0x000fca00078e0000 */
[----:B------:R0:W-:Y:S04]  /*27800*/  STL.64 [R1+0x2420], R18 ;  /* 0x0024201201007387 */ /* 0x0001e80000100a00 */
[----:B0-----:R-:W2:Y:S01]  /*27810*/  LDL.64 R18, [R1+0x28] ;  /* 0x0000280001127983 */ /* 0x001ea20000100a00 */
[C---:B------:R-:W-:Y:S03]  /*27820*/  HMMA.16816.F32 R20, R24.reuse, R6, R20 ;  /* 0x000000061814723c */ /* 0x040fe60000001814 */
[----:B--2---:R0:W-:Y:S04]  /*27830*/  STL.64 [R1+0x2438], R18 ;  /* 0x0024381201007387 */ /* 0x0041e80000100a00 */
[----:B0-----:R-:W2:Y:S11]  /*27840*/  LDL.64 R18, [R1+0x48] ;  /* 0x0000480001127983 */ /* 0x001eb60000100a00 */
[----:B------:R-:W-:Y:S05]  /*27850*/  @!UPT UIADD3 URZ, URZ, URZ, URZ ;  /* 0x0000003f3f3ff290 */ /* 0x000fea000fffe03f */
[----:B------:R-:W-:Y:S02]  /*27860*/  STL.64 [R1+0x1b0], R20 ;  /* 0x0001b01401007387 */ /* 0x000fe40000100a00 */
[----:B------:R0:W-:Y:S02]  /*27870*/  STL.64 [R1+0x1b8], R22 ;  /* 0x0001b81601007387 */ /* 0x0001e40000100a00 */
[----:B0-----:R-:W4:Y:S01]  /*27880*/  LDL.LU.64 R22, [R1+0x2468] ;  /* 0x0024680001167983 */ /* 0x001f220000300a00 */
[----:B------:R-:W4:Y:S02]  /*27890*/  LDL.LU.64 R20, [R1+0x2460] ;  /* 0x0024600001147983 */ /* 0x000f240000300a00 */
        /* <DEDUP_REMOVED lines=20> */
[----:B------:R-:W-:Y:S02]  /*279e0*/  STL.64 [R1+0x1a0], R12 ;  /* 0x0001a00c01007387 */ /* 0x000fe40000100a00 */
[----:B------:R0:W-:Y:S02]  /*279f0*/  STL.64 [R1+0x1a8], R14 ;  /* 0x0001a80e01007387 */ /* 0x0001e40000100a00 */
[----:B0-----:R-:W4:Y:S02]  /*27a00*/  LDL.LU.64 R14, [R1+0x2450] ;  /* 0x00245000010e7983 */ /* 0x001f240000300a00 */
[----:B----4-:R-:W-:Y:S01]  /*27a10*/  HMMA.16816.F32 R20, R24, R14, R20 ;  /* 0x0000000e1814723c */ /* 0x010fe20000001814 */
[----:B------:R-:W-:-:S02]  /*27a20*/  IMAD.MOV.U32 R3, RZ, RZ, R14 ;  /* 0x000000ffff037224 */ /* 0x000fc400078e000e */
[----:B------:R-:W-:Y:S11]  /*27a30*/  IMAD.MOV.U32 R29, RZ, RZ, R15 ;  /* 0x000000ffff1d7224 */ /* 0x000ff600078e000f */
[----:B------:R-:W-:Y:S09]  /*27a40*/  @!UPT UIADD3 URZ, URZ, URZ, URZ ;  /* 0x0000003f3f3ff290 */ /* 0x000ff2000fffe03f */
[----:B------:R-:W-:Y:S01]  /*27a50*/  STL.64 [R1+0x100], R20 ;  /* 0x0001001401007387 */ /* 0x000fe20000100a00 */
[----:B------:R-:W-:Y:S02]  /*27a60*/  STL.64 [R1+0x108], R22 ;  /* 0x0001081601007387 */ /* 0x000fe40000100a00 */
[----:B------:R-:W4:Y:S02]  /*27a70*/  LDL.LU.64 R14, [R1+0x2448] ;  /* 0x00244800010e7983 */ /* 0x000f240000300a00 */
[----:B------:R-:W4:Y:S01]  /*27a80*/  LDL.LU.64 R12, [R1+0x2440] ;  /* 0x00244000010c7983 */ /* 0x000f220000300a00 */
[----:B------:R-:W4:Y:S01]  /*27a90*/  LDL.LU R24, [R1+0xf0] ;  /* 0x0000f00001187983 */ /* 0x000f220000300800 */
[----:B------:R-:W4:Y:S02]  /*27aa0*/  LDL.LU R25, [R1+0xf4] ;  /* 0x0000f40001197983 */ /* 0x000f240000300800 */
[----:B------:R-:W4:Y:S02]  /*27ab0*/  LDL.LU R26, [R1+0xf8] ;  /* 0x0000f800011a7983 */ /* 0x000f240000300800 */
[----:B------:R-:W4:Y:S02]  /*27ac0*/  LDL.LU R27, [R1+0xfc] ;  /* 0x0000fc00011b7983 */ /* 0x000f240000300800 */
[C---:B----4-:R-:W-:Y:S11]  /*27ad0*/  HMMA.16816.F32 R24, R12.reuse, R18, R24 ;  /* 0x000000120c18723c */ /* 0x050ff60000001818 */
[----:B------:R-:W-:Y:S11]  /*27ae0*/  @!UPT UIADD3 URZ, URZ, URZ, URZ ;  /* 0x0000003f3f3ff290 */ /* 0x000ff6000fffe03f */
[----:B------:R-:W-:Y:S01]  /*27af0*/  @!UPT UIADD3 URZ, URZ, URZ, URZ ;  /* 0x0000003f3f3ff290 */ /* 0x000fe2000fffe03f */
[----:B------:R0:W-:Y:S01]  /*27b00*/  STL.64 [R1+0xf0], R24 ;  /* 0x0000f01801007387 */ /* 0x0001e20000100a00 */
[----:B------:R-:W-:Y:S02]  /*27b10*/  STL.64 [R1+0xf8], R26 ;  /* 0x0000f81a01007387 */ /* 0x000fe40000100a00 */
[----:B0-----:R-:W-:Y:S02]  /*27b20*/  IMAD.MOV.U32 R25, RZ, RZ, R18 ;  /* 0x000000ffff197224 */ /* 0x001fe400078e0012 */
[----:B------:R-:W-:Y:S02]  /*27b30*/  IMAD.MOV.U32 R24, RZ, RZ, R19 ;  /* 0x000000ffff187224 */ /* 0x000fe400078e0013 */
        /* <DEDUP_REMOVED lines=9> */
[----:B------:R-:W2:Y:S01]  /*27bd0*/  LDL.LU.64 R18, [R1+0x2420] ;  /* 0x0024200001127983 */ /* 0x000ea20000300a00 */
[----:B------:R-:W0:Y:S01]  /*27be0*/  S2R R0, SR_TID.X ;  /* 0x0000000000007919 */ /* 0x000e220000002100 */
[----:B--2---:R-:W-:Y:S03]  /*27bf0*/  HMMA.16816.F32 R16, R12, R18, R4 ;  /* 0x000000120c10723c */ /* 0x004fe60000001804 */
[----:B------:R-:W2:Y:S01]  /*27c00*/  LDL.LU.64 R6, [R1+0x2418] ;  /* 0x0024180001067983 */ /* 0x000ea20000300a00 */
[----:B------:R-:W2:Y:S11]  /*27c10*/  LDL.LU.64 R4, [R1+0x2410] ;  /* 0x0024100001047983 */ /* 0x000eb60000300a00 */
[----:B------:R-:W-:Y:S08]  /*27c20*/  @!UPT UIADD3 URZ, URZ, URZ, URZ ;  /* 0x0000003f3f3ff290 */ /* 0x000ff0000fffe03f */
[----:B------:R-:W-:Y:S01]  /*27c30*/  STL.64 [R1+0xd0], R16 ;  /* 0x0000d01001007387 */ /* 0x000fe20000100a00 */
[----:B------:R1:W-:Y:S03]  /*27c40*/  STL.64 [R1+0xd8], R18 ;  /* 0x0000d81201007387 */ /* 0x0003e60000100a00 */
[----:B-1----:R-:W3:Y:S01]  /*27c50*/  LDL.LU.64 R18, [R1+0x2408] ;  /* 0x0024080001127983 */ /* 0x002ee20000300a00 */
[----:B------:R-:W3:Y:S02]  /*27c60*/  LDL.LU.64 R16, [R1+0x2400] ;  /* 0x0024000001107983 */ /* 0x000ee40000300a00 */
[C---:B0-----:R-:W-:Y:S02]  /*27c70*/  IMAD.SHL.U32 R23, R0.reuse, 0x2, RZ ;  /* 0x0000000200177824 */ /* 0x041fe400078e00ff */
[C---:B------:R-:W-:Y:S01]  /*27c80*/  IMAD.SHL.U32 R9, R0.reuse, 0x100, RZ ;  /* 0x0000010000097824 */ /* 0x040fe200078e00ff */
[C---:B------:R-:W-:Y:S01]  /*27c90*/  LOP3.LUT R8, R0.reuse, 0x7, RZ, 0xc0, !PT ;  /* 0x0000000700087812 */ /* 0x040fe200078ec0ff */
[----:B------:R-:W-:Y:S01]  /*27ca0*/  LOP3.LUT R0, R0, 0x80, RZ, 0xc0, !PT ;  /* 0x0000008000007812 */ /* 0x000fe200078ec0ff */
[----:B------:R-:W-:-:S03]  /*27cb0*/  LOP3.LUT R23, R23, 0x10, RZ, 0xc0, !PT ;  /* 0x0000001017177812 */ /* 0x000fc600078ec0ff */
[----:B------:R-:W-:Y:S01]  /*27cc0*/  IMAD R8, R8, 0x210, RZ ;  /* 0x0000021008087824 */ /* 0x000fe200078e02ff */
[CC--:B------:R-:W-:Y:S01]  /*27cd0*/  LEA.HI R28, R0.reuse, R23.reuse, RZ, 0x1e ;  /* 0x00000017001c7211 */ /* 0x0c0fe200078ff0ff */
[----:B------:R-:W-:-:S03]  /*27ce0*/  LEA.HI R0, R0, R23, RZ, 0x1e ;  /* 0x0000001700007211 */ /* 0x000fc600078ff0ff */
[C---:B------:R-:W-:Y:S02]  /*27cf0*/  LOP3.LUT R28, R8.reuse, R28, RZ, 0x3c, !PT ;  /* 0x0000001c081c7212 */ /* 0x040fe400078e3cff */
[----:B------:R-:W-:Y:S02]  /*27d00*/  LOP3.LUT R0, R8, R0, RZ, 0x3c, !PT ;  /* 0x0000000008007212 */ /* 0x000fe400078e3cff */
[--C-:B------:R-:W-:Y:S02]  /*27d10*/  LOP3.LUT R28, R28, 0x1000, R9.reuse, 0xf8, !PT ;  /* 0x000010001c1c7812 */ /* 0x100fe400078ef809 */
[----:B------:R-:W-:Y:S02]  /*27d20*/  LOP3.LUT R0, R0, 0x1000, R9, 0xf8, !PT ;  /* 0x0000100000007812 */ /* 0x000fe400078ef809 */
[C---:B---3--:R-:W-:Y:S01]  /*27d30*/  HMMA.16816.F32 R8, R12.reuse, R10, R16 ;  /* 0x0000000a0c08723c */ /* 0x048fe20000001810 */
[----:B------:R-:W2:Y:S11]  /*27d40*/  LDL.LU.64 R18, [R1+0x23f8] ;  /* 0x0023f80001127983 */ /* 0x000eb60000300a00 */
[----:B------:R-:W-:Y:S11]  /*27d50*/  @!UPT UIADD3 URZ, URZ, URZ, URZ ;  /* 0x0000003f3f3ff290 */ /* 0x000ff6000fffe03f */
[----:B------:R-:W-:Y:S01]  /*27d60*/  STL.64 [R1+0xc0], R8 ;  /* 0x0000c00801007387 */ /* 0x000fe20000100a00 */
[----:B------:R-:W-:Y:S02]  /*27d70*/  STL.64 [R1+0xc8], R10 ;  /* 0x0000c80a01007387 */ /* 0x000fe40000100a00 */
[----:B------:R-:W0:Y:S01]  /*27d80*/  LDSM.16.MT88.4 R8, [R28+0x6180] ;  /* 0x006180001c08783b */ /* 0x000e220000004200 */
[----:B------:R-:W-:Y:S01]  /*27d90*/  LOP3.LUT R0, R0, 0x40, RZ, 0x3c, !PT ;  /* 0x0000004000007812 */ /* 0x000fe200078e3cff */
[----:B0-----:R-:W-:Y:S02]  /*27da0*/  STL.64 [R1+0x23d0], R10 ;  /* 0x0023d00a01007387 */ /* 0x001fe40000100a00 */
[----:B------:R0:W-:Y:S02]  /*27db0*/  STL.64 [R1+0x23c8], R8 ;  /* 0x0023c80801007387 */ /* 0x0001e40000100a00 */
[----:B0-----:R-:W3:Y:S01]  /*27dc0*/  LDL.LU R8, [R1+0x380] ;  /* 0x0003800001087983 */ /* 0x001ee20000300800 */
[----:B------:R-:W3:Y:S02]  /*27dd0*/  LDL.LU R9, [R1+0x384] ;  /* 0x0003840001097983 */ /* 0x000ee40000300800 */
[----:B------:R-:W3:Y:S02]  /*27de0*/  LDL.LU R10, [R1+0x388] ;  /* 0x00038800010a7983 */ /* 0x000ee40000300800 */
[----:B------:R-:W3:Y:S01]  /*27df0*/  LDL.LU R11, [R1+0x38c] ;  /* 0x00038c00010b7983 */ /* 0x000ee20000300800 */
[C---:B--2---:R-:W-:Y:S01]  /*27e00*/  HMMA.16816.F32 R16, R12.reuse, R18, R4 ;  /* 0x000000120c10723c */ /* 0x044fe20000001804 */
[----:B------:R-:W2:Y:S01]  /*27e10*/  LDL.LU.64 R6, [R1+0x23f0] ;  /* 0x0023f00001067983 */ /* 0x000ea20000300a00 */
[----:B------:R-:W4:Y:S11]  /*27e20*/  LDL.LU.64 R4, [R1+0x23e8] ;  /* 0x0023e80001047983 */ /* 0x000f360000300a00 */
        /* <DEDUP_REMOVED lines=10> */
[----:B--2---:R-:W-:Y:S01]  /*27ed0*/  STL.64 [R1+0x2378], R6 ;  /* 0x0023780601007387 */ /* 0x004fe20000100a00 */
[----:B----4-:R0:W-:Y:S01]  /*27ee0*/  STL.64 [R1+0x2370], R4 ;  /* 0x0023700401007387 */ /* 0x0101e20000100a00 */
[----:B---3--:R-:W-:Y:S11]  /*27ef0*/  HMMA.16816.F32 R16, R12, R6, R16 ;  /* 0x000000060c10723c */ /* 0x008ff60000001810 */
[----:B------:R-:W-:Y:S11]  /*27f00*/  @!UPT UIADD3 URZ, URZ, URZ, URZ ;  /* 0x0000003f3f3ff290 */ /* 0x000ff6000fffe03f */
[----:B------:R-:W-:Y:S01]  /*27f10*/  @!UPT UIADD3 URZ, URZ, URZ, URZ ;  /* 0x0000003f3f3ff290 */ /* 0x000fe2000fffe03f */
[----:B------:R-:W-:Y:S01]  /*27f20*/  STL.64 [R1+0x230], R16 ;  /* 0x0002301001007387 */ /* 0x000fe20000100a00 */
[----:B------:R-:W-:Y:S02]  /*27f30*/  STL.64 [R1+0x238], R18 ;  /* 0x0002381201007387 */ /* 0x000fe40000100a00 */
[----:B0-----:R-:W2:Y:S02]  /*27f40*/  LDL.LU R4, [R1+0x430] ;  /* 0x0004300001047983 */ /* 0x001ea40000300800 */
[----:B------:R-:W2:Y:S01]  /*27f50*/  LDL.LU R5, [R1+0x434] ;  /* 0x0004340001057983 */ /* 0x000ea20000300800 */
[----:B------:R-:W3:Y:S01]  /*27f60*/  LDL.LU R6, [R1+0x438] ;  /* 0x0004380001067983 */ /* 0x000ee20000300800 */
[----:B------:R-:W3:Y:S03]  /*27f70*/  LDL.LU R7, [R1+0x43c] ;  /* 0x00043c0001077983 */ /* 0x000ee60000300800 */
[----:B---3--:R0:W-:Y:S01]  /*27f80*/  STL.64 [R1+0x2388], R6 ;  /* 0x0023880601007387 */ /* 0x0081e20000100a00 */
[----:B--2---:R-:W-:Y:S03]  /*27f90*/  STL.64 [R1+0x2380], R4 ;  /* 0x0023800401007387 */ /* 0x004fe60000100a00 */
[----:B0-----:R-:W2:Y:S04]  /*27fa0*/  LDL.64 R6, [R1+0x18] ;  /* 0x0000180001067983 */ /* 0x001ea80000100a00 */
[----:B--2---:R0:W-:Y:S02]  /*27fb0*/  STL.64 [R1+0x2398], R6 ;  /* 0x0023980601007387 */ /* 0x0041e40000100a00 */
[----:B0-----:R-:W-:-:S02]  /*27fc0*/  IMAD.MOV.U32 R6, RZ, RZ, R21 ;  /* 0x000000ffff067224 */ /* 0x001fc400078e0015 */
[----:B------:R-:W-:Y:S02]  /*27fd0*/  IMAD.MOV.U32 R7, RZ, RZ, R20 ;  /* 0x000000ffff077224 */ /* 0x000fe400078e0014 */
[----:B------:R-:W0:Y:S04]  /*27fe0*/  LDSM.16.MT88.4 R20, [R0+0x6080] ;  /* 0x006080000014783b */ /* 0x000e280000004200 */
[----:B------:R-:W-:Y:S04]  /*27ff0*/  STL.64 [R1+0x23b0], R6 ;  /* 0x0023b00601007387 */ /* 0x000fe80000100a00 */
[----:B0-----:R0:W-:Y:S01]  /*28000*/  STL.64 [R1+0x22c8], R22 ;  /* 0x0022c81601007387 */ /* 0x0011e20000100a00 */
[----:B------:R-:W-:Y:S03]  /*28010*/  STL.64 [R1+0x22c0], R20 ;  /* 0x0022c01401007387 */ /* 0x000fe60000100a00 */
[----:B0-----:R-:W2:Y:S01]  /*28020*/  LDL.LU.64 R22, [R1+0x58] ;  /* 0x0000580001167983 */ /* 0x001ea20000300a00 */
[----:B------:R-:W-:-:S02]  /*28030*/  IMAD.MOV.U32 R6, RZ, RZ, R25 ;  /* 0x000000ffff067224 */ /* 0x000fc400078e0019 */
[----:B------:R-:W-:Y:S02]  /*28040*/  IMAD.MOV.U32 R7, RZ, RZ, R24 ;  /* 0x000000ffff077224 */ /* 0x000fe400078e0018 */
[----:B------:R-:W0:Y:S01]  /*28050*/  LDSM.16.MT88.4 R24, [R0+0x6100] ;  /* 0x006100000018783b */ /* 0x000e220000004200 */
[C---:B--2---:R-:W-:Y:S11]  /*28060*/  HMMA.16816.F32 R8, R12.reuse, R22, R8 ;  /* 0x000000160c08723c */ /* 0x044ff60000001808 */
[----:B------:R-:W-:Y:S11]  /*28070*/  @!UPT UIADD3 URZ, URZ, URZ, URZ ;  /* 0x0000003f3f3ff290 */ /* 0x000ff6000fffe03f */
[----:B------:R-:W-:Y:S01]  /*28080*/  @!UPT UIADD3 URZ, URZ, URZ, URZ ;  /* 0x0000003f3f3ff290 */ /* 0x000fe2000fffe03f */
[----:B------:R-:W-:Y:S01]  /*28090*/  STL.64 [R1+0x590], R8 ;  /* 0x0005900801007387 */ /* 0x000fe20000100a00 */
[----:B------:R1:W-:Y:S02]  /*280a0*/  STL.64 [R1+0x598], R10 ;  /* 0x0005980a01007387 */ /* 0x0003e40000100a00 */
[----:B------:R2:W-:Y:S02]  /*280b0*/  STL.64 [R1+0x23d8], R6 ;  /* 0x0023d80601007387 */ /* 0x0005e40000100a00 */
[----:B-1----:R-:W-:Y:S02]  /*280c0*/  IMAD.MOV.U32 R10, RZ, RZ, R3 ;  /* 0x000000ffff0a7224 */ /* 0x002fe400078e0003 */
[----:B------:R-:W3:Y:S01]  /*280d0*/  LDL.LU R3, [R1+0x23e0] ;  /* 0x0023e00001037983 */ /* 0x000ee20000300800 */
[----:B------:R-:W4:Y:S02]  /*280e0*/  LDL.LU R4, [R1+0x370] ;  /* 0x0003700001047983 */ /* 0x000f240000300800 */
[----:B------:R-:W4:Y:S02]  /*280f0*/  LDL.LU R5, [R1+0x374] ;  /* 0x0003740001057983 */ /* 0x000f240000300800 */
[----:B--2---:R-:W4:Y:S01]  /*28100*/  LDL.LU R6, [R1+0x378] ;  /* 0x0003780001067983 */ /* 0x004f220000300800 */
[----:B------:R-:W4:Y:S01]  /*28110*/  LDL.LU R7, [R1+0x37c] ;  /* 0x00037c0001077983 */ /* 0x000f220000300800 */
[----:B------:R1:W-:Y:S02]  /*28120*/  STL.64 [R1+0x2390], R22 ;  /* 0x0023901601007387 */ /* 0x0003e40000100a00 */
[----:B------:R-:W2:Y:S02]  /*28130*/  LDL.LU R20, [R1+0x440] ;  /* 0x0004400001147983 */ /* 0x000ea40000300800 */
[----:B------:R-:W2:Y:S01]  /*28140*/  LDL.LU R21, [R1+0x444] ;  /* 0x0004440001157983 */ /* 0x000ea20000300800 */
[----:B-1----:R-:W2:Y:S01]  /*28150*/  LDL.LU R22, [R1+0x448] ;  /* 0x0004480001167983 */ /* 0x002ea20000300800 */
[----:B------:R-:W2:Y:S03]  /*28160*/  LDL.LU R23, [R1+0x44c] ;  /* 0x00044c0001177983 */ /* 0x000ea60000300800 */
[----:B--2---:R-:W-:Y:S01]  /*28170*/  STL.64 [R1+0x23a8], R22 ;  /* 0x0023a81601007387 */ /* 0x004fe20000100a00 */
[----:B------:R1:W-:Y:S03]  /*28180*/  STL.64 [R1+0x23a0], R20 ;  /* 0x0023a01401007387 */ /* 0x0003e60000100a00 */
[----:B-1----:R-:W2:Y:S01]  /*28190*/  LDL.LU R20, [R1+0x450] ;  /* 0x0004500001147983 */ /* 0x002ea20000300800 */
[----:B------:R-:W2:Y:S02]  /*281a0*/  LDL.LU R21, [R1+0x454] ;  /* 0x0004540001157983 */ /* 0x000ea40000300800 */
[----:B------:R-:W2:Y:S02]  /*281b0*/  LDL.LU R22, [R1+0x458] ;  /* 0x0004580001167983 */ /* 0x000ea40000300800 */
[----:B------:R-:W2:Y:S02]  /*281c0*/  LDL.LU R23, [R1+0x45c] ;  /* 0x00045c0001177983 */ /* 0x000ea40000300800 */
[----:B------:R-:W-:Y:S01]  /*281d0*/  IMAD.MOV.U32 R11, RZ, RZ, R29 ;  /* 0x000000ffff0b7224 */ /* 0x000fe200078e001d */
[----:B--2---:R-:W-:Y:S01]  /*281e0*/  STL.64 [R1+0x23c0], R22 ;  /* 0x0023c01601007387 */ /* 0x004fe20000100a00 */
[----:B------:R1:W-:Y:S03]  /*281f0*/  STL.64 [R1+0x23b8], R20 ;  /* 0x0023b81401007387 */ /* 0x0003e60000100a00 */
[----:B-1----:R-:W2:Y:S01]  /*28200*/  LDL.LU R20, [R1+0x460] ;  /* 0x0004600001147983 */ /* 0x002ea20000300800 */
[----:B------:R-:W2:Y:S02]  /*28210*/  LDL.LU R21, [R1+0x464] ;  /* 0x0004640001157983 */ /* 0x000ea40000300800 */
[----:B------:R-:W2:Y:S02]  /*28220*/  LDL.LU R22, [R1+0x468] ;  /* 0x0004680001167983 */ /* 0x000ea40000300800 */
[----:B------:R-:W2:Y:S01]  /*28230*/  LDL.LU R23, [R1+0x46c] ;  /* 0x00046c0001177983 */ /* 0x000ea20000300800 */
[----:B------:R-:W2:Y:S01]  /*28240*/  LDL.LU R16, [R1+0x420] ;  /* 0x0004200001107983 */ /* 0x000ea20000300800 */
[----:B------:R-:W2:Y:S02]  /*28250*/  LDL.LU R17, [R1+0x424] ;  /* 0x0004240001117983 */ /* 0x000ea40000300800 */
[----:B------:R-:W2:Y:S02]  /*28260*/  LDL.LU R18, [R1+0x428] ;  /* 0x0004280001127983 */ /* 0x000ea40000300800 */
[----:B------:R-:W2:Y:S01]  /*28270*/  LDL.LU R19, [R1+0x42c] ;  /* 0x00042c0001137983 */ /* 0x000ea20000300800 */
[----:B0-----:R-:W-:Y:S01]  /*28280*/  STL.64 [R1+0x2238], R26 ;  /* 0x0022381a01007387 */ /* 0x001fe20000100a00 */
[----:B------:R0:W-:Y:S03]  /*28290*/  STL.64 [R1+0x2230], R24 ;  /* 0x0022301801007387 */ /* 0x0001e60000100a00 */
[----:B0-----:R-:W2:Y:S01]  /*282a0*/  LDL.LU R24, [R1+0x3a0] ;  /* 0x0003a00001187983 */ /* 0x001ea20000300800 */
[----:B------:R-:W2:Y:S02]  /*282b0*/  LDL.LU R25, [R1+0x3a4] ;  /* 0x0003a40001197983 */ /* 0x000ea40000300800 */
[----:B------:R-:W2:Y:S02]  /*282c0*/  LDL.LU R26, [R1+0x3a8] ;  /* 0x0003a800011a7983 */ /* 0x000ea40000300800 */
[----:B------:R-:W2:Y:S01]  /*282d0*/  LDL.LU R27, [R1+0x3ac] ;  /* 0x0003ac00011b7983 */ /* 0x000ea20000300800 */
[----:B----4-:R-:W-:Y:S01]  /*282e0*/  HMMA.16816.F32 R12, R12, R10, R4 ;  /* 0x0000000a0c0c723c */ /* 0x010fe20000001804 */
[----:B--2---:R0:W-:Y:S01]  /*282f0*/  STL.64 [R1+0x22e0], R26 ;  /* 0x0022e01a01007387 */ /* 0x0041e20000100a00 */
[----:B------:R-:W-:Y:S03]  /*28300*/  STL.64 [R1+0x22d8], R24 ;  /* 0x0022d81801007387 */ /* 0x000fe60000100a00 */
[----:B0-----:R-:W2:Y:S01]  /*28310*/  LDL.64 R26, [R1+0x38] ;  /* 0x00003800011a7983 */ /* 0x001ea20000100a00 */
[----:B------:R-:W4:Y:S02]  /*28320*/  LDL.LU.64 R6, [R1+0x23d8] ;  /* 0x0023d80001067983 */ /* 0x000f240000300a00 */
[----:B------:R-:W4:Y:S02]  /*28330*/  LDL.LU.64 R10, [R1+0x23d0] ;  /* 0x0023d000010a7983 */ /* 0x000f240000300a00 */
[----:B------:R-:W4:Y:S11]  /*28340*/  LDL.LU.64 R8, [R1+0x23c8] ;  /* 0x0023c80001087983 */ /* 0x000f360000300a00 */
[----:B------:R-:W-:Y:S02]  /*28350*/  @!UPT UIADD3 URZ, URZ, URZ, URZ ;  /* 0x0000003f3f3ff290 */ /* 0x000fe4000fffe03f */
[----:B------:R-:W-:Y:S01]  /*28360*/  STL.64 [R1+0x570], R12 ;  /* 0x0005700c01007387 */ /* 0x000fe20000100a00 */
[----:B------:R-:W-:Y:S02]  /*28370*/  STL.64 [R1+0x578], R14 ;  /* 0x0005780e01007387 */ /* 0x000fe40000100a00 */
[----:B------:R-:W0:Y:S02]  /*28380*/  LDSM.16.MT88.4 R12, [R0+0x6180] ;  /* 0x00618000000c783b */ /* 0x000e240000004200 */
[----:B0-----:R0:W-:Y:S02]  /*28390*/  STL.64 [R1+0x21c8], R14 ;  /* 0x0021c80e01007387 */ /* 0x0011e40000100a00 */
[----:B------:R-:W-:Y:S02]  /*283a0*/  STL.64 [R1+0x21c0], R12 ;  /* 0x0021c00c01007387 */ /* 0x000fe40000100a00 */
[----:B0-----:R-:W2:Y:S01]  /*283b0*/  LDL.LU.64 R14, [R1+0x68] ;  /* 0x00006800010e7983 */ /* 0x001ea20000300a00 */
[C---:B----4-:R-:W-:Y:S03]  /*283c0*/  HMMA.16816.F32 R4, R8.reuse, R6, R20 ;  /* 0x000000060804723c */ /* 0x050fe60000001814 */
[----:B--2---:R0:W-:Y:S04]  /*283d0*/  STL.64 [R1+0x2350], R14 ;  /* 0x0023500e01007387 */ /* 0x0041e80000100a00 */
[----:B0-----:R-:W2:Y:S01]  /*283e0*/  LDL.LU.64 R14, [R1+0x8] ;  /* 0x00000800010e7983 */ /* 0x001ea20000300a00 */
[----:B------:R-:W4:Y:S02]  /*283f0*/  LDL.LU.64 R22, [R1+0x23c0] ;  /* 0x0023c00001167983 */ /* 0x000f240000300a00 */
[----:B------:R-:W4:Y:S11]  /*28400*/  LDL.LU.64 R20, [R1+0x23b8] ;  /* 0x0023b80001147983 */ /* 0x000f360000300a00 */
[----:B------:R-:W-:Y:S02]  /*28410*/  @!UPT UIADD3 URZ, URZ, URZ, URZ ;  /* 0x0000003f3f3ff290 */ /* 0x000fe4000fffe03f */
        /* <DEDUP_REMOVED lines=10> */
[C---:B----4-:R-:W-:Y:S01]  /*284c0*/  HMMA.16816.F32 R20, R8.reuse, R6, R20 ;  /* 0x000000060814723c */ /* 0x050fe20000001814 */
[----:B------:R-:W-:Y:S02]  /*284d0*/  IMAD.MOV.U32 R0, RZ, RZ, R6 ;  /* 0x000000ffff007224 */ /* 0x000fe400078e0006 */
[----:B------:R-:W-:Y:S11]  /*284e0*/  IMAD.MOV.U32 R29, RZ, RZ, R7 ;  /* 0x000000ffff1d7224 */ /* 0x000ff600078e0007 */
[----:B------:R-:W-:Y:S09]  /*284f0*/  @!UPT UIADD3 URZ, URZ, URZ, URZ ;  /* 0x0000003f3f3ff290 */ /* 0x000ff2000fffe03f */
[----:B------:R-:W-:Y:S01]  /*28500*/  STL.64 [R1+0x540], R20 ;  /* 0x0005401401007387 */ /* 0x000fe20000100a00 */
[----:B------:R0:W-:Y:S03]  /*28510*/  STL.64 [R1+0x548], R22 ;  /* 0x0005481601007387 */ /* 0x0001e60000100a00 */
[----:B0-----:R-:W4:Y:S01]  /*28520*/  LDL.LU.64 R22, [R1+0x2390] ;  /* 0x0023900001167983 */ /* 0x001f220000300a00 */
[----:B------:R-:W3:Y:S02]  /*28530*/  LDL.LU.64 R6, [R1+0x2388] ;  /* 0x0023880001067983 */ /* 0x000ee40000300a00 */
[----:B------:R-:W3:Y:S02]  /*28540*/  LDL.LU.64 R4, [R1+0x2380] ;  /* 0x0023800001047983 */ /* 0x000ee40000300a00 */
[----:B--2---:R-:W-:Y:S02]  /*28550*/  IMAD.MOV.U32 R21, RZ, RZ, R14 ;  /* 0x000000ffff157224 */ /* 0x004fe400078e000e */
[----:B------:R-:W-:Y:S01]  /*28560*/  IMAD.MOV.U32 R20, RZ, RZ, R15 ;  /* 0x000000ffff147224 */ /* 0x000fe200078e000f */
[C---:B---3--:R-:W-:Y:S08]  /*28570*/  HMMA.16816.F32 R4, R8.reuse, R14, R4 ;  /* 0x0000000e0804723c */ /* 0x048ff00000001804 */
[----:B------:R-:W-:Y:S11]  /*28580*/  HMMA.16816.F32 R12, R8, R26, R16 ;  /* 0x0000001a080c723c */ /* 0x000ff60000001810 */
[----:B------:R-:W-:Y:S04]  /*28590*/  @!UPT UIADD3 URZ, URZ, URZ, URZ ;  /* 0x0000003f3f3ff290 */ /* 0x000fe8000fffe03f */
[----:B------:R-:W-:Y:S01]  /*285a0*/  STL.64 [R1+0x530], R4 ;  /* 0x0005300401007387 */ /* 0x000fe20000100a00 */
[----:B------:R0:W-:Y:S03]  /*285b0*/  STL.64 [R1+0x538], R6 ;  /* 0x0005380601007387 */ /* 0x0001e60000100a00 */
[----:B0-----:R-:W2:Y:S01]  /*285c0*/  LDL.LU.64 R6, [R1+0x2378] ;  /* 0x0023780001067983 */ /* 0x001ea20000300a00 */
[----:B------:R-:W3:Y:S02]  /*285d0*/  LDL.LU.64 R4, [R1+0x2370] ;  /* 0x0023700001047983 */ /* 0x000ee40000300a00 */
[----:B----4-:R-:W-:Y:S02]  /*285e0*/  STL.64 [R1+0x2360], R22 ;  /* 0x0023601601007387 */ /* 0x010fe40000100a00 */
[----:B------:R0:W-:Y:S02]  /*285f0*/  STL.64 [R1+0x2358], R20 ;  /* 0x0023581401007387 */ /* 0x0001e40000100a00 */
[----:B0-----:R-:W2:Y:S01]  /*28600*/  LDL.LU R20, [R1+0x410] ;  /* 0x0004100001147983 */ /* 0x001ea20000300800 */
[----:B------:R-:W2:Y:S02]  /*28610*/  LDL.LU R21, [R1+0x414] ;  /* 0x0004140001157983 */ /* 0x000ea40000300800 */
[----:B------:R-:W2:Y:S02]  /*28620*/  LDL.LU R22, [R1+0x418] ;  /* 0x0004180001167983 */ /* 0x000ea40000300800 */
[----:B------:R-:W2:Y:S01]  /*28630*/  LDL.LU R23, [R1+0x41c] ;  /* 0x00041c0001177983 */ /* 0x000ea20000300800 */
[----:B------:R-:W4:Y:S01]  /*28640*/  LDL.LU R16, [R1+0x360] ;  /* 0x0003600001107983 */ /* 0x000f220000300800 */
[----:B------:R0:W-:Y:S02]  /*28650*/  STL.64 [R1+0x520], R12 ;  /* 0x0005200c01007387 */ /* 0x0001e40000100a00 */
[----:B------:R1:W-:Y:S02]  /*28660*/  STL.64 [R1+0x528], R14 ;  /* 0x0005280e01007387 */ /* 0x0003e40000100a00 */
[----:B------:R-:W4:Y:S01]  /*28670*/  LDL.LU R17, [R1+0x364] ;  /* 0x0003640001117983 */ /* 0x000f220000300800 */
[----:B------:R-:W4:Y:S01]  /*28680*/  LDL.LU R18, [R1+0x368] ;  /* 0x0003680001127983 */ /* 0x000f220000300800 */
[----:B------:R-:W4:Y:S03]  /*28690*/  LDL.LU R19, [R1+0x36c] ;  /* 0x00036c0001137983 */ /* 0x000f260000300800 */
[----:B0-----:R-:W2:Y:S01]  /*286a0*/  LDL.LU R12, [R1+0x400] ;  /* 0x00040000010c7983 */ /* 0x001ea20000300800 */
[----:B------:R-:W2:Y:S02]  /*286b0*/  LDL.LU R13, [R1+0x404] ;  /* 0x00040400010d7983 */ /* 0x000ea40000300800 */
[----:B-1----:R-:W2:Y:S02]  /*286c0*/  LDL.LU R14, [R1+0x408] ;  /* 0x00040800010e7983 */ /* 0x002ea40000300800 */
[----:B------:R-:W2:Y:S01]  /*286d0*/  LDL.LU R15, [R1+0x40c] ;  /* 0x00040c00010f7983 */ /* 0x000ea20000300800 */
[----:B------:R0:W-:Y:S01]  /*286e0*/  STL.64 [R1+0x22e8], R26 ;  /* 0x0022e81a01007387 */ /* 0x0001e20000100a00 */
[----:B------:R-:W2:Y:S02]  /*286f0*/  LDL.LU R24, [R1+0x3c0] ;  /* 0x0003c00001187983 */ /* 0x000ea40000300800 */
[----:B------:R-:W2:Y:S01]  /*28700*/  LDL.LU R25, [R1+0x3c4] ;  /* 0x0003c40001197983 */ /* 0x000ea20000300800 */
[----:B0-----:R-:W2:Y:S01]  /*28710*/  LDL.LU R26, [R1+0x3c8] ;  /* 0x0003c800011a7983 */ /* 0x001ea20000300800 */
[----:B------:R-:W2:Y:S03]  /*28720*/  LDL.LU R27, [R1+0x3cc] ;  /* 0x0003cc00011b7983 */ /* 0x000ea60000300800 */
[----:B--2---:R0:W-:Y:S01]  /*28730*/  STL.64 [R1+0x22f8], R26 ;  /* 0x0022f81a01007387 */ /* 0x0041e20000100a00 */
[----:B------:R-:W-:Y:S02]  /*28740*/  STL.64 [R1+0x22f0], R24 ;  /* 0x0022f01801007387 */ /* 0x000fe40000100a00 */
[----:B0-----:R-:W-:-:S02]  /*28750*/  IMAD.MOV.U32 R26, RZ, RZ, R0 ;  /* 0x000000ffff1a7224 */ /* 0x001fc400078e0000 */
[----:B------:R-:W-:Y:S01]  /*28760*/  IMAD.MOV.U32 R27, RZ, RZ, R29 ;  /* 0x000000ffff1b7224 */ /* 0x000fe200078e001d */
[----:B------:R-:W2:Y:S04]  /*28770*/  LDL.LU R0, [R1+0x2368] ;  /* 0x0023680001007983 */ /* 0x000ea80000300800 */
        /* <DEDUP_REMOVED lines=8> */
[----:B0-----:R-:W2:Y:S01]  /*28800*/  LDL.LU.64 R22, [R1+0x2360] ;  /* 0x0023600001167983 */ /* 0x001ea20000300a00 */
[----:B------:R-:W2:Y:S02]  /*28810*/  LDL.LU.64 R20, [R1+0x2358] ;  /* 0x0023580001147983 */ /* 0x000ea40000300a00 */
[----:B------:R-:W-:Y:S02]  /*28820*/  STL.64 [R1+0x2308], R6 ;  /* 0x0023080601007387 */ /* 0x000fe40000100a00 */
[----:B---3--:R0:W-:Y:S02]  /*28830*/  STL.64 [R1+0x2300], R4 ;  /* 0x0023000401007387 */ /* 0x0081e40000100a00 */
[----:B0-----:R-:W3:Y:S01]  /*28840*/  LDL.LU R4, [R1+0x3d0] ;  /* 0x0003d00001047983 */ /* 0x001ee20000300800 */
[----:B------:R-:W3:Y:S02]  /*28850*/  LDL.LU R5, [R1+0x3d4] ;  /* 0x0003d40001057983 */ /* 0x000ee40000300800 */
[----:B------:R-:W2:Y:S02]  /*28860*/  LDL.LU R6, [R1+0x3d8] ;  /* 0x0003d80001067983 */ /* 0x000ea40000300800 */
[----:B------:R-:W2:Y:S02]  /*28870*/  LDL.LU R7, [R1+0x3dc] ;  /* 0x0003dc0001077983 */ /* 0x000ea40000300800 */
[----:B--2---:R-:W-:Y:S01]  /*28880*/  STL.64 [R1+0x2320], R6 ;  /* 0x0023200601007387 */ /* 0x004fe20000100a00 */
[----:B---3--:R0:W-:Y:S03]  /*28890*/  STL.64 [R1+0x2318], R4 ;  /* 0x0023180401007387 */ /* 0x0081e60000100a00 */
[----:B0-----:R-:W2:Y:S01]  /*288a0*/  LDL.LU R4, [R1+0x3e0] ;  /* 0x0003e00001047983 */ /* 0x001ea20000300800 */
[----:B------:R-:W2:Y:S02]  /*288b0*/  LDL.LU R5, [R1+0x3e4] ;  /* 0x0003e40001057983 */ /* 0x000ea40000300800 */
[----:B------:R-:W3:Y:S02]  /*288c0*/  LDL.LU R6, [R1+0x3e8] ;  /* 0x0003e80001067983 */ /* 0x000ee40000300800 */
[----:B------:R-:W3:Y:S01]  /*288d0*/  LDL.LU R7, [R1+0x3ec] ;  /* 0x0003ec0001077983 */ /* 0x000ee20000300800 */
[C---:B------:R-:W-:Y:S01]  /*288e0*/  HMMA.16816.F32 R12, R8.reuse, R22, R12 ;  /* 0x00000016080c723c */ /* 0x040fe2000000180c */
[----:B---3--:R-:W-:Y:S01]  /*288f0*/  STL.64 [R1+0x2338], R6 ;  /* 0x0023380601007387 */ /* 0x008fe20000100a00 */
[----:B--2---:R0:W-:Y:S03]  /*28900*/  STL.64 [R1+0x2330], R4 ;  /* 0x0023300401007387 */ /* 0x0041e60000100a00 */
[----:B0-----:R-:W2:Y:S01]  /*28910*/  LDL.LU R4, [R1+0x3f0] ;  /* 0x0003f00001047983 */ /* 0x001ea20000300800 */
[----:B------:R-:W2:Y:S02]  /*28920*/  LDL.LU R5, [R1+0x3f4] ;  /* 0x0003f40001057983 */ /* 0x000ea40000300800 */
[----:B------:R-:W2:Y:S02]  /*28930*/  LDL.LU R6, [R1+0x3f8] ;  /* 0x0003f80001067983 */ /* 0x000ea40000300800 */
[----:B------:R-:W2:Y:S11]  /*28940*/  LDL.LU R7, [R1+0x3fc] ;  /* 0x0003fc0001077983 */ /* 0x000eb60000300800 */
[----:B------:R-:W-:Y:S02]  /*28950*/  @!UPT UIADD3 URZ, URZ, URZ, URZ ;  /* 0x0000003f3f3ff290 */ /* 0x000fe4000fffe03f */
[----:B------:R-:W-:Y:S01]  /*28960*/  STL.64 [R1+0x500], R12 ;  /* 0x0005000c01007387 */ /* 0x000fe20000100a00 */
[----:B------:R0:W-:Y:S03]  /*28970*/  STL.64 [R1+0x508], R14 ;  /* 0x0005080e01007387 */ /* 0x0001e60000100a00 */
[----:B0-----:R-:W4:Y:S02]  /*28980*/  LDL.LU.64 R14, [R1+0x2350] ;  /* 0x00235000010e7983 */ /* 0x001f240000300a00 */
[----:B----4-:R-:W-:Y:S02]  /*28990*/  HMMA.16816.F32 R8, R8, R14, R16 ;  /* 0x0000000e0808723c */ /* 0x010fe40000001810 */
[----:B------:R-:W2:Y:S01]  /*289a0*/  LDL.LU.64 R18, [R1+0x2348] ;  /* 0x0023480001127983 */ /* 0x000ea20000300a00 */
[----:B------:R-:W2:Y:S02]  /*289b0*/  LDL.LU.64 R16, [R1+0x2340] ;  /* 0x0023400001107983 */ /* 0x000ea40000300a00 */
[----:B------:R0:W-:Y:S02]  /*289c0*/  STL.64 [R1+0x22d0], R14 ;  /* 0x0022d00e01007387 */ /* 0x0001e40000100a00 */
[----:B------:R-:W3:Y:S11]  /*289d0*/  LDL.LU R12, [R1+0x3b0] ;  /* 0x0003b000010c7983 */ /* 0x000ef60000300800 */
[----:B------:R-:W-:Y:S05]  /*289e0*/  @!UPT UIADD3 URZ, URZ, URZ, URZ ;  /* 0x0000003f3f3ff290 */ /* 0x000fea000fffe03f */
[----:B------:R1:W-:Y:S01]  /*289f0*/  STL.64 [R1+0x380], R8 ;  /* 0x0003800801007387 */ /* 0x0003e20000100a00 */
[----:B------:R-:W-:Y:S02]  /*28a00*/  STL.64 [R1+0x388], R10 ;  /* 0x0003880a01007387 */ /* 0x000fe40000100a00 */
[----:B------:R-:W3:Y:S02]  /*28a10*/  LDL.LU R13, [R1+0x3b4] ;  /* 0x0003b400010d7983 */ /* 0x000ee40000300800 */
[----:B0-----:R-:W3:Y:S01]  /*28a20*/  LDL.LU R14, [R1+0x3b8] ;  /* 0x0003b800010e7983 */ /* 0x001ee20000300800 */
[----:B------:R-:W3:Y:S01]  /*28a30*/  LDL.LU R15, [R1+0x3bc] ;  /* 0x0003bc00010f7983 */ /* 0x000ee20000300800 */
[----:B-1----:R-:W-:Y:S02]  /*28a40*/  IMAD.MOV.U32 R9, RZ, RZ, R26 ;  /* 0x000000ffff097224 */ /* 0x002fe400078e001a */
        /* <DEDUP_REMOVED lines=9> */
[----:B------:R-:W-:Y:S02]  /*28ae0*/  IMAD.MOV.U32 R10, RZ, RZ, R21 ;  /* 0x000000ffff0a7224 */ /* 0x000fe400078e0015 */
[----:B------:R-:W-:Y:S01]  /*28af0*/  IMAD.MOV.U32 R11, RZ, RZ, R20 ;  /* 0x000000ffff0b7224 */ /* 0x000fe200078e0014 */
        /* <DEDUP_REMOVED lines=9> */
[C---:B--2---:R-:W-:Y:S01]  /*28b90*/  HMMA.16816.F32 R24, R16.reuse, R26, R4 ;  /* 0x0000001a1018723c */ /* 0x044fe20000001804 */
[----:B------:R-:W2:Y:S01]  /*28ba0*/  LDL.LU.64 R6, [R1+0x2308] ;  /* 0x0023080001067983 */ /* 0x000ea20000300a00 */
[----:B------:R-:W4:Y:S11]  /*28bb0*/  LDL.LU.64 R4, [R1+0x2300] ;  /* 0x0023000001047983 */ /* 0x000f360000300a00 */
        /* <DEDUP_REMOVED lines=10> */
[----:B0-----:R-:W3:Y:S01]  /*28c60*/  LDL.LU.64 R26, [R1+0x22e8] ;  /* 0x0022e800011a7983 */ /* 0x001ee20000300a00 */
[----:B------:R-:W-:Y:S01]  /*28c70*/  STL.64 [R1+0x2278], R10 ;  /* 0x0022780a01007387 */ /* 0x000fe20000100a00 */
[C---:B---3--:R-:W-:Y:S11]  /*28c80*/  HMMA.16816.F32 R12, R16.reuse, R26, R12 ;  /* 0x0000001a100c723c */ /* 0x048ff6000000180c */
[----:B------:R-:W-:Y:S11]  /*28c90*/  @!UPT UIADD3 URZ, URZ, URZ, URZ ;  /* 0x0000003f3f3ff290 */ /* 0x000ff6000fffe03f */
[----:B------:R-:W-:Y:S01]  /*28ca0*/  @!UPT UIADD3 URZ, URZ, URZ, URZ ;  /* 0x0000003f3f3ff290 */ /* 0x000fe2000fffe03f */
[----:B------:R0:W-:Y:S01]  /*28cb0*/  STL.64 [R1+0x4b0], R12 ;  /* 0x0004b00c01007387 */ /* 0x0001e20000100a00 */
[----:B------:R-:W-:Y:S02]  /*28cc0*/  STL.64 [R1+0x4b8], R14 ;  /* 0x0004b80e01007387 */ /* 0x000fe40000100a00 */
[----:B0-----:R-:W-:Y:S02]  /*28cd0*/  IMAD.MOV.U32 R13, RZ, RZ, R26 ;  /* 0x000000ffff0d7224 */ /* 0x001fe400078e001a */
[----:B------:R-:W-:Y:S02]  /*28ce0*/  IMAD.MOV.U32 R12, RZ, RZ, R27 ;  /* 0x000000ffff0c7224 */ /* 0x000fe400078e001b */
[----:B------:R-:W2:Y:S01]  /*28cf0*/  LDL.LU.64 R26, [R1+0x22e0] ;  /* 0x0022e000011a7983 */ /* 0x000ea20000300a00 */
[----:B------:R-:W2:Y:S02]  /*28d00*/  LDL.LU.64 R24, [R1+0x22d8] ;  /* 0x0022d80001187983 */ /* 0x000ea40000300a00 */
[----:B------:R-:W3:Y:S01]  /*28d10*/  LDL.LU.64 R10, [R1+0x18] ;  /* 0x00001800010a7983 */ /* 0x000ee20000300a00 */
[----:B--2---:R-:W-:Y:S01]  /*28d20*/  HMMA.16816.F32 R24, R16, R6, R24 ;  /* 0x000000061018723c */ /* 0x004fe20000001818 */
[----:B---3--:R0:W-:Y:S02]  /*28d30*/  STL.64 [R1+0x2290], R10 ;  /* 0x0022900a01007387 */ /* 0x0081e40000100a00 */
[----:B0-----:R-:W-:-:S02]  /*28d40*/  IMAD.MOV.U32 R10, RZ, RZ, R21 ;  /* 0x000000ffff0a7224 */ /* 0x001fc400078e0015 */
[----:B------:R-:W-:Y:S11]  /*28d50*/  IMAD.MOV.U32 R11, RZ, RZ, R20 ;  /* 0x000000ffff0b7224 */ /* 0x000ff600078e0014 */
[----:B------:R-:W-:Y:S07]  /*28d60*/  @!UPT UIADD3 URZ, URZ, URZ, URZ ;  /* 0x0000003f3f3ff290 */ /* 0x000fee000fffe03f */
[----:B------:R-:W-:Y:S01]  /*28d70*/  STL.64 [R1+0x4a0], R24 ;  /* 0x0004a01801007387 */ /* 0x000fe20000100a00 */
[----:B------:R-:W-:Y:S02]  /*28d80*/  STL.64 [R1+0x4a8], R26 ;  /* 0x0004a81a01007387 */ /* 0x000fe40000100a00 */
[----:B------:R0:W-:Y:S02]  /*28d90*/  STL.64 [R1+0x2258], R6 ;  /* 0x0022580601007387 */ /* 0x0001e40000100a00 */
[----:B----4-:R1:W-:Y:S02]  /*28da0*/  STL.64 [R1+0x2250], R4 ;  /* 0x0022500401007387 */ /* 0x0103e40000100a00 */
[----:B0-----:R-:W-:Y:S02]  /*28db0*/  IMAD.MOV.U32 R7, RZ, RZ, R12 ;  /* 0x000000ffff077224 */ /* 0x001fe400078e000c */
[----:B------:R-:W-:Y:S01]  /*28dc0*/  IMAD.MOV.U32 R6, RZ, RZ, R13 ;  /* 0x000000ffff067224 */ /* 0x000fe200078e000d */
[----:B------:R-:W2:Y:S01]  /*28dd0*/  LDL.LU R12, [R1+0x390] ;  /* 0x00039000010c7983 */ /* 0x000ea20000300800 */
[----:B------:R-:W2:Y:S02]  /*28de0*/  LDL.LU R13, [R1+0x394] ;  /* 0x00039400010d7983 */ /* 0x000ea40000300800 */
[----:B------:R-:W2:Y:S02]  /*28df0*/  LDL.LU R14, [R1+0x398] ;  /* 0x00039800010e7983 */ /* 0x000ea40000300800 */
[----:B------:R-:W2:Y:S01]  /*28e00*/  LDL.LU R15, [R1+0x39c] ;  /* 0x00039c00010f7983 */ /* 0x000ea20000300800 */
[----:B------:R-:W3:Y:S01]  /*28e10*/  LDL.LU R24, [R1+0x2b0] ;  /* 0x0002b00001187983 */ /* 0x000ee20000300800 */
[----:B------:R-:W3:Y:S02]  /*28e20*/  LDL.LU R25, [R1+0x2b4] ;  /* 0x0002b40001197983 */ /* 0x000ee40000300800 */
[----:B------:R-:W3:Y:S02]  /*28e30*/  LDL.LU R26, [R1+0x2b8] ;  /* 0x0002b800011a7983 */ /* 0x000ee40000300800 */
[----:B------:R-:W3:Y:S01]  /*28e40*/  LDL.LU R27, [R1+0x2bc] ;  /* 0x0002bc00011b7983 */ /* 0x000ee20000300800 */
[----:B------:R-:W-:Y:S01]  /*28e50*/  STL.64 [R1+0x22a8], R10 ;  /* 0x0022a80a01007387 */ /* 0x000fe20000100a00 */
[----:B------:R0:W-:Y:S02]  /*28e60*/  STL.64 [R1+0x2270], R6 ;  /* 0x0022700601007387 */ /* 0x0001e40000100a00 */
[----:B-1----:R-:W4:Y:S02]  /*28e70*/  LDL.LU R4, [R1+0x270] ;  /* 0x0002700001047983 */ /* 0x002f240000300800 */
        /* <DEDUP_REMOVED lines=20> */
[----:B------:R-:W2:Y:S02]  /*28fc0*/  LDL.LU R6, [R1+0x2a8] ;  /* 0x0002a80001067983 */ /* 0x000ea40000300800 */
[----:B------:R-:W2:Y:S02]  /*28fd0*/  LDL.LU R7, [R1+0x2ac] ;  /* 0x0002ac0001077983 */ /* 0x000ea40000300800 */
[----:B------:R-:W-:Y:S01]  /*28fe0*/  STL.64 [R1+0x490], R12 ;  /* 0x0004900c01007387 */ /* 0x000fe20000100a00 */
[----:B------:R0:W-:Y:S03]  /*28ff0*/  STL.64 [R1+0x498], R14 ;  /* 0x0004980e01007387 */ /* 0x0001e60000100a00 */
[----:B0-----:R-:W3:Y:S01]  /*29000*/  LDL.LU.64 R14, [R1+0x22d0] ;  /* 0x0022d000010e7983 */ /* 0x001ee20000300a00 */
[----:B------:R-:W-:-:S02]  /*29010*/  IMAD.MOV.U32 R10, RZ, RZ, R9 ;  /* 0x000000ffff0a7224 */ /* 0x000fc400078e0009 */
[----:B------:R-:W-:Y:S02]  /*29020*/  IMAD.MOV.U32 R11, RZ, RZ, R8 ;  /* 0x000000ffff0b7224 */ /* 0x000fe400078e0008 */
[----:B------:R-:W-:Y:S02]  /*29030*/  IMAD.MOV.U32 R9, RZ, RZ, R22 ;  /* 0x000000ffff097224 */ /* 0x000fe400078e0016 */
[----:B------:R-:W-:Y:S02]  /*29040*/  IMAD.MOV.U32 R8, RZ, RZ, R23 ;  /* 0x000000ffff087224 */ /* 0x000fe400078e0017 */
[----:B------:R-:W2:Y:S01]  /*29050*/  LDL.LU.64 R22, [R1+0x22c8] ;  /* 0x0022c80001167983 */ /* 0x000ea20000300a00 */
[----:B------:R-:W2:Y:S01]  /*29060*/  LDL.LU.64 R20, [R1+0x22c0] ;  /* 0x0022c00001147983 */ /* 0x000ea20000300a00 */
[----:B---3--:R-:W-:Y:S02]  /*29070*/  HMMA.16816.F32 R16, R16, R14, R24 ;  /* 0x0000000e1010723c */ /* 0x008fe40000001818 */
[----:B------:R-:W3:Y:S11]  /*29080*/  LDL.LU R24, [R1+0x190] ;  /* 0x0001900001187983 */ /* 0x000ef60000300800 */
[----:B------:R-:W-:Y:S10]  /*29090*/  @!UPT UIADD3 URZ, URZ, URZ, URZ ;  /* 0x0000003f3f3ff290 */ /* 0x000ff4000fffe03f */
[----:B------:R-:W-:Y:S01]  /*290a0*/  STL.64 [R1+0x2b0], R16 ;  /* 0x0002b01001007387 */ /* 0x000fe20000100a00 */
[----:B------:R0:W-:Y:S02]  /*290b0*/  STL.64 [R1+0x2b8], R18 ;  /* 0x0002b81201007387 */ /* 0x0001e40000100a00 */
[----:B------:R-:W3:Y:S02]  /*290c0*/  LDL.LU R25, [R1+0x194] ;  /* 0x0001940001197983 */ /* 0x000ee40000300800 */
[----:B------:R-:W4:Y:S01]  /*290d0*/  LDL.LU R26, [R1+0x198] ;  /* 0x00019800011a7983 */ /* 0x000f220000300800 */
[----:B------:R-:W4:Y:S01]  /*290e0*/  LDL.LU R27, [R1+0x19c] ;  /* 0x00019c00011b7983 */ /* 0x000f220000300800 */
[----:B0-----:R-:W-:Y:S02]  /*290f0*/  IMAD.MOV.U32 R18, RZ, RZ, R9 ;  /* 0x000000ffff127224 */ /* 0x001fe400078e0009 */
[----:B------:R-:W-:Y:S01]  /*29100*/  IMAD.MOV.U32 R19, RZ, RZ, R8 ;  /* 0x000000ffff137224 */ /* 0x000fe200078e0008 */
[----:B----4-:R-:W-:Y:S01]  /*29110*/  STL.64 [R1+0x2248], R26 ;  /* 0x0022481a01007387 */ /* 0x010fe20000100a00 */
[----:B---3--:R0:W-:Y:S03]  /*29120*/  STL.64 [R1+0x2240], R24 ;  /* 0x0022401801007387 */ /* 0x0081e60000100a00 */
[----:B0-----:R-:W3:Y:S01]  /*29130*/  LDL.LU R24, [R1+0x250] ;  /* 0x0002500001187983 */ /* 0x001ee20000300800 */
[----:B------:R-:W3:Y:S02]  /*29140*/  LDL.LU R25, [R1+0x254] ;  /* 0x0002540001197983 */ /* 0x000ee40000300800 */
[----:B------:R-:W4:Y:S02]  /*29150*/  LDL.LU R26, [R1+0x258] ;  /* 0x00025800011a7983 */ /* 0x000f240000300800 */
[----:B------:R-:W4:Y:S01]  /*29160*/  LDL.LU R27, [R1+0x25c] ;  /* 0x00025c00011b7983 */ /* 0x000f220000300800 */
[C---:B--2---:R-:W-:Y:S01]  /*29170*/  HMMA.16816.F32 R8, R20.reuse, R10, R4 ;  /* 0x0000000a1408723c */ /* 0x044fe20000001804 */
[----:B----4-:R-:W-:Y:S01]  /*29180*/  STL.64 [R1+0x2268], R26 ;  /* 0x0022681a01007387 */ /* 0x010fe20000100a00 */
[----:B---3--:R0:W-:Y:S03]  /*29190*/  STL.64 [R1+0x2260], R24 ;  /* 0x0022601801007387 */ /* 0x0081e60000100a00 */
[----:B0-----:R-:W2:Y:S01]  /*291a0*/  LDL.LU R24, [R1+0x260] ;  /* 0x0002600001187983 */ /* 0x001ea20000300800 */
[----:B------:R-:W2:Y:S02]  /*291b0*/  LDL.LU R25, [R1+0x264] ;  /* 0x0002640001197983 */ /* 0x000ea40000300800 */
[----:B------:R-:W2:Y:S02]  /*291c0*/  LDL.LU R26, [R1+0x268] ;  /* 0x00026800011a7983 */ /* 0x000ea40000300800 */
[----:B------:R-:W2:Y:S01]  /*291d0*/  LDL.LU R27, [R1+0x26c] ;  /* 0x00026c00011b7983 */ /* 0x000ea20000300800 */
[----:B------:R-:W3:Y:S01]  /*291e0*/  LDL.LU.64 R6, [R1+0x22b8] ;  /* 0x0022b80001067983 */ /* 0x000ee20000300a00 */
[----:B------:R-:W3:Y:S11]  /*291f0*/  LDL.LU.64 R4, [R1+0x22b0] ;  /* 0x0022b00001047983 */ /* 0x000ef60000300a00 */
[----:B------:R-:W-:Y:S02]  /*29200*/  STL.64 [R1+0x2a0], R8 ;  /* 0x0002a00801007387 */ /* 0x000fe40000100a00 */
[----:B------:R0:W-:Y:S02]  /*29210*/  STL.64 [R1+0x2a8], R10 ;  /* 0x0002a80a01007387 */ /* 0x0001e40000100a00 */
        /* <DEDUP_REMOVED lines=22> */
[----:B0-----:R-:W2:Y:S01]  /*29380*/  LDL.LU.64 R6, [R1+0x2270] ;  /* 0x0022700001067983 */ /* 0x001ea20000300a00 */
[----:B------:R0:W-:Y:S02]  /*29390*/  STL.64 [R1+0x2218], R10 ;  /* 0x0022180a01007387 */ /* 0x0001e40000100a00 */
[----:B------:R-:W3:Y:S02]  /*293a0*/  LDL.LU R8, [R1+0x240] ;  /* 0x0002400001087983 */ /* 0x000ee40000300800 */
[----:B------:R-:W3:Y:S01]  /*293b0*/  LDL.LU R9, [R1+0x244] ;  /* 0x0002440001097983 */ /* 0x000ee20000300800 */
[----:B0-----:R-:W3:Y:S01]  /*293c0*/  LDL.LU R10, [R1+0x248] ;  /* 0x00024800010a7983 */ /* 0x001ee20000300800 */
[----:B------:R-:W3:Y:S01]  /*293d0*/  LDL.LU R11, [R1+0x24c] ;  /* 0x00024c00010b7983 */ /* 0x000ee20000300800 */
[C---:B--2---:R-:W-:Y:S02]  /*293e0*/  HMMA.16816.F32 R4, R20.reuse, R6, R24 ;  /* 0x000000061404723c */ /* 0x044fe40000001818 */
[----:B------:R-:W2:Y:S01]  /*293f0*/  LDL.LU.64 R26, [R1+0x2268] ;  /* 0x00226800011a7983 */ /* 0x000ea20000300a00 */
[----:B------:R-:W2:Y:S11]  /*29400*/  LDL.LU.64 R24, [R1+0x2260] ;  /* 0x0022600001187983 */ /* 0x000eb60000300a00 */
[----:B------:R-:W-:Y:S09]  /*29410*/  @!UPT UIADD3 URZ, URZ, URZ, URZ ;  /* 0x0000003f3f3ff290 */ /* 0x000ff2000fffe03f */
[----:B------:R-:W-:Y:S01]  /*29420*/  STL.64 [R1+0x260], R4 ;  /* 0x0002600401007387 */ /* 0x000fe20000100a00 */
[----:B------:R0:W-:Y:S03]  /*29430*/  STL.64 [R1+0x268], R6 ;  /* 0x0002680601007387 */ /* 0x0001e60000100a00 */
[----:B0-----:R-:W2:Y:S01]  /*29440*/  LDL.LU.64 R6, [R1+0x2258] ;  /* 0x0022580001067983 */ /* 0x001ea20000300a00 */
[----:B------:R-:W4:Y:S01]  /*29450*/  LDL.LU.64 R4, [R1+0x2250] ;  /* 0x0022500001047983 */ /* 0x000f220000300a00 */
        /* <DEDUP_REMOVED lines=8> */
[----:B----4-:R3:W-:Y:S02]  /*294e0*/  STL.64 [R1+0x21f0], R4 ;  /* 0x0021f00401007387 */ /* 0x0107e40000100a00 */
[C---:B---3--:R-:W-:Y:S01]  /*294f0*/  HMMA.16816.F32 R4, R20.reuse, R18, R8 ;  /* 0x000000121404723c */ /* 0x048fe20000001808 */
[----:B------:R-:W3:Y:S11]  /*29500*/  LDL.LU R8, [R1+0x160] ;  /* 0x0001600001087983 */ /* 0x000ef60000300800 */
[----:B------:R-:W-:Y:S11]  /*29510*/  @!UPT UIADD3 URZ, URZ, URZ, URZ ;  /* 0x0000003f3f3ff290 */ /* 0x000ff6000fffe03f */
[----:B------:R0:W-:Y:S01]  /*29520*/  STL.64 [R1+0x240], R4 ;  /* 0x0002400401007387 */ /* 0x0001e20000100a00 */
[----:B------:R1:W-:Y:S02]  /*29530*/  STL.64 [R1+0x248], R6 ;  /* 0x0002480601007387 */ /* 0x0003e40000100a00 */
[----:B------:R-:W3:Y:S02]  /*29540*/  LDL.LU R9, [R1+0x164] ;  /* 0x0001640001097983 */ /* 0x000ee40000300800 */
[----:B------:R-:W4:Y:S01]  /*29550*/  LDL.LU R10, [R1+0x168] ;  /* 0x00016800010a7983 */ /* 0x000f220000300800 */
[----:B------:R-:W4:Y:S04]  /*29560*/  LDL.LU R11, [R1+0x16c] ;  /* 0x00016c00010b7983 */ /* 0x000f280000300800 */
[----:B0-----:R-:W3:Y:S01]  /*29570*/  LDL.LU R4, [R1+0x170] ;  /* 0x0001700001047983 */ /* 0x001ee20000300800 */
[----:B------:R-:W3:Y:S02]  /*29580*/  LDL.LU R5, [R1+0x174] ;  /* 0x0001740001057983 */ /* 0x000ee40000300800 */
[----:B-1----:R-:W3:Y:S02]  /*29590*/  LDL.LU R6, [R1+0x178] ;  /* 0x0001780001067983 */ /* 0x002ee40000300800 */
[----:B------:R-:W3:Y:S01]  /*295a0*/  LDL.LU R7, [R1+0x17c] ;  /* 0x00017c0001077983 */ /* 0x000ee20000300800 */
[----:B--2---:R-:W-:Y:S01]  /*295b0*/  HMMA.16816.F32 R20, R20, R14, R24 ;  /* 0x0000000e1414723c */ /* 0x004fe20000001818 */
[----:B----4-:R0:W-:Y:S01]  /*295c0*/  STL.64 [R1+0x2228], R10 ;  /* 0x0022280a01007387 */ /* 0x0101e20000100a00 */
[----:B---3--:R-:W-:Y:S03]  /*295d0*/  STL.64 [R1+0x2220], R8 ;  /* 0x0022200801007387 */ /* 0x008fe60000100a00 */
[----:B0-----:R-:W2:Y:S01]  /*295e0*/  LDL.LU.64 R10, [R1+0x48] ;  /* 0x00004800010a7983 */ /* 0x001ea20000300a00 */
[----:B------:R0:W-:Y:S02]  /*295f0*/  STL.64 [R1+0x21e8], R18 ;  /* 0x0021e81201007387 */ /* 0x0001e40000100a00 */
[----:B------:R-:W3:Y:S02]  /*29600*/  LDL.LU R16, [R1+0x150] ;  /* 0x0001500001107983 */ /* 0x000ee40000300800 */
[----:B------:R-:W3:Y:S01]  /*29610*/  LDL.LU R17, [R1+0x154] ;  /* 0x0001540001117983 */ /* 0x000ee20000300800 */
[----:B0-----:R-:W3:Y:S01]  /*29620*/  LDL.LU R18, [R1+0x158] ;  /* 0x0001580001127983 */ /* 0x001ee20000300800 */
[----:B------:R-:W3:Y:S02]  /*29630*/  LDL.LU R19, [R1+0x15c] ;  /* 0x00015c0001137983 */ /* 0x000ee40000300800 */
[----:B------:R-:W2:Y:S02]  /*29640*/  LDL.LU.64 R26, [R1+0x2238] ;  /* 0x00223800011a7983 */ /* 0x000ea40000300a00 */
[----:B------:R-:W2:Y:S01]  /*29650*/  LDL.LU.64 R24, [R1+0x2230] ;  /* 0x0022300001187983 */ /* 0x000ea20000300a00 */
[----:B------:R0:W-:Y:S04]  /*29660*/  STL.64 [R1+0x2200], R14 ;  /* 0x0022000e01007387 */ /* 0x0001e80000100a00 */
[----:B0-----:R-:W4:Y:S02]  /*29670*/  LDL.LU.64 R14, [R1+0x28] ;  /* 0x00002800010e7983 */ /* 0x001f240000300a00 */
[----:B------:R0:W-:Y:S02]  /*29680*/  STL.64 [R1+0x190], R20 ;  /* 0x0001901401007387 */ /* 0x0001e40000100a00 */
[----:B------:R1:W-:Y:S01]  /*29690*/  STL.64 [R1+0x198], R22 ;  /* 0x0001981601007387 */ /* 0x0003e20000100a00 */
        /* <DEDUP_REMOVED lines=10> */
[----:B------:R-:W-:Y:S01]  /*29740*/  HMMA.16816.F32 R4, R24, R10, R4 ;  /* 0x0000000a1804723c */ /* 0x000fe20000001804 */
[----:B--2---:R-:W-:Y:S01]  /*29750*/  STL.64 [R1+0x2170], R22 ;  /* 0x0021701601007387 */ /* 0x004fe20000100a00 */
[----:B------:R0:W-:Y:S03]  /*29760*/  STL.64 [R1+0x2168], R20 ;  /* 0x0021681401007387 */ /* 0x0001e60000100a00 */
[----:B0-----:R-:W2:Y:S01]  /*29770*/  LDL.LU R20, [R1+0x70] ;  /* 0x0000700001147983 */ /* 0x001ea20000300800 */
[----:B------:R-:W2:Y:S02]  /*29780*/  LDL.LU R21, [R1+0x74] ;  /* 0x0000740001157983 */ /* 0x000ea40000300800 */
[----:B------:R-:W2:Y:S02]  /*29790*/  LDL.LU R22, [R1+0x78] ;  /* 0x0000780001167983 */ /* 0x000ea40000300800 */
[----:B------:R-:W2:Y:S02]  /*297a0*/  LDL.LU R23, [R1+0x7c] ;  /* 0x00007c0001177983 */ /* 0x000ea40000300800 */
[----:B--2---:R-:W-:Y:S01]  /*297b0*/  STL.64 [R1+0x2180], R22 ;  /* 0x0021801601007387 */ /* 0x004fe20000100a00 */
[----:B------:R-:W-:Y:S10]  /*297c0*/  STL.64 [R1+0x2178], R20 ;  /* 0x0021781401007387 */ /* 0x000ff40000100a00 */
[----:B------:R0:W-:Y:S02]  /*297d0*/  STL.64 [R1+0x170], R4 ;  /* 0x0001700401007387 */ /* 0x0001e40000100a00 */
[----:B------:R4:W-:Y:S02]  /*297e0*/  STL.64 [R1+0x178], R6 ;  /* 0x0001780601007387 */ /* 0x0009e40000100a00 */
[----:B0-----:R-:W-:-:S02]  /*297f0*/  IMAD.MOV.U32 R5, RZ, RZ, R10 ;  /* 0x000000ffff057224 */ /* 0x001fc400078e000a */
[----:B------:R-:W-:Y:S02]  /*29800*/  IMAD.MOV.U32 R4, RZ, RZ, R11 ;  /* 0x000000ffff047224 */ /* 0x000fe400078e000b */
[----:B------:R-:W2:Y:S01]  /*29810*/  LDL.LU.64 R10, [R1+0x2228] ;  /* 0x00222800010a7983 */ /* 0x000ea20000300a00 */
[----:B------:R-:W2:Y:S02]  /*29820*/  LDL.LU.64 R8, [R1+0x2220] ;  /* 0x0022200001087983 */ /* 0x000ea40000300a00 */
[----:B------:R-:W-:Y:S02]  /*29830*/  IMAD.MOV.U32 R22, RZ, RZ, R13 ;  /* 0x000000ffff167224 */ /* 0x000fe400078e000d */
[----:B------:R-:W-:Y:S02]  /*29840*/  IMAD.MOV.U32 R23, RZ, RZ, R12 ;  /* 0x000000ffff177224 */ /* 0x000fe400078e000c */
[----:B----4-:R-:W-:Y:S02]  /*29850*/  IMAD.MOV.U32 R7, RZ, RZ, R14 ;  /* 0x000000ffff077224 */ /* 0x010fe400078e000e */
[----:B------:R-:W-:Y:S01]  /*29860*/  IMAD.MOV.U32 R6, RZ, RZ, R15 ;  /* 0x000000ffff067224 */ /* 0x000fe200078e000f */
[C---:B--2---:R-:W-:Y:S08]  /*29870*/  HMMA.16816.F32 R8, R24.reuse, R14, R8 ;  /* 0x0000000e1808723c */ /* 0x044ff00000001808 */
[----:B---3--:R-:W-:Y:S11]  /*29880*/  HMMA.16816.F32 R12, R24, R22, R16 ;  /* 0x00000016180c723c */ /* 0x008ff60000001810 */
[----:B------:R-:W-:Y:S04]  /*29890*/  @!UPT UIADD3 URZ, URZ, URZ, URZ ;  /* 0x0000003f3f3ff290 */ /* 0x000fe8000fffe03f */
[----:B------:R-:W-:Y:S01]  /*298a0*/  STL.64 [R1+0x160], R8 ;  /* 0x0001600801007387 */ /* 0x000fe20000100a00 */
[----:B------:R0:W-:Y:S03]  /*298b0*/  STL.64 [R1+0x168], R10 ;  /* 0x0001680a01007387 */ /* 0x0001e60000100a00 */
[----:B0-----:R-:W2:Y:S01]  /*298c0*/  LDL.LU.64 R10, [R1+0x2218] ;  /* 0x00221800010a7983 */ /* 0x001ea20000300a00 */
[----:B------:R0:W-:Y:S03]  /*298d0*/  STL.64 [R1+0x2190], R22 ;  /* 0x0021901601007387 */ /* 0x0001e60000100a00 */
[----:B------:R1:W-:Y:S02]  /*298e0*/  STL.64 [R1+0x150], R12 ;  /* 0x0001500c01007387 */ /* 0x0003e40000100a00 */
[----:B------:R3:W-:Y:S02]  /*298f0*/  STL.64 [R1+0x158], R14 ;  /* 0x0001580e01007387 */ /* 0x0007e40000100a00 */
[----:B0-----:R-:W-:-:S02]  /*29900*/  IMAD.MOV.U32 R22, RZ, RZ, R7 ;  /* 0x000000ffff167224 */ /* 0x001fc400078e0007 */
[----:B------:R-:W-:-:S05]  /*29910*/  IMAD.MOV.U32 R23, RZ, RZ, R6 ;  /* 0x000000ffff177224 */ /* 0x000fca00078e0006 */
[----:B------:R0:W-:Y:S01]  /*29920*/  STL.64 [R1+0x21a8], R22 ;  /* 0x0021a81601007387 */ /* 0x0001e20000100a00 */
[----:B-1----:R-:W4:Y:S02]  /*29930*/  LDL.LU R12, [R1+0x130] ;  /* 0x00013000010c7983 */ /* 0x002f240000300800 */
[----:B------:R-:W4:Y:S02]  /*29940*/  LDL.LU R13, [R1+0x134] ;  /* 0x00013400010d7983 */ /* 0x000f240000300800 */
[----:B---3--:R-:W3:Y:S01]  /*29950*/  LDL.LU R14, [R1+0x138] ;  /* 0x00013800010e7983 */ /* 0x008ee20000300800 */
[----:B------:R-:W3:Y:S01]  /*29960*/  LDL.LU R15, [R1+0x13c] ;  /* 0x00013c00010f7983 */ /* 0x000ee20000300800 */
[----:B0-----:R-:W-:Y:S02]  /*29970*/  IMAD.MOV.U32 R22, RZ, RZ, R5 ;  /* 0x000000ffff167224 */ /* 0x001fe400078e0005 */
[----:B------:R-:W-:Y:S01]  /*29980*/  IMAD.MOV.U32 R23, RZ, RZ, R4 ;  /* 0x000000ffff177224 */ /* 0x000fe200078e0004 */
[----:B---3--:R-:W-:Y:S01]  /*29990*/  STL.64 [R1+0x2210], R14 ;  /* 0x0022100e01007387 */ /* 0x008fe20000100a00 */
[----:B----4-:R0:W-:Y:S03]  /*299a0*/  STL.64 [R1+0x2208], R12 ;  /* 0x0022080c01007387 */ /* 0x0101e60000100a00 */
[----:B0-----:R-:W2:Y:S01]  /*299b0*/  LDL.LU R12, [R1+0x140] ;  /* 0x00014000010c7983 */ /* 0x001ea20000300800 */
[----:B------:R-:W2:Y:S02]  /*299c0*/  LDL.LU R13, [R1+0x144] ;  /* 0x00014400010d7983 */ /* 0x000ea40000300800 */
[----:B------:R-:W2:Y:S02]  /*299d0*/  LDL.LU R14, [R1+0x148] ;  /* 0x00014800010e7983 */ /* 0x000ea40000300800 */
[----:B------:R-:W2:Y:S01]  /*299e0*/  LDL.LU R15, [R1+0x14c] ;  /* 0x00014c00010f7983 */ /* 0x000ea20000300800 */
[----:B------:R-:W3:Y:S01]  /*299f0*/  LDL.LU.64 R6, [R1+0x38] ;  /* 0x0000380001067983 */ /* 0x000ee20000300a00 */
[----:B------:R-:W4:Y:S02]  /*29a00*/  LDL.LU R16, [R1+0x120] ;  /* 0x0001200001107983 */ /* 0x000f240000300800 */
[----:B------:R-:W4:Y:S02]  /*29a10*/  LDL.LU R17, [R1+0x124] ;  /* 0x0001240001117983 */ /* 0x000f240000300800 */
[----:B------:R-:W4:Y:S01]  /*29a20*/  LDL.LU R18, [R1+0x128] ;  /* 0x0001280001127983 */ /* 0x000f220000300800 */
[----:B------:R-:W4:Y:S01]  /*29a30*/  LDL.LU R19, [R1+0x12c] ;  /* 0x00012c0001137983 */ /* 0x000f220000300800 */
[----:B------:R0:W-:Y:S02]  /*29a40*/  STL.64 [R1+0x21d0], R22 ;  /* 0x0021d01601007387 */ /* 0x0001e40000100a00 */
[----:B------:R-:W3:Y:S02]  /*29a50*/  LDL.LU R20, [R1+0xb0] ;  /* 0x0000b00001147983 */ /* 0x000ee40000300800 */
[----:B------:R-:W3:Y:S01]  /*29a60*/  LDL.LU R21, [R1+0xb4] ;  /* 0x0000b40001157983 */ /* 0x000ee20000300800 */
        /* <DEDUP_REMOVED lines=18> */
[----:B------:R-:W2:Y:S03]  /*29b90*/  LDL.LU R11, [R1+0x8c] ;  /* 0x00008c00010b7983 */ /* 0x000ea60000300800 */
        /* <DEDUP_REMOVED lines=19> */
[----:B------:R-:W4:Y:S02]  /*29cd0*/  LDL.LU.64 R6, [R1+0x21f8] ;  /* 0x0021f80001067983 */ /* 0x000f240000300a00 */
[----:B------:R-:W2:Y:S01]  /*29ce0*/  LDL.LU.64 R4, [R1+0x21f0] ;  /* 0x0021f00001047983 */ /* 0x000ea20000300a00 */
[C---:B----4-:R-:W-:Y:S11]  /*29cf0*/  HMMA.16816.F32 R16, R24.reuse, R6, R16 ;  /* 0x000000061810723c */ /* 0x050ff60000001810 */
[----:B------:R-:W-:Y:S11]  /*29d00*/  @!UPT UIADD3 URZ, URZ, URZ, URZ ;  /* 0x0000003f3f3ff290 */ /* 0x000ff6000fffe03f */
[----:B------:R-:W-:Y:S01]  /*29d10*/  @!UPT UIADD3 URZ, URZ, URZ, URZ ;  /* 0x0000003f3f3ff290 */ /* 0x000fe2000fffe03f */
[----:B------:R-:W-:Y:S01]  /*29d20*/  STL.64 [R1+0x120], R16 ;  /* 0x0001201001007387 */ /* 0x000fe20000100a00 */
[----:B------:R0:W-:Y:S03]  /*29d30*/  STL.64 [R1+0x128], R18 ;  /* 0x0001281201007387 */ /* 0x0001e60000100a00 */
[----:B0-----:R-:W4:Y:S02]  /*29d40*/  LDL.LU.64 R18, [R1+0x21e8] ;  /* 0x0021e80001127983 */ /* 0x001f240000300a00 */
[----:B----4-:R-:W-:Y:S11]  /*29d50*/  HMMA.16816.F32 R20, R24, R18, R20 ;  /* 0x000000121814723c */ /* 0x010ff60000001814 */
[----:B------:R-:W-:Y:S11]  /*29d60*/  @!UPT UIADD3 URZ, URZ, URZ, URZ ;  /* 0x0000003f3f3ff290 */ /* 0x000ff6000fffe03f */
[----:B------:R-:W-:Y:S01]  /*29d70*/  @!UPT UIADD3 URZ, URZ, URZ, URZ ;  /* 0x0000003f3f3ff290 */ /* 0x000fe2000fffe03f */
[----:B------:R-:W-:Y:S01]  /*29d80*/  STL.64 [R1+0x110], R20 ;  /* 0x0001101401007387 */ /* 0x000fe20000100a00 */
[----:B------:R0:W-:Y:S03]  /*29d90*/  STL.64 [R1+0x118], R22 ;  /* 0x0001181601007387 */ /* 0x0001e60000100a00 */
[----:B0-----:R-:W4:Y:S01]  /*29da0*/  LDL.LU.64 R22, [R1+0x21e0] ;  /* 0x0021e00001167983 */ /* 0x001f220000300a00 */
[----:B------:R-:W4:Y:S02]  /*29db0*/  LDL.LU.64 R20, [R1+0x21d8] ;  /* 0x0021d80001147983 */ /* 0x000f240000300a00 */
[----:B------:R0:W-:Y:S02]  /*29dc0*/  STL.64 [R1+0x2150], R18 ;  /* 0x0021501201007387 */ /* 0x0001e40000100a00 */
[----:B---3--:R-:W-:Y:S02]  /*29dd0*/  IMAD.MOV.U32 R17, RZ, RZ, R14 ;  /* 0x000000ffff117224 */ /* 0x008fe400078e000e */
[----:B------:R-:W-:-:S02]  /*29de0*/  IMAD.MOV.U32 R16, RZ, RZ, R15 ;  /* 0x000000ffff107224 */ /* 0x000fc400078e000f */
[----:B0-----:R-:W-:Y:S02]  /*29df0*/  IMAD.MOV.U32 R18, RZ, RZ, R13 ;  /* 0x000000ffff127224 */ /* 0x001fe400078e000d */
[----:B------:R-:W-:Y:S01]  /*29e00*/  IMAD.MOV.U32 R19, RZ, RZ, R12 ;  /* 0x000000ffff137224 */ /* 0x000fe200078e000c */
[----:B----4-:R-:W-:Y:S01]  /*29e10*/  HMMA.16816.F32 R24, R24, R14, R20 ;  /* 0x0000000e1818723c */ /* 0x010fe20000001814 */
[----:B------:R-:W2:Y:S11]  /*29e20*/  LDL.LU.64 R22, [R1+0x21d0] ;  /* 0x0021d00001167983 */ /* 0x000eb60000300a00 */
[----:B------:R-:W-:Y:S11]  /*29e30*/  @!UPT UIADD3 URZ, URZ, URZ, URZ ;  /* 0x0000003f3f3ff290 */ /* 0x000ff6000fffe03f */
[----:B------:R-:W-:Y:S01]  /*29e40*/  STL.64 [R1+0xb0], R24 ;  /* 0x0000b01801007387 */ /* 0x000fe20000100a00 */
[----:B------:R0:W-:Y:S02]  /*29e50*/  STL.64 [R1+0xb8], R26 ;  /* 0x0000b81a01007387 */ /* 0x0001e40000100a00 */
[----:B------:R-:W2:Y:S02]  /*29e60*/  LDL.LU.64 R14, [R1+0x21c8] ;  /* 0x0021c800010e7983 */ /* 0x000ea40000300a00 */
[----:B------:R-:W2:Y:S01]  /*29e70*/  LDL.LU.64 R12, [R1+0x21c0] ;  /* 0x0021c000010c7983 */ /* 0x000ea20000300a00 */
[----:B0-----:R-:W3:Y:S01]  /*29e80*/  LDL R27, [R1+0x588] ;  /* 0x00058800011b7983 */ /* 0x001ee20000100800 */
[C---:B--2---:R-:W-:Y:S03]  /*29e90*/  HMMA.16816.F32 R20, R12.reuse, R22, R8 ;  /* 0x000000160c14723c */ /* 0x044fe60000001808 */
[----:B------:R-:W2:Y:S01]  /*29ea0*/  LDL.LU.64 R10, [R1+0x21b8] ;  /* 0x0021b800010a7983 */ /* 0x000ea20000300a00 */
[----:B------:R-:W2:Y:S11]  /*29eb0*/  LDL.LU.64 R8, [R1+0x21b0] ;  /* 0x0021b00001087983 */ /* 0x000eb60000300a00 */
[----:B------:R-:W-:Y:S08]  /*29ec0*/  @!UPT UIADD3 URZ, URZ, URZ, URZ ;  /* 0x0000003f3f3ff290 */ /* 0x000ff0000fffe03f */
[----:B------:R-:W-:Y:S01]  /*29ed0*/  STL.64 [R1+0xa0], R20 ;  /* 0x0000a01401007387 */ /* 0x000fe20000100a00 */
[----:B------:R0:W-:Y:S03]  /*29ee0*/  STL.64 [R1+0xa8], R22 ;  /* 0x0000a81601007387 */ /* 0x0001e60000100a00 */
[----:B0-----:R-:W2:Y:S02]  /*29ef0*/  LDL.LU.64 R22, [R1+0x21a8] ;  /* 0x0021a80001167983 */ /* 0x001ea40000300a00 */
[C---:B--2---:R-:W-:Y:S02]  /*29f00*/  HMMA.16816.F32 R20, R12.reuse, R22, R8 ;  /* 0x000000160c14723c */ /* 0x044fe40000001808 */
[----:B------:R-:W2:Y:S01]  /*29f10*/  LDL.LU.64 R10, [R1+0x21a0] ;  /* 0x0021a000010a7983 */ /* 0x000ea20000300a00 */
[----:B------:R-:W2:Y:S11]  /*29f20*/  LDL.LU.64 R8, [R1+0x2198] ;  /* 0x0021980001087983 */ /* 0x000eb60000300a00 */
[----:B------:R-:W-:Y:S09]  /*29f30*/  @!UPT UIADD3 URZ, URZ, URZ, URZ ;  /* 0x0000003f3f3ff290 */ /* 0x000ff2000fffe03f */
        /* <DEDUP_REMOVED lines=10> */
[----:B--2---:R-:W-:Y:S01]  /*29fe0*/  HMMA.16816.F32 R20, R12, R10, R20 ;  /* 0x0000000a0c14723c */ /* 0x004fe20000001814 */
[----:B------:R-:W0:Y:S04]  /*29ff0*/  LDSM.16.MT88.4 R8, [R28+0x8000] ;  /* 0x008000001c08783b */ /* 0x000e280000004200 */
[----:B0-----:R0:W-:Y:S11]  /*2a000*/  STL.64 [R1+0x2138], R10 ;  /* 0x0021380a01007387 */ /* 0x0011f60000100a00 */
[----:B------:R-:W-:Y:S07]  /*2a010*/  @!UPT UIADD3 URZ, URZ, URZ, URZ ;  /* 0x0000003f3f3ff290 */ /* 0x000fee000fffe03f */
[----:B------:R-:W-:Y:S02]  /*2a020*/  STL.64 [R1+0x470], R20 ;  /* 0x0004701401007387 */ /* 0x000fe40000100a00 */
[----:B------:R-:W-:Y:S02]  /*2a030*/  STL.64 [R1+0x478], R22 ;  /* 0x0004781601007387 */ /* 0x000fe40000100a00 */
[----:B---3--:R-:W1:Y:S04]  /*2a040*/  LDSM.16.M88.4 R20, [R27+0x10080] ;  /* 0x010080001b14783b */ /* 0x008e680000000200 */
[----:B------:R2:W-:Y:S01]  /*2a050*/  STL.64 [R1+0x2130], R8 ;  /* 0x0021300801007387 */ /* 0x0005e20000100a00 */
[----:B0-----:R-:W-:Y:S02]  /*2a060*/  IMAD.MOV.U32 R10, RZ, RZ, R17 ;  /* 0x000000ffff0a7224 */ /* 0x001fe400078e0011 */
[----:B------:R-:W-:-:S05]  /*2a070*/  IMAD.MOV.U32 R11, RZ, RZ, R16 ;  /* 0x000000ffff0b7224 */ /* 0x000fca00078e0010 */
[----:B------:R0:W-:Y:S01]  /*2a080*/  STL.64 [R1+0x2148], R10 ;  /* 0x0021480a01007387 */ /* 0x0001e20000100a00 */
[----:B--2---:R-:W2:Y:S02]  /*2a090*/  LDL.LU R8, [R1+0x350] ;  /* 0x0003500001087983 */ /* 0x004ea40000300800 */
[----:B------:R-:W2:Y:S01]  /*2a0a0*/  LDL.LU R9, [R1+0x354] ;  /* 0x0003540001097983 */ /* 0x000ea20000300800 */
[----:B0-----:R-:W2:Y:S04]  /*2a0b0*/  LDL.LU R10, [R1+0x358] ;  /* 0x00035800010a7983 */ /* 0x001ea80000300800 */
[----:B-1----:R-:W-:Y:S01]  /*2a0c0*/  STL.64 [R1+0x40], R20 ;  /* 0x0000401401007387 */ /* 0x002fe20000100a00 */
[----:B------:R0:W-:Y:S03]  /*2a0d0*/  STL.64 [R1+0x48], R22 ;  /* 0x0000481601007387 */ /* 0x0001e60000100a00 */
[----:B0-----:R-:W3:Y:S01]  /*2a0e0*/  LDL.LU.64 R22, [R1+0x2170] ;  /* 0x0021700001167983 */ /* 0x001ee20000300a00 */
[----:B------:R-:W3:Y:S02]  /*2a0f0*/  LDL.LU.64 R20, [R1+0x2168] ;  /* 0x0021680001147983 */ /* 0x000ee40000300a00 */
[----:B------:R-:W-:Y:S01]  /*2a100*/  IMAD.MOV.U32 R11, RZ, RZ, R0 ;  /* 0x000000ffff0b7224 */ /* 0x000fe200078e0000 */
[C---:B---3--:R-:W-:Y:S01]  /*2a110*/  HMMA.16816.F32 R16, R12.reuse, R18, R20 ;  /* 0x000000120c10723c */ /* 0x048fe20000001814 */
[----:B------:R-:W3:Y:S01]  /*2a120*/  LDL.LU.64 R22, [R1+0x2160] ;  /* 0x0021600001167983 */ /* 0x000ee20000300a00 */
[----:B------:R-:W3:Y:S11]  /*2a130*/  LDL.LU.64 R20, [R1+0x2158] ;  /* 0x0021580001147983 */ /* 0x000ef60000300a00 */
[----:B------:R-:W-:Y:S10]  /*2a140*/  @!UPT UIADD3 URZ, URZ, URZ, URZ ;  /* 0x0000003f3f3ff290 */ /* 0x000ff4000fffe03f */
[----:B------:R-:W-:Y:S01]  /*2a150*/  STL.64 [R1+0x220], R16 ;  /* 0x0002201001007387 */ /* 0x000fe20000100a00 */
[----:B------:R-:W-:Y:S02]  /*2a160*/  STL.64 [R1+0x228], R18 ;  /* 0x0002281201007387 */ /* 0x000fe40000100a00 */
[----:B------:R-:W0:Y:S02]  /*2a170*/  LDSM.16.M88.4 R16, [R27+0x12080] ;  /* 0x012080001b10783b */ /* 0x000e240000000200 */
[----:B0-----:R-:W-:Y:S02]  /*2a180*/  STL.64 [R1+0x30], R16 ;  /* 0x0000301001007387 */ /* 0x001fe40000100a00 */
[----:B------:R-:W-:Y:S02]  /*2a190*/  STL.64 [R1+0x38], R18 ;  /* 0x0000381201007387 */ /* 0x000fe40000100a00 */
[----:B------:R-:W-:Y:S02]  /*2a1a0*/  IMAD.MOV.U32 R0, RZ, RZ, R19 ;  /* 0x000000ffff007224 */ /* 0x000fe400078e0013 */
[----:B------:R-:W0:Y:S04]  /*2a1b0*/  LDSM.16.M88.4 R16, [R27+0x14080] ;  /* 0x014080001b10783b */ /* 0x000e280000000200 */
[----:B------:R0:W-:Y:S02]  /*2a1c0*/  STL [R1+0x1db0], R0 ;  /* 0x001db00001007387 */ /* 0x0001e40000100800 */
[----:B0-----:R-:W-:Y:S01]  /*2a1d0*/  IMAD.MOV.U32 R0, RZ, RZ, R17 ;  /* 0x000000ffff007224 */ /* 0x001fe200078e0011 */
[----:B---3--:R-:W-:Y:S07]  /*2a1e0*/  HMMA.16816.F32 R20, R12, R6, R20 ;  /* 0x000000060c14723c */ /* 0x008fee0000001814 */
[----:B------:R-:W-:Y:S11]  /*2a1f0*/  IMAD.MOV.U32 R6, RZ, RZ, R16 ;  /* 0x000000ffff067224 */ /* 0x000ff600078e0010 */
[----:B------:R-:W-:Y:S05]  /*2a200*/  @!UPT UIADD3 URZ, URZ, URZ, URZ ;  /* 0x0000003f3f3ff290 */ /* 0x000fea000fffe03f */
[----:B------:R-:W-:Y:S01]  /*2a210*/  STL.64 [R1+0x340], R20 ;  /* 0x0003401401007387 */ /* 0x000fe20000100a00 */
[----:B------:R-:W-:Y:S02]  /*2a220*/  STL.64 [R1+0x348], R22 ;  /* 0x0003481601007387 */ /* 0x000fe40000100a00 */
[----:B------:R-:W-:Y:S02]  /*2a230*/  STL.64 [R1+0x10], R16 ;  /* 0x0000101001007387 */ /* 0x000fe40000100a00 */
[----:B------:R-:W-:Y:S02]  /*2a240*/  STL.64 [R1+0x18], R18 ;  /* 0x0000181201007387 */ /* 0x000fe40000100a00 */
[----:B------:R-:W0:Y:S04]  /*2a250*/  LDSM.16.M88.4 R16, [R27+0x16080] ;  /* 0x016080001b10783b */ /* 0x000e280000000200 */
[----:B0-----:R-:W-:Y:S01]  /*2a260*/  STL.64 [R1], R16 ;  /* 0x0000001001007387 */ /* 0x001fe20000100a00 */
[----:B------:R0:W-:Y:S03]  /*2a270*/  STL.64 [R1+0x8], R18 ;  /* 0x0000081201007387 */ /* 0x0001e60000100a00 */
[----:B0-----:R-:W2:Y:S01]  /*2a280*/  LDL.LU.64 R18, [R1+0x2150] ;  /* 0x0021500001127983 */ /* 0x001ea20000300a00 */
[----:B------:R-:W-:-:S02]  /*2a290*/  IMAD.MOV.U32 R20, RZ, RZ, R16 ;  /* 0x000000ffff147224 */ /* 0x000fc400078e0010 */
[----:B------:R-:W-:-:S03]  /*2a2a0*/  IMAD.MOV.U32 R7, RZ, RZ, R17 ;  /* 0x000000ffff077224 */ /* 0x000fc600078e0011 */
[----:B------:R0:W-:Y:S04]  /*2a2b0*/  STL [R1+0x2140], R20 ;  /* 0x0021401401007387 */ /* 0x0001e80000100800 */
[----:B0-----:R-:W3:Y:S01]  /*2a2c0*/  LDL.LU R20, [R1+0x330] ;  /* 0x0003300001147983 */ /* 0x001ee20000300800 */
[----:B------:R-:W3:Y:S02]  /*2a2d0*/  LDL.LU R21, [R1+0x334] ;  /* 0x0003340001157983 */ /* 0x000ee40000300800 */
[----:B------:R-:W3:Y:S02]  /*2a2e0*/  LDL.LU R22, [R1+0x338] ;  /* 0x0003380001167983 */ /* 0x000ee40000300800 */
[----:B------:R-:W3:Y:S01]  /*2a2f0*/  LDL.LU R23, [R1+0x33c] ;  /* 0x00033c0001177983 */ /* 0x000ee20000300800 */
[C---:B--2---:R-:W-:Y:S01]  /*2a300*/  HMMA.16816.F32 R16, R12.reuse, R18, R8 ;  /* 0x000000120c10723c */ /* 0x044fe20000001808 */
[----:B------:R-:W3:Y:S11]  /*2a310*/  LDL.LU.64 R10, [R1+0x2148] ;  /* 0x00214800010a7983 */ /* 0x000ef60000300a00 */
[----:B------:R-:W-:Y:S11]  /*2a320*/  @!UPT UIADD3 URZ, URZ, URZ, URZ ;  /* 0x0000003f3f3ff290 */ /* 0x000ff6000fffe03f */
[----:B------:R-:W-:Y:S01]  /*2a330*/  STL.64 [R1+0x460], R16 ;  /* 0x0004601001007387 */ /* 0x000fe20000100a00 */
[----:B------:R-:W-:Y:S02]  /*2a340*/  STL.64 [R1+0x468], R18 ;  /* 0x0004681201007387 */ /* 0x000fe40000100a00 */
[----:B------:R-:W0:Y:S01]  /*2a350*/  LDSM.16.M88.4 R16, [R27+0x18080] ;  /* 0x018080001b10783b */ /* 0x000e220000000200 */
[----:B---3--:R-:W-:Y:S01]  /*2a360*/  HMMA.16816.F32 R12, R12, R10, R20 ;  /* 0x0000000a0c0c723c */ /* 0x008fe20000001814 */
[----:B------:R-:W2:Y:S02]  /*2a370*/  LDL.LU R20, [R1+0x2140] ;  /* 0x0021400001147983 */ /* 0x000ea40000300800 */
[----:B------:R-:W3:Y:S02]  /*2a380*/  LDL.LU.64 R10, [R1+0x2138] ;  /* 0x00213800010a7983 */ /* 0x000ee40000300a00 */
[----:B------:R-:W3:Y:S11]  /*2a390*/  LDL.LU.64 R8, [R1+0x2130] ;  /* 0x0021300001087983 */ /* 0x000ef60000300a00 */
[----:B------:R-:W-:Y:S07]  /*2a3a0*/  @!UPT UIADD3 URZ, URZ, URZ, URZ ;  /* 0x0000003f3f3ff290 */ /* 0x000fee000fffe03f */
[----:B------:R1:W-:Y:S01]  /*2a3b0*/  STL.64 [R1+0x330], R12 ;  /* 0x0003300c01007387 */ /* 0x0003e20000100a00 */
[----:B------:R-:W-:Y:S02]  /*2a3c0*/  STL.64 [R1+0x338], R14 ;  /* 0x0003380e01007387 */ /* 0x000fe40000100a00 */
[----:B-1----:R-:W-:Y:S02]  /*2a3d0*/  IMAD.MOV.U32 R13, RZ, RZ, R7 ;  /* 0x000000ffff0d7224 */ /* 0x002fe400078e0007 */
[----:B--2---:R-:W-:-:S05]  /*2a3e0*/  IMAD.MOV.U32 R12, RZ, RZ, R20 ;  /* 0x000000ffff0c7224 */ /* 0x004fca00078e0014 */
[----:B------:R1:W-:Y:S02]  /*2a3f0*/  STL.64 [R1+0x20e8], R12 ;  /* 0x0020e80c01007387 */ /* 0x0003e40000100a00 */
[----:B-1----:R-:W-:Y:S02]  /*2a400*/  IMAD.MOV.U32 R12, RZ, RZ, R6 ;  /* 0x000000ffff0c7224 */ /* 0x002fe400078e0006 */
[----:B------:R-:W-:-:S05]  /*2a410*/  IMAD.MOV.U32 R13, RZ, RZ, R0 ;  /* 0x000000ffff0d7224 */ /* 0x000fca00078e0000 */
[----:B------:R1:W-:Y:S04]  /*2a420*/  STL.64 [R1+0x2100], R12 ;  /* 0x0021000c01007387 */ /* 0x0003e80000100a00 */
[----:B-1----:R-:W2:Y:S04]  /*2a430*/  LDL.64 R12, [R1+0x30] ;  /* 0x00003000010c7983 */ /* 0x002ea80000100a00 */
[----:B--2---:R1:W-:Y:S04]  /*2a440*/  STL.64 [R1+0x2118], R12 ;  /* 0x0021180c01007387 */ /* 0x0043e80000100a00 */
[----:B-1----:R-:W2:Y:S01]  /*2a450*/  LDL.64 R12, [R1+0x40] ;  /* 0x00004000010c7983 */ /* 0x002ea20000100a00 */
[----:B------:R-:W4:Y:S02]  /*2a460*/  LDL.LU R20, [R1+0x2d0] ;  /* 0x0002d00001147983 */ /* 0x000f240000300800 */
[----:B------:R-:W4:Y:S02]  /*2a470*/  LDL.LU R21, [R1+0x2d4] ;  /* 0x0002d40001157983 */ /* 0x000f240000300800 */
[----:B0-----:R-:W-:Y:S01]  /*2a480*/  STL.64 [R1+0x20], R16 ;  /* 0x0000201001007387 */ /* 0x001fe20000100a00 */
[----:B------:R-:W-:Y:S01]  /*2a490*/  STL.64 [R1+0x28], R18 ;  /* 0x0000281201007387 */ /* 0x000fe20000100a00 */
        /* <DEDUP_REMOVED lines=17> */
[----:B------:R-:W-:-:S02]  /*2a5b0*/  IMAD.MOV.U32 R22, RZ, RZ, R5 ;  /* 0x000000ffff167224 */ /* 0x000fc400078e0005 */
[----:B------:R-:W-:Y:S02]  /*2a5c0*/  IMAD.MOV.U32 R23, RZ, RZ, R4 ;  /* 0x000000ffff177224 */ /* 0x000fe400078e0004 */
[----:B------:R-:W0:Y:S04]  /*2a5d0*/  LDSM.16.M88.4 R4, [R27+0x1a080] ;  /* 0x01a080001b04783b */ /* 0x000e280000000200 */
[----:B--2---:R-:W-:Y:S01]  /*2a5e0*/  STL.64 [R1+0x2128], R18 ;  /* 0x0021281201007387 */ /* 0x004fe20000100a00 */
[----:B------:R1:W-:Y:S03]  /*2a5f0*/  STL.64 [R1+0x2120], R16 ;  /* 0x0021201001007387 */ /* 0x0003e60000100a00 */
[----:B-1----:R-:W3:Y:S01]  /*2a600*/  LDL.LU R16, [R1+0x320] ;  /* 0x0003200001107983 */ /* 0x002ee20000300800 */
[----:B------:R-:W3:Y:S02]  /*2a610*/  LDL.LU R17, [R1+0x324] ;  /* 0x0003240001117983 */ /* 0x000ee40000300800 */
[----:B------:R-:W3:Y:S02]  /*2a620*/  LDL.LU R18, [R1+0x328] ;  /* 0x0003280001127983 */ /* 0x000ee40000300800 */
[----:B------:R-:W3:Y:S01]  /*2a630*/  LDL.LU R19, [R1+0x32c] ;  /* 0x00032c0001137983 */ /* 0x000ee20000300800 */
[----:B0-----:R0:W-:Y:S01]  /*2a640*/  STL [R1+0x1cb4], R6 ;  /* 0x001cb40601007387 */ /* 0x0011e20000100800 */
[----:B------:R1:W-:Y:S02]  /*2a650*/  STL [R1+0x1cb0], R7 ;  /* 0x001cb00701007387 */ /* 0x0003e40000100800 */
[----:B0-----:R-:W-:-:S02]  /*2a660*/  IMAD.MOV.U32 R6, RZ, RZ, R13 ;  /* 0x000000ffff067224 */ /* 0x001fc400078e000d */
[----:B-1----:R-:W-:Y:S01]  /*2a670*/  IMAD.MOV.U32 R7, RZ, RZ, R12 ;  /* 0x000000ffff077224 */ /* 0x002fe200078e000c */
[C---:B---3--:R-:W-:Y:S01]  /*2a680*/  HMMA.16816.F32 R16, R8.reuse, R12, R16 ;  /* 0x0000000c0810723c */ /* 0x048fe20000001810 */
[----:B------:R-:W0:Y:S11]  /*2a690*/  LDSM.16.M88.4 R12, [R27+0x1c080] ;  /* 0x01c080001b0c783b */ /* 0x000e360000000200 */
[----:B------:R-:W-:Y:S11]  /*2a6a0*/  @!UPT UIADD3 URZ, URZ, URZ, URZ ;  /* 0x0000003f3f3ff290 */ /* 0x000ff6000fffe03f */
[----:B------:R-:W-:Y:S01]  /*2a6b0*/  STL.64 [R1+0x320], R16 ;  /* 0x0003201001007387 */ /* 0x000fe20000100a00 */
[----:B------:R1:W-:Y:S03]  /*2a6c0*/  STL.64 [R1+0x328], R18 ;  /* 0x0003281201007387 */ /* 0x0003e60000100a00 */
[----:B-1----:R-:W2:Y:S01]  /*2a6d0*/  LDL.LU.64 R18, [R1+0x2128] ;  /* 0x0021280001127983 */ /* 0x002ea20000300a00 */
[----:B------:R-:W2:Y:S03]  /*2a6e0*/  LDL.LU.64 R16, [R1+0x2120] ;  /* 0x0021200001107983 */ /* 0x000ea60000300a00 */
[----:B0-----:R0:W-:Y:S01]  /*2a6f0*/  STL.64 [R1+0x70], R12 ;  /* 0x0000700c01007387 */ /* 0x0011e20000100a00 */
[----:B------:R-:W-:Y:S03]  /*2a700*/  STL.64 [R1+0x78], R14 ;  /* 0x0000780e01007387 */ /* 0x000fe60000100a00 */
[----:B0-----:R-:W2:Y:S02]  /*2a710*/  LDL.LU.64 R12, [R1+0x2118] ;  /* 0x00211800010c7983 */ /* 0x001ea40000300a00 */
[----:B--2---:R-:W-:Y:S01]  /*2a720*/  HMMA.16816.F32 R16, R8, R12, R16 ;  /* 0x0000000c0810723c */ /* 0x004fe20000001810 */
        /* <DEDUP_REMOVED lines=9> */
[----:B------:R2:W-:Y:S03]  /*2a7c0*/  STL.64 [R1+0x88], R14 ;  /* 0x0000880e01007387 */ /* 0x0005e60000100a00 */
[----:B0-----:R-:W2:Y:S02]  /*2a7d0*/  LDL.LU.64 R12, [R1+0x2100] ;  /* 0x00210000010c7983 */ /* 0x001ea40000300a00 */
[----:B--2---:R-:W-:Y:S02]  /*2a7e0*/  HMMA.16816.F32 R12, R8, R12, R16 ;  /* 0x0000000c080c723c */ /* 0x004fe40000001810 */
[----:B------:R-:W2:Y:S01]  /*2a7f0*/  LDL.LU.64 R18, [R1+0x20f8] ;  /* 0x0020f80001127983 */ /* 0x000ea20000300a00 */
[----:B------:R-:W2:Y:S11]  /*2a800*/  LDL.LU.64 R16, [R1+0x20f0] ;  /* 0x0020f00001107983 */ /* 0x000eb60000300a00 */
[----:B------:R-:W-:Y:S09]  /*2a810*/  @!UPT UIADD3 URZ, URZ, URZ, URZ ;  /* 0x0000003f3f3ff290 */ /* 0x000ff2000fffe03f */
[----:B------:R0:W-:Y:S01]  /*2a820*/  STL.64 [R1+0x300], R12 ;  /* 0x0003000c01007387 */ /* 0x0001e20000100a00 */
[----:B------:R2:W-:Y:S03]  /*2a830*/  STL.64 [R1+0x308], R14 ;  /* 0x0003080e01007387 */ /* 0x0005e60000100a00 */
[----:B0-----:R-:W2:Y:S04]  /*2a840*/  LDL.LU.64 R12, [R1+0x20e8] ;  /* 0x0020e800010c7983 */ /* 0x001ea80000300a00 */
[----:B------:R-:W0:Y:S04]  /*2a850*/  S2R R26, SR_TID.X ;  /* 0x00000000001a7919 */ /* 0x000e280000002100 */
[----:B------:R-:W1:Y:S01]  /*2a860*/  S2R R27, SR_TID.X ;  /* 0x00000000001b7919 */ /* 0x000e620000002100 */
[----:B0-----:R-:W-:Y:S01]  /*2a870*/  IMAD.SHL.U32 R24, R26, 0x2, RZ ;  /* 0x000000021a187824 */ /* 0x001fe200078e00ff */
[----:B-1----:R-:W-:-:S02]  /*2a880*/  LOP3.LUT R26, R27, 0x7, RZ, 0xc0, !PT ;  /* 0x000000071b1a7812 */ /* 0x002fc400078ec0ff */
[C---:B------:R-:W-:Y:S02]  /*2a890*/  LOP3.LUT R25, R27.reuse, 0x80, RZ, 0xc0, !PT ;  /* 0x000000801b197812 */ /* 0x040fe400078ec0ff */
[----:B------:R-:W-:Y:S01]  /*2a8a0*/  LOP3.LUT R24, R24, 0x10, RZ, 0xc0, !PT ;  /* 0x0000001018187812 */ /* 0x000fe200078ec0ff */
[----:B------:R-:W-:Y:S02]  /*2a8b0*/  IMAD R26, R26, 0x210, RZ ;  /* 0x000002101a1a7824 */ /* 0x000fe400078e02ff */
[----:B------:R-:W-:Y:S01]  /*2a8c0*/  IMAD.SHL.U32 R27, R27, 0x100, RZ ;  /* 0x000001001b1b7824 */ /* 0x000fe200078e00ff */
[----:B--2---:R-:W-:Y:S01]  /*2a8d0*/  HMMA.16816.F32 R12, R8, R12, R16 ;  /* 0x0000000c080c723c */ /* 0x004fe20000001810 */
[----:B------:R-:W2:Y:S11]  /*2a8e0*/  LDL.LU.64 R16, [R1+0x20e0] ;  /* 0x0020e00001107983 */ /* 0x000eb60000300a00 */
[----:B------:R-:W-:Y:S11]  /*2a8f0*/  @!UPT UIADD3 URZ, URZ, URZ, URZ ;  /* 0x0000003f3f3ff290 */ /* 0x000ff6000fffe03f */
[----:B------:R-:W-:Y:S01]  /*2a900*/  @!UPT UIADD3 URZ, URZ, URZ, URZ ;  /* 0x0000003f3f3ff290 */ /* 0x000fe2000fffe03f */
[----:B------:R-:W-:Y:S01]  /*2a910*/  IMAD.MOV.U32 R0, RZ, RZ, R14 ;  /* 0x000000ffff007224 */ /* 0x000fe200078e000e */
[----:B------:R-:W-:Y:S01]  /*2a920*/  STL.64 [R1+0x2f0], R12 ;  /* 0x0002f00c01007387 */ /* 0x000fe20000100a00 */
[----:B------:R-:W-:Y:S03]  /*2a930*/  STL [R1+0x2fc], R15 ;  /* 0x0002fc0f01007387 */ /* 0x000fe60000100800 */
[----:B------:R0:W-:Y:S02]  /*2a940*/  STL [R1+0x1db4], R0 ;  /* 0x001db40001007387 */ /* 0x0001e40000100800 */
[----:B0-----:R-:W-:-:S04]  /*2a950*/  LEA.HI R0, R25, R24, RZ, 0x1e ;  /* 0x0000001819007211 */ /* 0x001fc800078ff0ff */
[----:B------:R-:W-:-:S04]  /*2a960*/  LOP3.LUT R0, R26, R0, RZ, 0x3c, !PT ;  /* 0x000000001a007212 */ /* 0x000fc800078e3cff */
[----:B------:R-:W-:-:S05]  /*2a970*/  LOP3.LUT R0, R0, 0x1000, R27, 0xf8, !PT ;  /* 0x0000100000007812 */ /* 0x000fca00078ef81b */
[----:B------:R-:W0:Y:S04]  /*2a980*/  LDSM.16.MT88.4 R12, [R0+0x8080] ;  /* 0x00808000000c783b */ /* 0x000e280000004200 */
[----:B0-----:R-:W-:Y:S01]  /*2a990*/  STL.64 [R1+0x20c8], R14 ;  /* 0x0020c80e01007387 */ /* 0x001fe20000100a00 */
[----:B------:R0:W-:Y:S03]  /*2a9a0*/  STL.64 [R1+0x20c0], R12 ;  /* 0x0020c00c01007387 */ /* 0x0001e60000100a00 */
[----:B0-----:R-:W2:Y:S01]  /*2a9b0*/  LDL.LU R12, [R1+0x2e0] ;  /* 0x0002e000010c7983 */ /* 0x001ea20000300800 */
[----:B------:R-:W2:Y:S02]  /*2a9c0*/  LDL.LU R13, [R1+0x2e4] ;  /* 0x0002e400010d7983 */ /* 0x000ea40000300800 */
[----:B------:R-:W2:Y:S02]  /*2a9d0*/  LDL.LU R14, [R1+0x2e8] ;  /* 0x0002e800010e7983 */ /* 0x000ea40000300800 */
[----:B------:R-:W2:Y:S01]  /*2a9e0*/  LDL.LU R15, [R1+0x2ec] ;  /* 0x0002ec00010f7983 */ /* 0x000ea20000300800 */
[C---:B----4-:R-:W-:Y:S08]  /*2a9f0*/  HMMA.16816.F32 R20, R8.reuse, R4, R20 ;  /* 0x000000040814723c */ /* 0x050ff00000001814 */
[C---:B--2---:R-:W-:Y:S01]  /*2aa00*/  HMMA.16816.F32 R12, R8.reuse, R16, R12 ;  /* 0x00000010080c723c */ /* 0x044fe2000000180c */
[----:B------:R-:W0:Y:S04]  /*2aa10*/  LDSM.16.MT88.4 R16, [R0+0x8100] ;  /* 0x008100000010783b */ /* 0x000e280000004200 */
[----:B0-----:R-:W-:Y:S11]  /*2aa20*/  STL.64 [R1+0x2060], R18 ;  /* 0x0020601201007387 */ /* 0x001ff60000100a00 */
[----:B------:R-:W-:Y:S07]  /*2aa30*/  @!UPT UIADD3 URZ, URZ, URZ, URZ ;  /* 0x0000003f3f3ff290 */ /* 0x000fee000fffe03f */
[----:B------:R-:W-:Y:S02]  /*2aa40*/  STL.64 [R1+0x2e0], R12 ;  /* 0x0002e00c01007387 */ /* 0x000fe40000100a00 */
[----:B------:R-:W-:Y:S02]  /*2aa50*/  STL.64 [R1+0x2e8], R14 ;  /* 0x0002e80e01007387 */ /* 0x000fe40000100a00 */
[----:B------:R0:W-:Y:S02]  /*2aa60*/  STL.64 [R1+0x2058], R16 ;  /* 0x0020581001007387 */ /* 0x0001e40000100a00 */
[----:B0-----:R-:W2:Y:S01]  /*2aa70*/  LDL.LU R16, [R1+0x2c0] ;  /* 0x0002c00001107983 */ /* 0x001ea20000300800 */
[----:B------:R-:W2:Y:S02]  /*2aa80*/  LDL.LU R17, [R1+0x2c4] ;  /* 0x0002c40001117983 */ /* 0x000ea40000300800 */
[----:B------:R-:W2:Y:S02]  /*2aa90*/  LDL.LU R18, [R1+0x2c8] ;  /* 0x0002c80001127983 */ /* 0x000ea40000300800 */
[----:B------:R-:W2:Y:S01]  /*2aaa0*/  LDL.LU R19, [R1+0x2cc] ;  /* 0x0002cc0001137983 */ /* 0x000ea20000300800 */
[----:B------:R-:W3:Y:S01]  /*2aab0*/  LDL.64 R12, [R1+0x80] ;  /* 0x00008000010c7983 */ /* 0x000ee20000100a00 */
[----:B------:R-:W-:Y:S02]  /*2aac0*/  STL.64 [R1+0x2098], R4 ;  /* 0x0020980401007387 */ /* 0x000fe40000100a00 */
[----:B------:R-:W-:Y:S02]  /*2aad0*/  STL.64 [R1+0x2d0], R20 ;  /* 0x0002d01401007387 */ /* 0x000fe40000100a00 */
[----:B------:R-:W-:Y:S02]  /*2aae0*/  STL.64 [R1+0x2d8], R22 ;  /* 0x0002d81601007387 */ /* 0x000fe40000100a00 */
[----:B------:R-:W0:Y:S04]  /*2aaf0*/  LDSM.16.MT88.4 R20, [R0+0x8180] ;  /* 0x008180000014783b */ /* 0x000e280000004200 */
[----:B0-----:R-:W-:Y:S01]  /*2ab00*/  STL.64 [R1+0x1fc8], R22 ;  /* 0x001fc81601007387 */ /* 0x001fe20000100a00 */
[----:B------:R0:W-:Y:S03]  /*2ab10*/  STL.64 [R1+0x1fc0], R20 ;  /* 0x001fc01401007387 */ /* 0x0001e60000100a00 */
[----:B0-----:R-:W2:Y:S02]  /*2ab20*/  LDL.64 R20, [R1+0x70] ;  /* 0x0000700001147983 */ /* 0x001ea40000100a00 */
[----:B--2---:R-:W-:Y:S11]  /*2ab30*/  HMMA.16816.F32 R16, R8, R20, R16 ;  /* 0x000000140810723c */ /* 0x004ff60000001810 */
[----:B------:R-:W-:Y:S11]  /*2ab40*/  @!UPT UIADD3 URZ, URZ, URZ, URZ ;  /* 0x0000003f3f3ff290 */ /* 0x000ff6000fffe03f */
[----:B------:R-:W-:Y:S01]  /*2ab50*/  @!UPT UIADD3 URZ, URZ, URZ, URZ ;  /* 0x0000003f3f3ff290 */ /* 0x000fe2000fffe03f */
[----:B------:R0:W-:Y:S01]  /*2ab60*/  STL.64 [R1+0x2c0], R16 ;  /* 0x0002c01001007387 */ /* 0x0001e20000100a00 */
[----:B------:R1:W-:Y:S03]  /*2ab70*/  STL.64 [R1+0x2c8], R18 ;  /* 0x0002c81201007387 */ /* 0x0003e60000100a00 */
[----:B0-----:R-:W2:Y:S01]  /*2ab80*/  LDL.LU R16, [R1+0x1e0] ;  /* 0x0001e00001107983 */ /* 0x001ea20000300800 */
[----:B------:R-:W2:Y:S02]  /*2ab90*/  LDL.LU R17, [R1+0x1e4] ;  /* 0x0001e40001117983 */ /* 0x000ea40000300800 */
[----:B-1----:R-:W4:Y:S02]  /*2aba0*/  LDL.LU R18, [R1+0x1e8] ;  /* 0x0001e80001127983 */ /* 0x002f240000300800 */
[----:B------:R-:W4:Y:S01]  /*2abb0*/  LDL.LU R19, [R1+0x1ec] ;  /* 0x0001ec0001137983 */ /* 0x000f220000300800 */
[----:B------:R-:W-:-:S04]  /*2abc0*/  LEA.HI R23, R25, R24, RZ, 0x1e ;  /* 0x0000001819177211 */ /* 0x000fc800078ff0ff */
[----:B------:R-:W-:-:S04]  /*2abd0*/  LOP3.LUT R23, R26, R23, RZ, 0x3c, !PT ;  /* 0x000000171a177212 */ /* 0x000fc800078e3cff */
[----:B------:R-:W-:-:S04]  /*2abe0*/  LOP3.LUT R23, R23, 0x1000, R27, 0xf8, !PT ;  /* 0x0000100017177812 */ /* 0x000fc800078ef81b */
[----:B------:R-:W-:-:S05]  /*2abf0*/  LOP3.LUT R23, R23, 0x40, RZ, 0x3c, !PT ;  /* 0x0000004017177812 */ /* 0x000fca00078e3cff */
[----:B------:R-:W0:Y:S04]  /*2ac00*/  LDSM.16.MT88.4 R24, [R23+0x8000] ;  /* 0x008000001718783b */ /* 0x000e280000004200 */
[----:B----4-:R-:W-:Y:S01]  /*2ac10*/  STL.64 [R1+0x20a8], R18 ;  /* 0x0020a81201007387 */ /* 0x010fe20000100a00 */
[----:B--2---:R1:W-:Y:S02]  /*2ac20*/  STL.64 [R1+0x20a0], R16 ;  /* 0x0020a01001007387 */ /* 0x0043e40000100a00 */
[----:B-1----:R-:W-:Y:S02]  /*2ac30*/  IMAD.MOV.U32 R16, RZ, RZ, R7 ;  /* 0x000000ffff107224 */ /* 0x002fe400078e0007 */
[----:B------:R-:W-:-:S05]  /*2ac40*/  IMAD.MOV.U32 R17, RZ, RZ, R6 ;  /* 0x000000ffff117224 */ /* 0x000fca00078e0006 */
[----:B------:R1:W-:Y:S04]  /*2ac50*/  STL.64 [R1+0x20d0], R16 ;  /* 0x0020d01001007387 */ /* 0x0003e80000100a00 */
[----:B-1----:R-:W3:Y:S01]  /*2ac60*/  LDL.LU R16, [R1+0x210] ;  /* 0x0002100001107983 */ /* 0x002ee20000300800 */
[----:B------:R-:W3:Y:S02]  /*2ac70*/  LDL.LU R17, [R1+0x214] ;  /* 0x0002140001117983 */ /* 0x000ee40000300800 */
[----:B------:R-:W3:Y:S02]  /*2ac80*/  LDL.LU R18, [R1+0x218] ;  /* 0x0002180001127983 */ /* 0x000ee40000300800 */
[----:B------:R-:W3:Y:S01]  /*2ac90*/  LDL.LU R19, [R1+0x21c] ;  /* 0x00021c0001137983 */ /* 0x000ee20000300800 */
[----:B------:R-:W2:Y:S01]  /*2aca0*/  LDL.LU R4, [R1+0x1f0] ;  /* 0x0001f00001047983 */ /* 0x000ea20000300800 */
[----:B------:R-:W2:Y:S02]  /*2acb0*/  LDL.LU R5, [R1+0x1f4] ;  /* 0x0001f40001057983 */ /* 0x000ea40000300800 */
[----:B------:R-:W4:Y:S02]  /*2acc0*/  LDL.LU R6, [R1+0x1f8] ;  /* 0x0001f80001067983 */ /* 0x000f240000300800 */
[----:B------:R-:W4:Y:S01]  /*2acd0*/  LDL.LU R7, [R1+0x1fc] ;  /* 0x0001fc0001077983 */ /* 0x000f220000300800 */
[----:B---3--:R-:W-:Y:S01]  /*2ace0*/  HMMA.16816.F32 R8, R8, R12, R16 ;  /* 0x0000000c0808723c */ /* 0x008fe20000001810 */
[----:B----4-:R-:W-:Y:S01]  /*2acf0*/  STL.64 [R1+0x20b8], R6 ;  /* 0x0020b80601007387 */ /* 0x010fe20000100a00 */
[----:B--2---:R1:W-:Y:S03]  /*2ad00*/  STL.64 [R1+0x20b0], R4 ;  /* 0x0020b00401007387 */ /* 0x0043e60000100a00 */
[----:B-1----:R-:W2:Y:S01]  /*2ad10*/  LDL.LU R4, [R1+0x200] ;  /* 0x0002000001047983 */ /* 0x002ea20000300800 */
[----:B------:R-:W2:Y:S02]  /*2ad20*/  LDL.LU R5, [R1+0x204] ;  /* 0x0002040001057983 */ /* 0x000ea40000300800 */
[----:B------:R-:W2:Y:S02]  /*2ad30*/  LDL.LU R6, [R1+0x208] ;  /* 0x0002080001067983 */ /* 0x000ea40000300800 */
[----:B------:R-:W2:Y:S01]  /*2ad40*/  LDL.LU R7, [R1+0x20c] ;  /* 0x00020c0001077983 */ /* 0x000ea20000300800 */
[----:B------:R-:W-:Y:S01]  /*2ad50*/  STL.64 [R1+0x2078], R20 ;  /* 0x0020781401007387 */ /* 0x000fe20000100a00 */
[----:B0-----:R-:W-:Y:S02]  /*2ad60*/  STL.64 [R1+0x1f30], R26 ;  /* 0x001f301a01007387 */ /* 0x001fe40000100a00 */
[----:B------:R0:W-:Y:S02]  /*2ad70*/  STL.64 [R1+0x1f28], R24 ;  /* 0x001f281801007387 */ /* 0x0001e40000100a00 */
[----:B------:R-:W-:-:S02]  /*2ad80*/  IMAD.MOV.U32 R19, RZ, RZ, R12 ;  /* 0x000000ffff137224 */ /* 0x000fc400078e000c */
[----:B------:R-:W-:Y:S02]  /*2ad90*/  IMAD.MOV.U32 R18, RZ, RZ, R13 ;  /* 0x000000ffff127224 */ /* 0x000fe400078e000d */
[----:B0-----:R-:W-:Y:S02]  /*2ada0*/  IMAD.MOV.U32 R24, RZ, RZ, R28 ;  /* 0x000000ffff187224 */ /* 0x001fe400078e001c */
[----:B------:R-:W-:Y:S01]  /*2adb0*/  IMAD.MOV.U32 R25, RZ, RZ, R29 ;  /* 0x000000ffff197224 */ /* 0x000fe200078e001d */
[----:B------:R-:W3:Y:S01]  /*2adc0*/  LDL.LU R28, [R1+0x20dc] ;  /* 0x0020dc00011c7983 */ /* 0x000ee20000300800 */
[----:B------:R-:W4:Y:S02]  /*2add0*/  LDL.LU R29, [R1+0x20d8] ;  /* 0x0020d800011d7983 */ /* 0x000f240000300800 */
[----:B------:R-:W2:Y:S02]  /*2ade0*/  LDL.LU.64 R16, [R1+0x20d0] ;  /* 0x0020d00001107983 */ /* 0x000ea40000300a00 */
[----:B------:R-:W-:Y:S01]  /*2adf0*/  STL.64 [R1+0x210], R8 ;  /* 0x0002100801007387 */ /* 0x000fe20000100a00 */
[----:B------:R-:W-:Y:S01]  /*2ae00*/  STL.64 [R1+0x218], R10 ;  /* 0x0002180a01007387 */ /* 0x000fe20000100a00 */
[----:B------:R-:W2:Y:S02]  /*2ae10*/  LDL.LU.64 R14, [R1+0x20c8] ;  /* 0x0020c800010e7983 */ /* 0x000ea40000300a00 */
[----:B------:R-:W2:Y:S02]  /*2ae20*/  LDL.LU.64 R12, [R1+0x20c0] ;  /* 0x0020c000010c7983 */ /* 0x000ea40000300a00 */
[----:B------:R-:W0:Y:S02]  /*2ae30*/  LDSM.16.MT88.4 R8, [R23+0x8080] ;  /* 0x008080001708783b */ /* 0x000e240000004200 */
[----:B0-----:R-:W-:Y:S02]  /*2ae40*/  STL.64 [R1+0x1eb8], R10 ;  /* 0x001eb80a01007387 */ /* 0x001fe40000100a00 */
[----:B------:R0:W-:Y:S02]  /*2ae50*/  STL.64 [R1+0x1eb0], R8 ;  /* 0x001eb00801007387 */ /* 0x0001e40000100a00 */
[----:B0-----:R-:W-:-:S02]  /*2ae60*/  IMAD.MOV.U32 R8, RZ, RZ, R19 ;  /* 0x000000ffff087224 */ /* 0x001fc400078e0013 */
[----:B------:R-:W-:Y:S02]  /*2ae70*/  IMAD.MOV.U32 R9, RZ, RZ, R18 ;  /* 0x000000ffff097224 */ /* 0x000fe400078e0012 */
[----:B------:R-:W-:Y:S02]  /*2ae80*/  IMAD.MOV.U32 R10, RZ, RZ, R3 ;  /* 0x000000ffff0a7224 */ /* 0x000fe400078e0003 */
[----:B------:R-:W-:Y:S01]  /*2ae90*/  IMAD.MOV.U32 R11, RZ, RZ, R2 ;  /* 0x000000ffff0b7224 */ /* 0x000fe200078e0002 */
[----:B------:R3:W-:Y:S04]  /*2aea0*/  STL.64 [R1+0x2080], R8 ;  /* 0x0020800801007387 */ /* 0x0007e80000100a00 */
[----:B------:R-:W-:Y:S02]  /*2aeb0*/  STL.64 [R1+0x2090], R10 ;  /* 0x0020900a01007387 */ /* 0x000fe40000100a00 */
[----:B---3--:R-:W-:-:S02]  /*2aec0*/  IMAD.MOV.U32 R9, RZ, RZ, R28 ;  /* 0x000000ffff097224 */ /* 0x008fc400078e001c */
[----:B----4-:R-:W-:-:S05]  /*2aed0*/  IMAD.MOV.U32 R8, RZ, RZ, R29 ;  /* 0x000000ffff087224 */ /* 0x010fca00078e001d */
[----:B------:R0:W-:Y:S01]  /*2aee0*/  STL.64 [R1+0x2088], R8 ;  /* 0x0020880801007387 */ /* 0x0001e20000100a00 */
[----:B------:R-:W3:Y:S01]  /*2aef0*/  LDL.64 R20, [R1] ;  /* 0x0000000001147983 */ /* 0x000ee20000100a00 */
[C---:B--2---:R-:W-:Y:S02]  /*2af00*/  HMMA.16816.F32 R16, R12.reuse, R16, R4 ;  /* 0x000000100c10723c */ /* 0x044fe40000001804 */
[----:B0-----:R-:W2:Y:S01]  /*2af10*/  LDL.64 R8, [R1+0x10] ;  /* 0x0000100001087983 */ /* 0x001ea20000100a00 */
[----:B------:R-:W4:Y:S02]  /*2af20*/  LDL.LU.64 R6, [R1+0x20b8] ;  /* 0x0020b80001067983 */ /* 0x000f240000300a00 */
[----:B------:R-:W4:Y:S11]  /*2af30*/  LDL.LU.64 R4, [R1+0x20b0] ;  /* 0x0020b00001047983 */ /* 0x000f360000300a00 */
[----:B------:R-:W-:Y:S08]  /*2af40*/  @!UPT UIADD3 URZ, URZ, URZ, URZ ;  /* 0x0000003f3f3ff290 */ /* 0x000ff0000fffe03f */
[----:B------:R-:W-:Y:S02]  /*2af50*/  IMAD.MOV.U32 R3, RZ, RZ, R18 ;  /* 0x000000ffff037224 */ /* 0x000fe400078e0012 */
[----:B------:R-:W-:Y:S02]  /*2af60*/  IMAD.MOV.U32 R2, RZ, RZ, R19 ;  /* 0x000000ffff027224 */ /* 0x000fe400078e0013 */
[----:B------:R-:W-:Y:S02]  /*2af70*/  IMAD.MOV.U32 R29, RZ, RZ, R16 ;  /* 0x000000ffff1d7224 */ /* 0x000fe400078e0010 */
[----:B------:R-:W-:Y:S01]  /*2af80*/  IMAD.MOV.U32 R28, RZ, RZ, R17 ;  /* 0x000000ffff1c7224 */ /* 0x000fe200078e0011 */
[----:B------:R-:W2:Y:S01]  /*2af90*/  LDL.LU.64 R18, [R1+0x20a8] ;  /* 0x0020a80001127983 */ /* 0x000ea20000300a00 */
[----:B------:R-:W2:Y:S02]  /*2afa0*/  LDL.LU.64 R16, [R1+0x20a0] ;  /* 0x0020a00001107983 */ /* 0x000ea40000300a00 */
[----:B------:R-:W-:Y:S02]  /*2afb0*/  STL [R1+0x1cc4], R2 ;  /* 0x001cc40201007387 */ /* 0x000fe40000100800 */
[----:B------:R-:W-:Y:S01]  /*2afc0*/  STL [R1+0x1cc0], R3 ;  /* 0x001cc00301007387 */ /* 0x000fe20000100800 */
[----:B------:R-:W-:Y:S01]  /*2afd0*/  STL [R1+0x1cbc], R28 ;  /* 0x001cbc1c01007387 */ /* 0x000fe20000100800 */
[----:B------:R-:W-:Y:S01]  /*2afe0*/  STL [R1+0x1cb8], R29 ;  /* 0x001cb81d01007387 */ /* 0x000fe20000100800 */
[C---:B----4-:R-:W-:Y:S02]  /*2aff0*/  HMMA.16816.F32 R24, R12.reuse, R24, R4 ;  /* 0x000000180c18723c */ /* 0x050fe40000001804 */
[----:B------:R-:W4:Y:S11]  /*2b000*/  LDL.LU.64 R4, [R1+0x2098] ;  /* 0x0020980001047983 */ /* 0x000f360000300a00 */
[----:B------:R-:W-:Y:S10]  /*2b010*/  @!UPT UIADD3 URZ, URZ, URZ, URZ ;  /* 0x0000003f3f3ff290 */ /* 0x000ff4000fffe03f */
[----:B------:R2:W-:Y:S01]  /*2b020*/  STL.64 [R1+0x1f0], R24 ;  /* 0x0001f01801007387 */ /* 0x0005e20000100a00 */
[----:B------:R-:W-:Y:S02]  /*2b030*/  IMAD.MOV.U32 R6, RZ, RZ, R26 ;  /* 0x000000ffff067224 */ /* 0x000fe400078e001a */
[----:B------:R-:W-:Y:S02]  /*2b040*/  IMAD.MOV.U32 R7, RZ, RZ, R27 ;  /* 0x000000ffff077224 */ /* 0x000fe400078e001b */
[----:B------:R-:W3:Y:S01]  /*2b050*/  LDL.LU.64 R10, [R1+0x2090] ;  /* 0x00209000010a7983 */ /* 0x000ee20000300a00 */
[----:B--2---:R-:W-:Y:S07]  /*2b060*/  HMMA.16816.F32 R24, R12, R8, R16 ;  /* 0x000000080c18723c */ /* 0x004fee0000001810 */
[----:B------:R-:W-:-:S02]  /*2b070*/  IMAD.MOV.U32 R17, RZ, RZ, R8 ;  /* 0x000000ffff117224 */ /* 0x000fc400078e0008 */
[----:B------:R-:W-:Y:S02]  /*2b080*/  IMAD.MOV.U32 R16, RZ, RZ, R9 ;  /* 0x000000ffff107224 */ /* 0x000fe400078e0009 */
[----:B------:R-:W3:Y:S11]  /*2b090*/  LDL.LU.64 R8, [R1+0x2088] ;  /* 0x0020880001087983 */ /* 0x000ef60000300a00 */
[----:B------:R-:W-:Y:S02]  /*2b0a0*/  @!UPT UIADD3 URZ, URZ, URZ, URZ ;  /* 0x0000003f3f3ff290 */ /* 0x000fe4000fffe03f */
[----:B------:R-:W-:Y:S02]  /*2b0b0*/  IMAD.MOV.U32 R2, RZ, RZ, R24 ;  /* 0x000000ffff027224 */ /* 0x000fe400078e0018 */
[----:B------:R-:W-:Y:S01]  /*2b0c0*/  IMAD.MOV.U32 R3, RZ, RZ, R25 ;  /* 0x000000ffff037224 */ /* 0x000fe200078e0019 */
[----:B------:R-:W2:Y:S01]  /*2b0d0*/  LDL.LU R24, [R1+0x230] ;  /* 0x0002300001187983 */ /* 0x000ea20000300800 */
[----:B------:R-:W-:Y:S02]  /*2b0e0*/  IMAD.MOV.U32 R28, RZ, RZ, R26 ;  /* 0x000000ffff1c7224 */ /* 0x000fe400078e001a */
[----:B------:R-:W2:Y:S02]  /*2b0f0*/  LDL.LU R25, [R1+0x234] ;  /* 0x0002340001197983 */ /* 0x000ea40000300800 */
[----:B------:R-:W-:Y:S01]  /*2b100*/  IMAD.MOV.U32 R29, RZ, RZ, R27 ;  /* 0x000000ffff1d7224 */ /* 0x000fe200078e001b */
[----:B------:R-:W2:Y:S01]  /*2b110*/  LDL.LU R26, [R1+0x238] ;  /* 0x00023800011a7983 */ /* 0x000ea20000300800 */
[----:B------:R-:W2:Y:S01]  /*2b120*/  LDL.LU R27, [R1+0x23c] ;  /* 0x00023c00011b7983 */ /* 0x000ea20000300800 */
[----:B---3--:R-:W-:Y:S02]  /*2b130*/  HMMA.16816.F32 R8, R12, R20, R8 ;  /* 0x000000140c08723c */ /* 0x008fe40000001808 */
[----:B--2---:R-:W-:Y:S01]  /*2b140*/  STL.64 [R1+0x1fe8], R26 ;  /* 0x001fe81a01007387 */ /* 0x004fe20000100a00 */
[----:B------:R0:W-:Y:S03]  /*2b150*/  STL.64 [R1+0x1fe0], R24 ;  /* 0x001fe01801007387 */ /* 0x0001e60000100a00 */
[----:B0-----:R-:W2:Y:S01]  /*2b160*/  LDL.64 R24, [R1+0x20] ;  /* 0x0000200001187983 */ /* 0x001ea20000100a00 */
[----:B------:R-:W-:Y:S02]  /*2b170*/  STL [R1+0x1d04], R29 ;  /* 0x001d041d01007387 */ /* 0x000fe40000100800 */
[----:B------:R-:W-:Y:S02]  /*2b180*/  STL [R1+0x1d00], R28 ;  /* 0x001d001c01007387 */ /* 0x000fe40000100800 */
[----:B------:R-:W-:Y:S01]  /*2b190*/  STL [R1+0x1cfc], R3 ;  /* 0x001cfc0301007387 */ /* 0x000fe20000100800 */
[----:B------:R-:W-:Y:S11]  /*2b1a0*/  STL [R1+0x1cf8], R2 ;  /* 0x001cf80201007387 */ /* 0x000ff60000100800 */
[----:B------:R0:W-:Y:S02]  /*2b1b0*/  STL.64 [R1+0x1d0], R8 ;  /* 0x0001d00801007387 */ /* 0x0001e40000100a00 */
[----:B------:R1:W-:Y:S01]  /*2b1c0*/  STL.64 [R1+0x1d8], R10 ;  /* 0x0001d80a01007387 */ /* 0x0003e20000100a00 */
[----:B0-----:R-:W3:Y:S01]  /*2b1d0*/  LDL.LU.64 R8, [R1+0x2080] ;  /* 0x0020800001087983 */ /* 0x001ee20000300a00 */
[----:B-1----:R-:W-:-:S02]  /*2b1e0*/  IMAD.MOV.U32 R11, RZ, RZ, R20 ;  /* 0x000000ffff0b7224 */ /* 0x002fc400078e0014 */
[----:B------:R-:W-:Y:S02]  /*2b1f0*/  IMAD.MOV.U32 R10, RZ, RZ, R21 ;  /* 0x000000ffff0a7224 */ /* 0x000fe400078e0015 */
[----:B------:R-:W4:Y:S01]  /*2b200*/  LDL.LU R20, [R1+0x1b0] ;  /* 0x0001b00001147983 */ /* 0x000f220000300800 */
[----:B------:R-:W4:Y:S01]  /*2b210*/  LDL.LU R21, [R1+0x1b4] ;  /* 0x0001b40001157983 */ /* 0x000f220000300800 */
[----:B------:R-:W4:Y:S02]  /*2b220*/  LDL.LU R22, [R1+0x1b8] ;  /* 0x0001b80001167983 */ /* 0x000f240000300800 */
[----:B------:R-:W4:Y:S02]  /*2b230*/  LDL.LU R23, [R1+0x1bc] ;  /* 0x0001bc0001177983 */ /* 0x000f240000300800 */
[----:B------:R-:W-:Y:S01]  /*2b240*/  STL.64 [R1+0x2070], R10 ;  /* 0x0020700a01007387 */ /* 0x000fe20000100a00 */
[----:B---3--:R0:W-:Y:S04]  /*2b250*/  STL.64 [R1+0x2068], R8 ;  /* 0x0020680801007387 */ /* 0x0081e80000100a00 */
[----:B0-----:R-:W3:Y:S01]  /*2b260*/  LDL.LU R8, [R1+0x1c0] ;  /* 0x0001c00001087983 */ /* 0x001ee20000300800 */
[----:B------:R-:W3:Y:S02]  /*2b270*/  LDL.LU R9, [R1+0x1c4] ;  /* 0x0001c40001097983 */ /* 0x000ee40000300800 */
[----:B------:R-:W3:Y:S02]  /*2b280*/  LDL.LU R10, [R1+0x1c8] ;  /* 0x0001c800010a7983 */ /* 0x000ee40000300800 */
[----:B------:R-:W3:Y:S01]  /*2b290*/  LDL.LU R11, [R1+0x1cc] ;  /* 0x0001cc00010b7983 */ /* 0x000ee20000300800 */
[----:B--2---:R0:W-:Y:S01]  /*2b2a0*/  STL.64 [R1+0x2000], R24 ;  /* 0x0020001801007387 */ /* 0x0041e20000100a00 */
[----:B---3--:R-:W-:Y:S03]  /*2b2b0*/  HMMA.16816.F32 R8, R12, R24, R8 ;  /* 0x000000180c08723c */ /* 0x008fe60000001808 */
[----:B0-----:R-:W2:Y:S01]  /*2b2c0*/  LDL.LU R24, [R1+0xc0] ;  /* 0x0000c00001187983 */ /* 0x001ea20000300800 */
[----:B------:R-:W2:Y:S02]  /*2b2d0*/  LDL.LU R25, [R1+0xc4] ;  /* 0x0000c40001197983 */ /* 0x000ea40000300800 */
[----:B------:R-:W3:Y:S02]  /*2b2e0*/  LDL.LU R26, [R1+0xc8] ;  /* 0x0000c800011a7983 */ /* 0x000ee40000300800 */
[----:B------:R-:W3:Y:S11]  /*2b2f0*/  LDL.LU R27, [R1+0xcc] ;  /* 0x0000cc00011b7983 */ /* 0x000ef60000300800 */
[----:B------:R-:W-:Y:S05]  /*2b300*/  @!UPT UIADD3 URZ, URZ, URZ, URZ ;  /* 0x0000003f3f3ff290 */ /* 0x000fea000fffe03f */
[----:B------:R-:W-:Y:S02]  /*2b310*/  IMAD.MOV.U32 R29, RZ, RZ, R8 ;  /* 0x000000ffff1d7224 */ /* 0x000fe400078e0008 */
[----:B------:R-:W-:Y:S02]  /*2b320*/  IMAD.MOV.U32 R28, RZ, RZ, R9 ;  /* 0x000000ffff1c7224 */ /* 0x000fe400078e0009 */
[----:B------:R-:W-:Y:S02]  /*2b330*/  IMAD.MOV.U32 R3, RZ, RZ, R10 ;  /* 0x000000ffff037224 */ /* 0x000fe400078e000a */
[----:B------:R-:W-:Y:S01]  /*2b340*/  IMAD.MOV.U32 R2, RZ, RZ, R11 ;  /* 0x000000ffff027224 */ /* 0x000fe200078e000b */
[----:B---3--:R-:W-:Y:S01]  /*2b350*/  STL.64 [R1+0x2010], R26 ;  /* 0x0020101a01007387 */ /* 0x008fe20000100a00 */
[----:B--2---:R0:W-:Y:S02]  /*2b360*/  STL.64 [R1+0x2008], R24 ;  /* 0x0020081801007387 */ /* 0x0041e40000100a00 */
[----:B0-----:R-:W-:-:S02]  /*2b370*/  IMAD.MOV.U32 R25, RZ, RZ, R16 ;  /* 0x000000ffff197224 */ /* 0x001fc400078e0010 */
        /* <DEDUP_REMOVED lines=9> */
[----:B------:R0:W-:Y:S04]  /*2b410*/  STL.64 [R1+0x2028], R24 ;  /* 0x0020281801007387 */ /* 0x0001e80000100a00 */
[----:B0-----:R-:W2:Y:S01]  /*2b420*/  LDL.64 R24, [R1+0x30] ;  /* 0x0000300001187983 */ /* 0x001ea20000100a00 */
[C---:B----4-:R-:W-:Y:S03]  /*2b430*/  HMMA.16816.F32 R20, R12.reuse, R4, R20 ;  /* 0x000000040c14723c */ /* 0x050fe60000001814 */
[----:B--2---:R0:W-:Y:S04]  /*2b440*/  STL.64 [R1+0x2040], R24 ;  /* 0x0020401801007387 */ /* 0x0041e80000100a00 */
[----:B0-----:R-:W2:Y:S01]  /*2b450*/  LDL.64 R24, [R1+0x40] ;  /* 0x0000400001187983 */ /* 0x001ea20000100a00 */
[----:B------:R-:W-:Y:S02]  /*2b460*/  STL [R1+0x1db8], R3 ;  /* 0x001db80301007387 */ /* 0x000fe40000100800 */
[----:B------:R-:W-:Y:S02]  /*2b470*/  STL [R1+0x1dac], R28 ;  /* 0x001dac1c01007387 */ /* 0x000fe40000100800 */
[----:B------:R-:W-:Y:S11]  /*2b480*/  STL [R1+0x1da8], R29 ;  /* 0x001da81d01007387 */ /* 0x000ff60000100800 */
[----:B------:R0:W-:Y:S01]  /*2b490*/  STL.64 [R1+0x1b0], R20 ;  /* 0x0001b01401007387 */ /* 0x0001e20000100a00 */
[----:B------:R-:W-:Y:S03]  /*2b4a0*/  STL.64 [R1+0x1b8], R22 ;  /* 0x0001b81601007387 */ /* 0x000fe60000100a00 */
[----:B0-----:R-:W3:Y:S01]  /*2b4b0*/  LDL.LU.64 R20, [R1+0x2078] ;  /* 0x0020780001147983 */ /* 0x001ee20000300a00 */
[----:B------:R-:W-:Y:S02]  /*2b4c0*/  STL.64 [R1+0x1ff8], R6 ;  /* 0x001ff80601007387 */ /* 0x000fe40000100a00 */
[----:B------:R0:W-:Y:S02]  /*2b4d0*/  STL.64 [R1+0x1ff0], R4 ;  /* 0x001ff00401007387 */ /* 0x0001e40000100a00 */
[----:B0-----:R-:W4:Y:S01]  /*2b4e0*/  LDL.LU R4, [R1+0x180] ;  /* 0x0001800001047983 */ /* 0x001f220000300800 */
[----:B------:R-:W4:Y:S02]  /*2b4f0*/  LDL.LU R5, [R1+0x184] ;  /* 0x0001840001057983 */ /* 0x000f240000300800 */
[----:B------:R-:W2:Y:S02]  /*2b500*/  LDL.LU R6, [R1+0x188] ;  /* 0x0001880001067983 */ /* 0x000ea40000300800 */
[----:B------:R-:W2:Y:S02]  /*2b510*/  LDL.LU R7, [R1+0x18c] ;  /* 0x00018c0001077983 */ /* 0x000ea40000300800 */
[----:B--2---:R-:W-:Y:S01]  /*2b520*/  STL.64 [R1+0x2020], R6 ;  /* 0x0020200601007387 */ /* 0x004fe20000100a00 */
[----:B----4-:R0:W-:Y:S03]  /*2b530*/  STL.64 [R1+0x2018], R4 ;  /* 0x0020180401007387 */ /* 0x0101e60000100a00 */
        /* <DEDUP_REMOVED lines=20> */
[----:B------:R-:W4:Y:S02]  /*2b680*/  LDL.LU.64 R8, [R1+0x2068] ;  /* 0x0020680001087983 */ /* 0x000f240000300a00 */
[----:B----4-:R-:W-:Y:S01]  /*2b690*/  HMMA.16816.F32 R12, R12, R8, R16 ;  /* 0x000000080c0c723c */ /* 0x010fe20000001810 */
[----:B------:R-:W2:Y:S01]  /*2b6a0*/  LDL.LU.64 R18, [R1+0x2060] ;  /* 0x0020600001127983 */ /* 0x000ea20000300a00 */
[----:B------:R-:W2:Y:S11]  /*2b6b0*/  LDL.LU.64 R16, [R1+0x2058] ;  /* 0x0020580001107983 */ /* 0x000eb60000300a00 */
[----:B------:R-:W-:Y:S10]  /*2b6c0*/  @!UPT UIADD3 URZ, URZ, URZ, URZ ;  /* 0x0000003f3f3ff290 */ /* 0x000ff4000fffe03f */
[----:B------:R-:W-:Y:S01]  /*2b6d0*/  STL.64 [R1+0x100], R12 ;  /* 0x0001000c01007387 */ /* 0x000fe20000100a00 */
[----:B------:R0:W-:Y:S02]  /*2b6e0*/  STL.64 [R1+0x108], R14 ;  /* 0x0001080e01007387 */ /* 0x0001e40000100a00 */
        /* <DEDUP_REMOVED lines=10> */
[----:B---3--:R-:W-:Y:S01]  /*2b790*/  IMAD.MOV.U32 R12, RZ, RZ, R11 ;  /* 0x000000ffff0c7224 */ /* 0x008fe200078e000b */
        /* <DEDUP_REMOVED lines=10> */
[----:B------:R-:W2:Y:S01]  /*2b840*/  LDL.LU.64 R6, [R1+0x2020] ;  /* 0x0020200001067983 */ /* 0x000ea20000300a00 */
[----:B------:R-:W2:Y:S11]  /*2b850*/  LDL.LU.64 R4, [R1+0x2018] ;  /* 0x0020180001047983 */ /* 0x000eb60000300a00 */
[----:B------:R-:W-:Y:S10]  /*2b860*/  @!UPT UIADD3 URZ, URZ, URZ, URZ ;  /* 0x0000003f3f3ff290 */ /* 0x000ff4000fffe03f */
[----:B------:R-:W-:Y:S01]  /*2b870*/  STL.64 [R1+0xd0], R24 ;  /* 0x0000d01801007387 */ /* 0x000fe20000100a00 */
[----:B------:R0:W-:Y:S03]  /*2b880*/  STL.64 [R1+0xd8], R26 ;  /* 0x0000d81a01007387 */ /* 0x0001e60000100a00 */
[----:B0-----:R-:W3:Y:S01]  /*2b890*/  LDL.LU.64 R26, [R1+0x2010] ;  /* 0x00201000011a7983 */ /* 0x001ee20000300a00 */
[----:B------:R-:W3:Y:S02]  /*2b8a0*/  LDL.LU.64 R24, [R1+0x2008] ;  /* 0x0020080001187983 */ /* 0x000ee40000300a00 */
        /* <DEDUP_REMOVED lines=19> */
[----:B------:R-:W3:Y:S01]  /*2b9e0*/  LDL.LU.64 R24, [R1+0x1fe0] ;  /* 0x001fe00001187983 */ /* 0x000ee20000300a00 */
[----:B------:R-:W-:Y:S01]  /*2b9f0*/  STL [R1+0x1fd8], R10 ;  /* 0x001fd80a01007387 */ /* 0x000fe20000100800 */
[----:B------:R-:W-:Y:S02]  /*2ba00*/  STL.64 [R1+0x1fd0], R8 ;  /* 0x001fd00801007387 */ /* 0x000fe40000100a00 */
[----:B------:R-:W-:-:S02]  /*2ba10*/  IMAD.MOV.U32 R12, RZ, RZ, R22 ;  /* 0x000000ffff0c7224 */ /* 0x000fc400078e0016 */
[----:B------:R-:W-:Y:S01]  /*2ba20*/  IMAD.MOV.U32 R13, RZ, RZ, R11 ;  /* 0x000000ffff0d7224 */ /* 0x000fe200078e000b */
        /* <DEDUP_REMOVED lines=9> */
[----:B------:R-:W4:Y:S01]  /*2bac0*/  LDL.LU R8, [R1+0x590] ;  /* 0x0005900001087983 */ /* 0x000f220000300800 */
[----:B------:R-:W4:Y:S02]  /*2bad0*/  LDL.LU R9, [R1+0x594] ;  /* 0x0005940001097983 */ /* 0x000f240000300800 */
[----:B------:R-:W4:Y:S02]  /*2bae0*/  LDL.LU R10, [R1+0x598] ;  /* 0x00059800010a7983 */ /* 0x000f240000300800 */
[----:B------:R-:W4:Y:S01]  /*2baf0*/  LDL.LU R11, [R1+0x59c] ;  /* 0x00059c00010b7983 */ /* 0x000f220000300800 */
[----:B------:R-:W-:Y:S01]  /*2bb00*/  STL.64 [R1+0x1fa8], R12 ;  /* 0x001fa80c01007387 */ /* 0x000fe20000100a00 */
[----:B--2---:R-:W-:Y:S02]  /*2bb10*/  STL.64 [R1+0x1f60], R6 ;  /* 0x001f600601007387 */ /* 0x004fe40000100a00 */
        /* <DEDUP_REMOVED lines=17> */
[----:B----4-:R-:W-:Y:S01]  /*2bc30*/  HMMA.16816.F32 R8, R16, R20, R8 ;  /* 0x000000141008723c */ /* 0x010fe20000001808 */
[----:B--2---:R-:W-:Y:S01]  /*2bc40*/  STL.64 [R1+0x1fa0], R6 ;  /* 0x001fa00601007387 */ /* 0x004fe20000100a00 */
[----:B------:R0:W-:Y:S03]  /*2bc50*/  STL.64 [R1+0x1f98], R4 ;  /* 0x001f980401007387 */ /* 0x0001e60000100a00 */
        /* <DEDUP_REMOVED lines=12> */
[----:B0-----:R-:W4:Y:S01]  /*2bd20*/  LDL.LU R10, [R1+0x1fd8] ;  /* 0x001fd800010a7983 */ /* 0x001f220000300800 */
[----:B------:R-:W3:Y:S02]  /*2bd30*/  LDL.LU.64 R8, [R1+0x1fd0] ;  /* 0x001fd00001087983 */ /* 0x000ee40000300a00 */
[----:B------:R-:W-:-:S02]  /*2bd40*/  IMAD.MOV.U32 R13, RZ, RZ, R14 ;  /* 0x000000ffff0d7224 */ /* 0x000fc400078e000e */
[----:B------:R-:W-:Y:S02]  /*2bd50*/  IMAD.MOV.U32 R14, RZ, RZ, R20 ;  /* 0x000000ffff0e7224 */ /* 0x000fe400078e0014 */
[----:B------:R-:W-:Y:S01]  /*2bd60*/  IMAD.MOV.U32 R11, RZ, RZ, R21 ;  /* 0x000000ffff0b7224 */ /* 0x000fe200078e0015 */
[----:B------:R-:W2:Y:S01]  /*2bd70*/  LDL.LU.64 R22, [R1+0x1fc8] ;  /* 0x001fc80001167983 */ /* 0x000ea20000300a00 */
[----:B------:R-:W2:Y:S01]  /*2bd80*/  LDL.LU.64 R20, [R1+0x1fc0] ;  /* 0x001fc00001147983 */ /* 0x000ea20000300a00 */
[----:B---3--:R-:W-:Y:S02]  /*2bd90*/  HMMA.16816.F32 R16, R16, R8, R24 ;  /* 0x000000081010723c */ /* 0x008fe40000001818 */
[----:B------:R-:W3:Y:S11]  /*2bda0*/  LDL.LU R24, [R1+0x380] ;  /* 0x0003800001187983 */ /* 0x000ef60000300800 */
[----:B------:R-:W-:Y:S10]  /*2bdb0*/  @!UPT UIADD3 URZ, URZ, URZ, URZ ;  /* 0x0000003f3f3ff290 */ /* 0x000ff4000fffe03f */
[----:B------:R-:W-:Y:S01]  /*2bdc0*/  STL.64 [R1+0x360], R16 ;  /* 0x0003601001007387 */ /* 0x000fe20000100a00 */
[----:B------:R-:W-:Y:S02]  /*2bdd0*/  STL.64 [R1+0x368], R18 ;  /* 0x0003681201007387 */ /* 0x000fe40000100a00 */
[----:B------:R-:W3:Y:S02]  /*2bde0*/  LDL.LU R25, [R1+0x384] ;  /* 0x0003840001197983 */ /* 0x000ee40000300800 */
[----:B------:R-:W2:Y:S01]  /*2bdf0*/  LDL.LU R26, [R1+0x388] ;  /* 0x00038800011a7983 */ /* 0x000ea20000300800 */
[----:B------:R-:W2:Y:S01]  /*2be00*/  LDL.LU R27, [R1+0x38c] ;  /* 0x00038c00011b7983 */ /* 0x000ea20000300800 */
[----:B------:R-:W-:-:S03]  /*2be10*/  IMAD.MOV.U32 R12, RZ, RZ, R15 ;  /* 0x000000ffff0c7224 */ /* 0x000fc600078e000f */
[----:B--2---:R-:W-:Y:S01]  /*2be20*/  STL.64 [R1+0x1f40], R26 ;  /* 0x001f401a01007387 */ /* 0x004fe20000100a00 */
[----:B---3--:R0:W-:Y:S02]  /*2be30*/  STL.64 [R1+0x1f38], R24 ;  /* 0x001f381801007387 */ /* 0x0081e40000100a00 */
[----:B0-----:R-:W-:Y:S02]  /*2be40*/  IMAD.MOV.U32 R24, RZ, RZ, R14 ;  /* 0x000000ffff187224 */ /* 0x001fe400078e000e */
[C---:B------:R-:W-:Y:S01]  /*2be50*/  HMMA.16816.F32 R12, R20.reuse, R12, R4 ;  /* 0x0000000c140c723c */ /* 0x040fe20000001804 */
[----:B------:R-:W2:Y:S01]  /*2be60*/  LDL.LU.64 R6, [R1+0x1fb8] ;  /* 0x001fb80001067983 */ /* 0x000ea20000300a00 */
[----:B------:R-:W2:Y:S11]  /*2be70*/  LDL.LU.64 R4, [R1+0x1fb0] ;  /* 0x001fb00001047983 */ /* 0x000eb60000300a00 */
[----:B------:R-:W-:Y:S10]  /*2be80*/  @!UPT UIADD3 URZ, URZ, URZ, URZ ;  /* 0x0000003f3f3ff290 */ /* 0x000ff4000fffe03f */
        /* <DEDUP_REMOVED lines=8> */
[----:B------:R-:W-:Y:S03]  /*2bf10*/  STL.64 [R1+0x448], R14 ;  /* 0x0004480e01007387 */ /* 0x000fe60000100a00 */
[----:B0-----:R-:W2:Y:S01]  /*2bf20*/  LDL.LU.64 R12, [R1+0x1f90] ;  /* 0x001f9000010c7983 */ /* 0x001ea20000300a00 */
[----:B----4-:R-:W-:Y:S02]  /*2bf30*/  IMAD.MOV.U32 R16, RZ, RZ, R10 ;  /* 0x000000ffff107224 */ /* 0x010fe400078e000a */
[----:B------:R-:W-:Y:S01]  /*2bf40*/  IMAD.MOV.U32 R17, RZ, RZ, R3 ;  /* 0x000000ffff117224 */ /* 0x000fe200078e0003 */
[----:B--2---:R-:W-:Y:S01]  /*2bf50*/  HMMA.16816.F32 R4, R20, R12, R4 ;  /* 0x0000000c1404723c */ /* 0x004fe20000001804 */
        /* <DEDUP_REMOVED lines=8> */
[----:B------:R-:W-:Y:S01]  /*2bfe0*/  STL [R1+0x1f50], R10 ;  /* 0x001f500a01007387 */ /* 0x000fe20000100800 */
[----:B------:R0:W-:Y:S01]  /*2bff0*/  STL.64 [R1+0x1f48], R8 ;  /* 0x001f480801007387 */ /* 0x0001e20000100a00 */
[----:B------:R-:W-:-:S03]  /*2c000*/  IMAD.MOV.U32 R25, RZ, RZ, R11 ;  /* 0x000000ffff197224 */ /* 0x000fc600078e000b */
[----:B0-----:R-:W3:Y:S01]  /*2c010*/  LDL.LU R8, [R1+0x500] ;  /* 0x0005000001087983 */ /* 0x001ee20000300800 */
[----:B------:R-:W3:Y:S02]  /*2c020*/  LDL.LU R9, [R1+0x504] ;  /* 0x0005040001097983 */ /* 0x000ee40000300800 */
[----:B------:R-:W3:Y:S02]  /*2c030*/  LDL.LU R10, [R1+0x508] ;  /* 0x00050800010a7983 */ /* 0x000ee40000300800 */
[----:B------:R-:W3:Y:S01]  /*2c040*/  LDL.LU R11, [R1+0x50c] ;  /* 0x00050c00010b7983 */ /* 0x000ee20000300800 */
        /* <DEDUP_REMOVED lines=8> */
[----:B0-----:R-:W4:Y:S01]  /*2c0d0*/  LDL.LU R12, [R1+0x510] ;  /* 0x00051000010c7983 */ /* 0x001f220000300800 */
[----:B------:R-:W4:Y:S02]  /*2c0e0*/  LDL.LU R13, [R1+0x514] ;  /* 0x00051400010d7983 */ /* 0x000f240000300800 */
[----:B------:R-:W4:Y:S02]  /*2c0f0*/  LDL.LU R14, [R1+0x518] ;  /* 0x00051800010e7983 */ /* 0x000f240000300800 */
[----:B------:R-:W4:Y:S01]  /*2c100*/  LDL.LU R15, [R1+0x51c] ;  /* 0x00051c00010f7983 */ /* 0x000f220000300800 */
[C---:B--2---:R-:W-:Y:S11]  /*2c110*/  HMMA.16816.F32 R4, R20.reuse, R16, R4 ;  /* 0x000000101404723c */ /* 0x044ff60000001804 */
[----:B------:R-:W-:Y:S11]  /*2c120*/  @!UPT UIADD3 URZ, URZ, URZ, URZ ;  /* 0x0000003f3f3ff290 */ /* 0x000ff6000fffe03f */
[----:B------:R-:W-:Y:S01]  /*2c130*/  @!UPT UIADD3 URZ, URZ, URZ, URZ ;  /* 0x0000003f3f3ff290 */ /* 0x000fe2000fffe03f */
[----:B------:R-:W-:Y:S01]  /*2c140*/  STL.64 [R1+0x410], R4 ;  /* 0x0004100401007387 */ /* 0x000fe20000100a00 */
[----:B------:R0:W-:Y:S03]  /*2c150*/  STL.64 [R1+0x418], R6 ;  /* 0x0004180601007387 */ /* 0x0001e60000100a00 */
[----:B0-----:R-:W2:Y:S01]  /*2c160*/  LDL.LU.64 R6, [R1+0x1f60] ;  /* 0x001f600001067983 */ /* 0x001ea20000300a00 */
[----:B------:R-:W4:Y:S02]  /*2c170*/  LDL.LU.64 R4, [R1+0x1f58] ;  /* 0x001f580001047983 */ /* 0x000f240000300a00 */
[----:B------:R0:W-:Y:S02]  /*2c180*/  STL.64 [R1+0x1f20], R16 ;  /* 0x001f201001007387 */ /* 0x0001e40000100a00 */
[----:B0-----:R-:W2:Y:S01]  /*2c190*/  LDL.LU R16, [R1+0x4f0] ;  /* 0x0004f00001107983 */ /* 0x001ea20000300800 */
[C---:B----4-:R-:W-:Y:S11]  /*2c1a0*/  HMMA.16816.F32 R12, R20.reuse, R4, R12 ;  /* 0x00000004140c723c */ /* 0x050ff6000000180c */
[----:B------:R-:W-:Y:S11]  /*2c1b0*/  @!UPT UIADD3 URZ, URZ, URZ, URZ ;  /* 0x0000003f3f3ff290 */ /* 0x000ff6000fffe03f */
[----:B------:R-:W-:Y:S01]  /*2c1c0*/  @!UPT UIADD3 URZ, URZ, URZ, URZ ;  /* 0x0000003f3f3ff290 */ /* 0x000fe2000fffe03f */
[----:B------:R0:W-:Y:S01]  /*2c1d0*/  STL.64 [R1+0x400], R12 ;  /* 0x0004000c01007387 */ /* 0x0001e20000100a00 */
[----:B------:R1:W-:Y:S02]  /*2c1e0*/  STL.64 [R1+0x408], R14 ;  /* 0x0004080e01007387 */ /* 0x0003e40000100a00 */
[----:B------:R-:W4:Y:S02]  /*2c1f0*/  LDL.LU R17, [R1+0x4f4] ;  /* 0x0004f40001117983 */ /* 0x000f240000300800 */
[----:B------:R-:W4:Y:S01]  /*2c200*/  LDL.LU R18, [R1+0x4f8] ;  /* 0x0004f80001127983 */ /* 0x000f220000300800 */
[----:B------:R-:W4:Y:S04]  /*2c210*/  LDL.LU R19, [R1+0x4fc] ;  /* 0x0004fc0001137983 */ /* 0x000f280000300800 */
[----:B0-----:R-:W2:Y:S01]  /*2c220*/  LDL.LU R12, [R1+0x4e0] ;  /* 0x0004e000010c7983 */ /* 0x001ea20000300800 */
[----:B------:R-:W2:Y:S02]  /*2c230*/  LDL.LU R13, [R1+0x4e4] ;  /* 0x0004e400010d7983 */ /* 0x000ea40000300800 */
[----:B-1----:R-:W2:Y:S02]  /*2c240*/  LDL.LU R14, [R1+0x4e8] ;  /* 0x0004e800010e7983 */ /* 0x002ea40000300800 */
[----:B------:R-:W2:Y:S01]  /*2c250*/  LDL.LU R15, [R1+0x4ec] ;  /* 0x0004ec00010f7983 */ /* 0x000ea20000300800 */
[C---:B---3--:R-:W-:Y:S01]  /*2c260*/  HMMA.16816.F32 R24, R20.reuse, R24, R8 ;  /* 0x000000181418723c */ /* 0x048fe20000001808 */
[----:B--2---:R-:W-:Y:S01]  /*2c270*/  STL.64 [R1+0x1f18], R14 ;  /* 0x001f180e01007387 */ /* 0x004fe20000100a00 */
[----:B------:R0:W-:Y:S03]  /*2c280*/  STL.64 [R1+0x1f10], R12 ;  /* 0x001f100c01007387 */ /* 0x0001e60000100a00 */
[----:B0-----:R-:W4:Y:S01]  /*2c290*/  LDL.64 R12, [R1+0x40] ;  /* 0x00004000010c7983 */ /* 0x001f220000100a00 */
[----:B------:R-:W-:Y:S02]  /*2c2a0*/  STL.64 [R1+0x1ef0], R6 ;  /* 0x001ef00601007387 */ /* 0x000fe40000100a00 */
[----:B------:R0:W-:Y:S02]  /*2c2b0*/  STL.64 [R1+0x1ee8], R4 ;  /* 0x001ee80401007387 */ /* 0x0001e40000100a00 */
[----:B0-----:R-:W2:Y:S01]  /*2c2c0*/  LDL.LU R4, [R1+0x4d0] ;  /* 0x0004d00001047983 */ /* 0x001ea20000300800 */
[----:B------:R-:W2:Y:S02]  /*2c2d0*/  LDL.LU R5, [R1+0x4d4] ;  /* 0x0004d40001057983 */ /* 0x000ea40000300800 */
[----:B------:R-:W2:Y:S02]  /*2c2e0*/  LDL.LU R6, [R1+0x4d8] ;  /* 0x0004d80001067983 */ /* 0x000ea40000300800 */
[----:B------:R-:W2:Y:S01]  /*2c2f0*/  LDL.LU R7, [R1+0x4dc] ;  /* 0x0004dc0001077983 */ /* 0x000ea20000300800 */
[----:B------:R-:W3:Y:S01]  /*2c300*/  LDL.LU R10, [R1+0x1f50] ;  /* 0x001f5000010a7983 */ /* 0x000ee20000300800 */
[----:B------:R-:W2:Y:S06]  /*2c310*/  LDL.LU.64 R8, [R1+0x1f48] ;  /* 0x001f480001087983 */ /* 0x000eac0000300a00 */
[----:B------:R-:W-:Y:S02]  /*2c320*/  STL.64 [R1+0x3f0], R24 ;  /* 0x0003f01801007387 */ /* 0x000fe40000100a00 */
[----:B------:R0:W-:Y:S02]  /*2c330*/  STL.64 [R1+0x3f8], R26 ;  /* 0x0003f81a01007387 */ /* 0x0001e40000100a00 */
[----:B0-----:R-:W2:Y:S01]  /*2c340*/  LDL.LU.64 R26, [R1+0x1f40] ;  /* 0x001f4000011a7983 */ /* 0x001ea20000300a00 */
[----:B------:R-:W2:Y:S02]  /*2c350*/  LDL.LU.64 R24, [R1+0x1f38] ;  /* 0x001f380001187983 */ /* 0x000ea40000300a00 */
[----:B--2---:R-:W-:Y:S01]  /*2c360*/  HMMA.16816.F32 R20, R20, R8, R24 ;  /* 0x000000081414723c */ /* 0x004fe20000001818 */
[----:B------:R-:W4:Y:S01]  /*2c370*/  LDL.LU.64 R26, [R1+0x1f30] ;  /* 0x001f3000011a7983 */ /* 0x000f220000300a00 */
[----:B------:R-:W4:Y:S02]  /*2c380*/  LDL.LU.64 R24, [R1+0x1f28] ;  /* 0x001f280001187983 */ /* 0x000f240000300a00 */
[----:B------:R0:W-:Y:S02]  /*2c390*/  STL.64 [R1+0x1ec8], R8 ;  /* 0x001ec80801007387 */ /* 0x0001e40000100a00 */
[----:B0-----:R-:W2:Y:S11]  /*2c3a0*/  LDL.64 R8, [R1+0x30] ;  /* 0x0000300001087983 */ /* 0x001eb60000100a00 */
[----:B------:R-:W-:Y:S06]  /*2c3b0*/  @!UPT UIADD3 URZ, URZ, URZ, URZ ;  /* 0x0000003f3f3ff290 */ /* 0x000fec000fffe03f */
[----:B------:R0:W-:Y:S01]  /*2c3c0*/  STL.64 [R1+0x350], R20 ;  /* 0x0003501401007387 */ /* 0x0001e20000100a00 */
[----:B------:R1:W-:Y:S03]  /*2c3d0*/  STL.64 [R1+0x358], R22 ;  /* 0x0003581601007387 */ /* 0x0003e60000100a00 */
        /* <DEDUP_REMOVED lines=12> */
[----:B------:R0:W-:Y:S11]  /*2c4a0*/  STL.64 [R1+0x1e60], R20 ;  /* 0x001e601401007387 */ /* 0x0001f60000100a00 */
[----:B------:R-:W-:Y:S10]  /*2c4b0*/  @!UPT UIADD3 URZ, URZ, URZ, URZ ;  /* 0x0000003f3f3ff290 */ /* 0x000ff4000fffe03f */
[----:B------:R1:W-:Y:S02]  /*2c4c0*/  STL.64 [R1+0x3e0], R16 ;  /* 0x0003e01001007387 */ /* 0x0003e40000100a00 */
[----:B------:R2:W-:Y:S02]  /*2c4d0*/  STL.64 [R1+0x3e8], R18 ;  /* 0x0003e81201007387 */ /* 0x0005e40000100a00 */
[----:B0-----:R-:W-:Y:S01]  /*2c4e0*/  IMAD.MOV.U32 R21, RZ, RZ, R3 ;  /* 0x000000ffff157224 */ /* 0x001fe200078e0003 */
[----:B-1----:R-:W4:Y:S01]  /*2c4f0*/  LDL.LU.64 R16, [R1+0x1f20] ;  /* 0x001f200001107983 */ /* 0x002f220000300a00 */
[----:B--2---:R-:W-:Y:S02]  /*2c500*/  IMAD.MOV.U32 R18, RZ, RZ, R12 ;  /* 0x000000ffff127224 */ /* 0x004fe400078e000c */
[----:B------:R-:W-:Y:S02]  /*2c510*/  IMAD.MOV.U32 R3, RZ, RZ, R13 ;  /* 0x000000ffff037224 */ /* 0x000fe400078e000d */
[----:B------:R-:W2:Y:S01]  /*2c520*/  LDL.LU.64 R14, [R1+0x1f18] ;  /* 0x001f1800010e7983 */ /* 0x000ea20000300a00 */
[----:B------:R-:W2:Y:S01]  /*2c530*/  LDL.LU.64 R12, [R1+0x1f10] ;  /* 0x001f1000010c7983 */ /* 0x000ea20000300a00 */
[----:B------:R-:W-:Y:S02]  /*2c540*/  STL [R1+0x1f00], R18 ;  /* 0x001f001201007387 */ /* 0x000fe40000100800 */
[----:B---3--:R-:W-:Y:S01]  /*2c550*/  IMAD.MOV.U32 R20, RZ, RZ, R10 ;  /* 0x000000ffff147224 */ /* 0x008fe200078e000a */
[C---:B--2---:R-:W-:Y:S01]  /*2c560*/  HMMA.16816.F32 R12, R24.reuse, R8, R12 ;  /* 0x00000008180c723c */ /* 0x044fe2000000180c */
[----:B----4-:R0:W-:Y:S04]  /*2c570*/  STL.64 [R1+0x1ef8], R16 ;  /* 0x001ef81001007387 */ /* 0x0101e80000100a00 */
[----:B0-----:R-:W2:Y:S01]  /*2c580*/  LDL.LU R16, [R1+0x4c0] ;  /* 0x0004c00001107983 */ /* 0x001ea20000300800 */
[----:B------:R-:W2:Y:S02]  /*2c590*/  LDL.LU R17, [R1+0x4c4] ;  /* 0x0004c40001117983 */ /* 0x000ea40000300800 */
[----:B------:R-:W2:Y:S02]  /*2c5a0*/  LDL.LU R18, [R1+0x4c8] ;  /* 0x0004c80001127983 */ /* 0x000ea40000300800 */
[----:B------:R-:W2:Y:S11]  /*2c5b0*/  LDL.LU R19, [R1+0x4cc] ;  /* 0x0004cc0001137983 */ /* 0x000eb60000300800 */
[----:B------:R-:W-:Y:S02]  /*2c5c0*/  @!UPT UIADD3 URZ, URZ, URZ, URZ ;  /* 0x0000003f3f3ff290 */ /* 0x000fe4000fffe03f */
[----:B------:R0:W-:Y:S01]  /*2c5d0*/  STL.64 [R1+0x3d0], R12 ;  /* 0x0003d00c01007387 */ /* 0x0001e20000100a00 */
[----:B------:R1:W-:Y:S03]  /*2c5e0*/  STL.64 [R1+0x3d8], R14 ;  /* 0x0003d80e01007387 */ /* 0x0003e60000100a00 */
[----:B0-----:R-:W2:Y:S01]  /*2c5f0*/  LDL.LU.64 R12, [R1+0x1f08] ;  /* 0x001f0800010c7983 */ /* 0x001ea20000300a00 */
[----:B-1----:R-:W-:Y:S02]  /*2c600*/  IMAD.MOV.U32 R15, RZ, RZ, R8 ;  /* 0x000000ffff0f7224 */ /* 0x002fe400078e0008 */
[----:B------:R-:W-:Y:S02]  /*2c610*/  IMAD.MOV.U32 R14, RZ, RZ, R9 ;  /* 0x000000ffff0e7224 */ /* 0x000fe400078e0009 */
[----:B------:R-:W3:Y:S01]  /*2c620*/  LDL.LU.64 R8, [R1+0x70] ;  /* 0x0000700001087983 */ /* 0x000ee20000300a00 */
[----:B------:R-:W-:Y:S03]  /*2c630*/  HMMA.16816.F32 R4, R24, R20, R4 ;  /* 0x000000141804723c */ /* 0x000fe60000001804 */
[----:B---3--:R0:W-:Y:S11]  /*2c640*/  STL.64 [R1+0x1ee0], R8 ;  /* 0x001ee00801007387 */ /* 0x0081f60000100a00 */
[----:B------:R-:W-:Y:S09]  /*2c650*/  @!UPT UIADD3 URZ, URZ, URZ, URZ ;  /* 0x0000003f3f3ff290 */ /* 0x000ff2000fffe03f */
[----:B------:R1:W-:Y:S02]  /*2c660*/  STL.64 [R1+0x3c0], R4 ;  /* 0x0003c00401007387 */ /* 0x0003e40000100a00 */
[----:B------:R3:W-:Y:S01]  /*2c670*/  STL.64 [R1+0x3c8], R6 ;  /* 0x0003c80601007387 */ /* 0x0007e20000100a00 */
[----:B0-----:R-:W4:Y:S01]  /*2c680*/  LDL.LU R8, [R1+0x4a0] ;  /* 0x0004a00001087983 */ /* 0x001f220000300800 */
[----:B------:R-:W4:Y:S02]  /*2c690*/  LDL.LU R9, [R1+0x4a4] ;  /* 0x0004a40001097983 */ /* 0x000f240000300800 */
[----:B------:R-:W4:Y:S02]  /*2c6a0*/  LDL.LU R10, [R1+0x4a8] ;  /* 0x0004a800010a7983 */ /* 0x000f240000300800 */
[----:B------:R-:W4:Y:S01]  /*2c6b0*/  LDL.LU R11, [R1+0x4ac] ;  /* 0x0004ac00010b7983 */ /* 0x000f220000300800 */
[----:B-1----:R-:W4:Y:S01]  /*2c6c0*/  LDL.LU R4, [R1+0x4b0] ;  /* 0x0004b00001047983 */ /* 0x002f220000300800 */
[----:B------:R-:W4:Y:S02]  /*2c6d0*/  LDL.LU R5, [R1+0x4b4] ;  /* 0x0004b40001057983 */ /* 0x000f240000300800 */
[----:B---3--:R-:W4:Y:S02]  /*2c6e0*/  LDL.LU R6, [R1+0x4b8] ;  /* 0x0004b80001067983 */ /* 0x008f240000300800 */
[----:B------:R-:W4:Y:S01]  /*2c6f0*/  LDL.LU R7, [R1+0x4bc] ;  /* 0x0004bc0001077983 */ /* 0x000f220000300800 */
[----:B------:R0:W-:Y:S02]  /*2c700*/  STL.64 [R1+0x1e78], R20 ;  /* 0x001e781401007387 */ /* 0x0001e40000100a00 */
        /* <DEDUP_REMOVED lines=17> */
[----:B0-----:R-:W3:Y:S01]  /*2c820*/  LDL.LU R18, [R1+0x1f00] ;  /* 0x001f000001127983 */ /* 0x001ee20000300800 */
[----:B------:R-:W4:Y:S02]  /*2c830*/  LDL.LU.64 R16, [R1+0x1ef8] ;  /* 0x001ef80001107983 */ /* 0x000f240000300a00 */
        /* <DEDUP_REMOVED lines=15> */
[----:B------:R-:W-:Y:S02]  /*2c930*/  STL.64 [R1+0x3a0], R4 ;  /* 0x0003a00401007387 */ /* 0x000fe40000100a00 */
[----:B------:R0:W-:Y:S02]  /*2c940*/  STL.64 [R1+0x3a8], R6 ;  /* 0x0003a80601007387 */ /* 0x0001e40000100a00 */
[----:B0-----:R-:W2:Y:S01]  /*2c950*/  LDL.LU.64 R6, [R1+0x1ef0] ;  /* 0x001ef00001067983 */ /* 0x001ea20000300a00 */
[----:B------:R-:W4:Y:S02]  /*2c960*/  LDL.LU.64 R4, [R1+0x1ee8] ;  /* 0x001ee80001047983 */ /* 0x000f240000300a00 */
[C---:B----4-:R-:W-:Y:S11]  /*2c970*/  HMMA.16816.F32 R8, R24.reuse, R4, R8 ;  /* 0x000000041808723c */ /* 0x050ff60000001808 */
[----:B------:R-:W-:Y:S11]  /*2c980*/  @!UPT UIADD3 URZ, URZ, URZ, URZ ;  /* 0x0000003f3f3ff290 */ /* 0x000ff6000fffe03f */
[----:B------:R-:W-:Y:S01]  /*2c990*/  @!UPT UIADD3 URZ, URZ, URZ, URZ ;  /* 0x0000003f3f3ff290 */ /* 0x000fe2000fffe03f */
[----:B------:R0:W-:Y:S01]  /*2c9a0*/  STL.64 [R1+0x390], R8 ;  /* 0x0003900801007387 */ /* 0x0001e20000100a00 */
[----:B------:R-:W-:Y:S03]  /*2c9b0*/  STL.64 [R1+0x398], R10 ;  /* 0x0003980a01007387 */ /* 0x000fe60000100a00 */
[----:B0-----:R-:W4:Y:S01]  /*2c9c0*/  LDL.LU.64 R8, [R1+0x1ee0] ;  /* 0x001ee00001087983 */ /* 0x001f220000300a00 */
[----:B--2---:R-:W-:Y:S02]  /*2c9d0*/  STL.64 [R1+0x1ea8], R6 ;  /* 0x001ea80601007387 */ /* 0x004fe40000100a00 */
[----:B------:R0:W-:Y:S02]  /*2c9e0*/  STL.64 [R1+0x1ea0], R4 ;  /* 0x001ea00401007387 */ /* 0x0001e40000100a00 */
[----:B------:R-:W-:Y:S01]  /*2c9f0*/  IMAD.MOV.U32 R13, RZ, RZ, R3 ;  /* 0x000000ffff0d7224 */ /* 0x000fe200078e0003 */
[----:B0-----:R-:W2:Y:S01]  /*2ca00*/  LDL.LU R4, [R1+0x2a0] ;  /* 0x0002a00001047983 */ /* 0x001ea20000300800 */
[----:B------:R-:W2:Y:S02]  /*2ca10*/  LDL.LU R5, [R1+0x2a4] ;  /* 0x0002a40001057983 */ /* 0x000ea40000300800 */
[----:B------:R-:W2:Y:S02]  /*2ca20*/  LDL.LU R6, [R1+0x2a8] ;  /* 0x0002a80001067983 */ /* 0x000ea40000300800 */
[----:B------:R-:W2:Y:S01]  /*2ca30*/  LDL.LU R7, [R1+0x2ac] ;  /* 0x0002ac0001077983 */ /* 0x000ea20000300800 */
[----:B----4-:R-:W-:Y:S01]  /*2ca40*/  HMMA.16816.F32 R20, R24, R8, R20 ;  /* 0x000000081814723c */ /* 0x010fe20000001814 */
[----:B------:R-:W-:-:S02]  /*2ca50*/  IMAD.MOV.U32 R28, RZ, RZ, R8 ;  /* 0x000000ffff1c7224 */ /* 0x000fc400078e0008 */
[----:B------:R-:W-:Y:S11]  /*2ca60*/  IMAD.MOV.U32 R3, RZ, RZ, R9 ;  /* 0x000000ffff037224 */ /* 0x000ff600078e0009 */
[----:B------:R-:W-:Y:S09]  /*2ca70*/  @!UPT UIADD3 URZ, URZ, URZ, URZ ;  /* 0x0000003f3f3ff290 */ /* 0x000ff2000fffe03f */
[----:B------:R-:W-:Y:S01]  /*2ca80*/  STL.64 [R1+0x380], R20 ;  /* 0x0003801401007387 */ /* 0x000fe20000100a00 */
[----:B------:R0:W-:Y:S03]  /*2ca90*/  STL.64 [R1+0x388], R22 ;  /* 0x0003881601007387 */ /* 0x0001e60000100a00 */
[----:B0-----:R-:W4:Y:S01]  /*2caa0*/  LDL.LU.64 R22, [R1+0x1ed8] ;  /* 0x001ed80001167983 */ /* 0x001f220000300a00 */
[----:B------:R-:W4:Y:S02]  /*2cab0*/  LDL.LU.64 R20, [R1+0x1ed0] ;  /* 0x001ed00001147983 */ /* 0x000f240000300a00 */
[----:B------:R-:W4:Y:S02]  /*2cac0*/  LDL.LU.64 R8, [R1+0x1ec8] ;  /* 0x001ec80001087983 */ /* 0x000f240000300a00 */
[----:B---3--:R-:W-:Y:S01]  /*2cad0*/  IMAD.MOV.U32 R12, RZ, RZ, R18 ;  /* 0x000000ffff0c7224 */ /* 0x008fe200078e0012 */
[----:B----4-:R-:W-:Y:S01]  /*2cae0*/  HMMA.16816.F32 R24, R24, R8, R20 ;  /* 0x000000081818723c */ /* 0x010fe20000001814 */
[----:B------:R-:W3:Y:S01]  /*2caf0*/  LDL.LU.64 R20, [R1+0x1ec0] ;  /* 0x001ec00001147983 */ /* 0x000ee20000300a00 */
[----:B------:R-:W2:Y:S02]  /*2cb00*/  LDL.LU.64 R10, [R1+0x1eb8] ;  /* 0x001eb800010a7983 */ /* 0x000ea40000300a00 */
[----:B------:R-:W2:Y:S11]  /*2cb10*/  LDL.LU.64 R8, [R1+0x1eb0] ;  /* 0x001eb00001087983 */ /* 0x000eb60000300a00 */
[----:B------:R-:W-:Y:S08]  /*2cb20*/  @!UPT UIADD3 URZ, URZ, URZ, URZ ;  /* 0x0000003f3f3ff290 */ /* 0x000ff0000fffe03f */
[----:B------:R0:W-:Y:S01]  /*2cb30*/  STL.64 [R1+0x2b0], R24 ;  /* 0x0002b01801007387 */ /* 0x0001e20000100a00 */
[----:B------:R1:W-:Y:S03]  /*2cb40*/  STL.64 [R1+0x2b8], R26 ;  /* 0x0002b81a01007387 */ /* 0x0003e60000100a00 */
[----:B0-----:R-:W4:Y:S01]  /*2cb50*/  LDL.LU R24, [R1+0x240] ;  /* 0x0002400001187983 */ /* 0x001f220000300800 */
[----:B------:R-:W4:Y:S02]  /*2cb60*/  LDL.LU R25, [R1+0x244] ;  /* 0x0002440001197983 */ /* 0x000f240000300800 */
[----:B-1----:R-:W4:Y:S02]  /*2cb70*/  LDL.LU R26, [R1+0x248] ;  /* 0x00024800011a7983 */ /* 0x002f240000300800 */
[----:B------:R-:W4:Y:S01]  /*2cb80*/  LDL.LU R27, [R1+0x24c] ;  /* 0x00024c00011b7983 */ /* 0x000f220000300800 */
[----:B--2---:R-:W-:Y:S01]  /*2cb90*/  HMMA.16816.F32 R12, R8, R12, R4 ;  /* 0x0000000c080c723c */ /* 0x004fe20000001804 */
[----:B------:R-:W2:Y:S01]  /*2cba0*/  LDL.LU.64 R6, [R1+0x1ea8] ;  /* 0x001ea80001067983 */ /* 0x000ea20000300a00 */
[----:B------:R-:W2:Y:S11]  /*2cbb0*/  LDL.LU.64 R4, [R1+0x1ea0] ;  /* 0x001ea00001047983 */ /* 0x000eb60000300a00 */
[----:B------:R-:W-:Y:S10]  /*2cbc0*/  @!UPT UIADD3 URZ, URZ, URZ, URZ ;  /* 0x0000003f3f3ff290 */ /* 0x000ff4000fffe03f */
[----:B------:R-:W-:Y:S01]  /*2cbd0*/  STL.64 [R1+0x2a0], R12 ;  /* 0x0002a00c01007387 */ /* 0x000fe20000100a00 */
[----:B------:R0:W-:Y:S03]  /*2cbe0*/  STL.64 [R1+0x2a8], R14 ;  /* 0x0002a80e01007387 */ /* 0x0001e60000100a00 */
[----:B0-----:R-:W3:Y:S01]  /*2cbf0*/  LDL.LU.64 R14, [R1+0x1e98] ;  /* 0x001e9800010e7983 */ /* 0x001ee20000300a00 */
[----:B------:R-:W3:Y:S03]  /*2cc00*/  LDL.LU.64 R12, [R1+0x1e90] ;  /* 0x001e9000010c7983 */ /* 0x000ee60000300a00 */
[----:B------:R-:W0:Y:S04]  /*2cc10*/  S2R R29, SR_TID.X ;  /* 0x00000000001d7919 */ /* 0x000e280000002100 */
[----:B------:R-:W1:Y:S01]  /*2cc20*/  S2R R19, SR_TID.X ;  /* 0x0000000000137919 */ /* 0x000e620000002100 */
[----:B0-----:R-:W-:Y:S01]  /*2cc30*/  IMAD.SHL.U32 R23, R29, 0x2, RZ ;  /* 0x000000021d177824 */ /* 0x001fe200078e00ff */
[----:B-1----:R-:W-:-:S04]  /*2cc40*/  LOP3.LUT R29, R19, 0x80, RZ, 0xc0, !PT ;  /* 0x00000080131d7812 */ /* 0x002fc800078ec0ff */
[----:B------:R-:W-:-:S04]  /*2cc50*/  LOP3.LUT R23, R23, 0x10, RZ, 0xc0, !PT ;  /* 0x0000001017177812 */ /* 0x000fc800078ec0ff */
[----:B------:R-:W-:Y:S02]  /*2cc60*/  LEA.HI R29, R29, R23, RZ, 0x1e ;  /* 0x000000171d1d7211 */ /* 0x000fe400078ff0ff */
[C---:B---3--:R-:W-:Y:S01]  /*2cc70*/  HMMA.16816.F32 R20, R8.reuse, R20, R12 ;  /* 0x000000140814723c */ /* 0x048fe2000000180c */
[----:B------:R-:W3:Y:S01]  /*2cc80*/  LDL.LU.64 R14, [R1+0x1e88] ;  /* 0x001e8800010e7983 */ /* 0x000ee20000300a00 */
[----:B------:R-:W3:Y:S11]  /*2cc90*/  LDL.LU.64 R12, [R1+0x1e80] ;  /* 0x001e8000010c7983 */ /* 0x000ef60000300a00 */
[----:B------:R-:W-:Y:S10]  /*2cca0*/  @!UPT UIADD3 URZ, URZ, URZ, URZ ;  /* 0x0000003f3f3ff290 */ /* 0x000ff4000fffe03f */
[----:B------:R0:W-:Y:S01]  /*2ccb0*/  STL.64 [R1+0x290], R20 ;  /* 0x0002901401007387 */ /* 0x0001e20000100a00 */
[----:B------:R3:W-:Y:S03]  /*2ccc0*/  STL.64 [R1+0x298], R22 ;  /* 0x0002981601007387 */ /* 0x0007e60000100a00 */
[----:B0-----:R-:W3:Y:S02]  /*2ccd0*/  LDL.LU.64 R20, [R1+0x1e78] ;  /* 0x001e780001147983 */ /* 0x001ee40000300a00 */
[----:B---3--:R-:W-:Y:S02]  /*2cce0*/  HMMA.16816.F32 R20, R8, R20, R12 ;  /* 0x000000140814723c */ /* 0x008fe4000000180c */
[----:B------:R-:W3:Y:S11]  /*2ccf0*/  LDL.LU.64 R12, [R1+0x1e70] ;  /* 0x001e7000010c7983 */ /* 0x000ef60000300a00 */
[----:B------:R-:W-:Y:S10]  /*2cd00*/  @!UPT UIADD3 URZ, URZ, URZ, URZ ;  /* 0x0000003f3f3ff290 */ /* 0x000ff4000fffe03f */
[----:B------:R-:W-:Y:S01]  /*2cd10*/  STL.64 [R1+0x280], R20 ;  /* 0x0002801401007387 */ /* 0x000fe20000100a00 */
[----:B------:R0:W-:Y:S03]  /*2cd20*/  STL.64 [R1+0x288], R22 ;  /* 0x0002881601007387 */ /* 0x0001e60000100a00 */
[----:B0-----:R-:W3:Y:S01]  /*2cd30*/  LDL.LU.64 R22, [R1+0x1e68] ;  /* 0x001e680001167983 */ /* 0x001ee20000300a00 */
[----:B------:R-:W3:Y:S01]  /*2cd40*/  LDL.LU.64 R20, [R1+0x1e60] ;  /* 0x001e600001147983 */ /* 0x000ee20000300a00 */
[C---:B------:R-:W-:Y:S01]  /*2cd50*/  LOP3.LUT R18, R19.reuse, 0x7, RZ, 0xc0, !PT ;  /* 0x0000000713127812 */ /* 0x040fe200078ec0ff */
[----:B------:R-:W-:-:S04]  /*2cd60*/  IMAD.SHL.U32 R19, R19, 0x100, RZ ;  /* 0x0000010013137824 */ /* 0x000fc800078e00ff */
[----:B------:R-:W-:-:S05]  /*2cd70*/  IMAD R18, R18, 0x210, RZ ;  /* 0x0000021012127824 */ /* 0x000fca00078e02ff */
[----:B------:R-:W-:-:S04]  /*2cd80*/  LOP3.LUT R29, R18, R29, RZ, 0x3c, !PT ;  /* 0x0000001d121d7212 */ /* 0x000fc800078e3cff */
[----:B------:R-:W-:-:S04]  /*2cd90*/  LOP3.LUT R29, R29, 0x1000, R19, 0xf8, !PT ;  /* 0x000010001d1d7812 */ /* 0x000fc800078ef813 */
[----:B------:R-:W-:Y:S01]  /*2cda0*/  LOP3.LUT R29, R29, 0x40, RZ, 0x3c, !PT ;  /* 0x000000401d1d7812 */ /* 0x000fe200078e3cff */
[C---:B---3--:R-:W-:Y:S01]  /*2cdb0*/  HMMA.16816.F32 R12, R8.reuse, R12, R20 ;  /* 0x0000000c080c723c */ /* 0x048fe20000001814 */
        /* <DEDUP_REMOVED lines=11> */
[----:B------:R-:W3:Y:S02]  /*2ce70*/  LDL.LU R15, [R1+0x26c] ;  /* 0x00026c00010f7983 */ /* 0x000ee40000300800 */
[C---:B---3--:R-:W-:Y:S01]  /*2ce80*/  HMMA.16816.F32 R12, R8.reuse, R16, R12 ;  /* 0x00000010080c723c */ /* 0x048fe2000000180c */
[----:B------:R-:W0:Y:S04]  /*2ce90*/  LDSM.16.MT88.4 R16, [R29+0x8180] ;  /* 0x008180001d10783b */ /* 0x000e280000004200 */
[----:B0-----:R-:W-:Y:S11]  /*2cea0*/  STL.64 [R1+0x1dc8], R18 ;  /* 0x001dc81201007387 */ /* 0x001ff60000100a00 */
[----:B------:R-:W-:Y:S07]  /*2ceb0*/  @!UPT UIADD3 URZ, URZ, URZ, URZ ;  /* 0x0000003f3f3ff290 */ /* 0x000fee000fffe03f */
[----:B------:R-:W-:Y:S02]  /*2cec0*/  STL.64 [R1+0x260], R12 ;  /* 0x0002600c01007387 */ /* 0x000fe40000100a00 */
[----:B------:R2:W-:Y:S02]  /*2ced0*/  STL.64 [R1+0x268], R14 ;  /* 0x0002680e01007387 */ /* 0x0005e40000100a00 */
[----:B--2---:R-:W-:Y:S01]  /*2cee0*/  HMMA.16816.F32 R12, R8, R4, R20 ;  /* 0x00000004080c723c */ /* 0x004fe20000001814 */
[----:B------:R-:W0:Y:S04]  /*2cef0*/  LDSM.16.MT88.4 R20, [R0+0xa000] ;  /* 0x00a000000014783b */ /* 0x000e280000004200 */
[----:B------:R1:W-:Y:S04]  /*2cf00*/  STL.64 [R1+0x1dc0], R16 ;  /* 0x001dc01001007387 */ /* 0x0003e80000100a00 */
[----:B-1----:R-:W2:Y:S01]  /*2cf10*/  LDL.LU.64 R16, [R1+0x80] ;  /* 0x0000800001107983 */ /* 0x002ea20000300a00 */
[----:B------:R-:W-:Y:S02]  /*2cf20*/  STL.64 [R1+0x1de8], R6 ;  /* 0x001de80601007387 */ /* 0x000fe40000100a00 */
[----:B------:R1:W-:Y:S11]  /*2cf30*/  STL.64 [R1+0x1de0], R4 ;  /* 0x001de00401007387 */ /* 0x0003f60000100a00 */
[----:B------:R-:W-:Y:S01]  /*2cf40*/  STL.64 [R1+0x250], R12 ;  /* 0x0002500c01007387 */ /* 0x000fe20000100a00 */
[----:B------:R-:W-:Y:S03]  /*2cf50*/  STL.64 [R1+0x258], R14 ;  /* 0x0002580e01007387 */ /* 0x000fe60000100a00 */
[----:B0-----:R-:W-:Y:S01]  /*2cf60*/  STL.64 [R1+0x1d10], R22 ;  /* 0x001d101601007387 */ /* 0x001fe20000100a00 */
[----:B------:R0:W-:Y:S02]  /*2cf70*/  STL.64 [R1+0x1d08], R20 ;  /* 0x001d081401007387 */ /* 0x0001e40000100a00 */
[----:B-1----:R-:W3:Y:S02]  /*2cf80*/  LDL.LU.64 R4, [R1+0x20] ;  /* 0x0000200001047983 */ /* 0x002ee40000300a00 */
[----:B0-----:R-:W-:-:S02]  /*2cf90*/  IMAD.MOV.U32 R20, RZ, RZ, R28 ;  /* 0x000000ffff147224 */ /* 0x001fc400078e001c */
[----:B------:R-:W-:Y:S01]  /*2cfa0*/  IMAD.MOV.U32 R21, RZ, RZ, R3 ;  /* 0x000000ffff157224 */ /* 0x000fe200078e0003 */
[----:B---3--:R4:W-:Y:S01]  /*2cfb0*/  STL.64 [R1+0x1e00], R4 ;  /* 0x001e000401007387 */ /* 0x0089e20000100a00 */
[----:B------:R-:W2:Y:S05]  /*2cfc0*/  LDL.LU R12, [R1+0x190] ;  /* 0x00019000010c7983 */ /* 0x000eaa0000300800 */
[C---:B----4-:R-:W-:Y:S01]  /*2cfd0*/  HMMA.16816.F32 R4, R8.reuse, R20, R24 ;  /* 0x000000140804723c */ /* 0x050fe20000001818 */
[----:B------:R-:W0:Y:S11]  /*2cfe0*/  LDSM.16.MT88.4 R24, [R0+0xa080] ;  /* 0x00a080000018783b */ /* 0x000e360000004200 */
[----:B------:R-:W-:Y:S11]  /*2cff0*/  @!UPT UIADD3 URZ, URZ, URZ, URZ ;  /* 0x0000003f3f3ff290 */ /* 0x000ff6000fffe03f */
[----:B------:R1:W-:Y:S01]  /*2d000*/  STL.64 [R1+0x240], R4 ;  /* 0x0002400401007387 */ /* 0x0003e20000100a00 */
[----:B------:R-:W-:Y:S02]  /*2d010*/  STL.64 [R1+0x248], R6 ;  /* 0x0002480601007387 */ /* 0x000fe40000100a00 */
[----:B------:R-:W2:Y:S02]  /*2d020*/  LDL.LU R13, [R1+0x194] ;  /* 0x00019400010d7983 */ /* 0x000ea40000300800 */
[----:B------:R-:W2:Y:S01]  /*2d030*/  LDL.LU R14, [R1+0x198] ;  /* 0x00019800010e7983 */ /* 0x000ea20000300800 */
[----:B------:R-:W2:Y:S04]  /*2d040*/  LDL.LU R15, [R1+0x19c] ;  /* 0x00019c00010f7983 */ /* 0x000ea80000300800 */
[----:B-1----:R-:W3:Y:S04]  /*2d050*/  LDL.LU.64 R4, [R1] ;  /* 0x0000000001047983 */ /* 0x002ee80000300a00 */
[----:B---3--:R1:W-:Y:S04]  /*2d060*/  STL.64 [R1+0x1e08], R4 ;  /* 0x001e080401007387 */ /* 0x0083e80000100a00 */
[----:B-1----:R-:W3:Y:S04]  /*2d070*/  LDL.LU.64 R4, [R1+0x10] ;  /* 0x0000100001047983 */ /* 0x002ee80000300a00 */
[----:B---3--:R-:W-:Y:S01]  /*2d080*/  STL.64 [R1+0x1e20], R4 ;  /* 0x001e200401007387 */ /* 0x008fe20000100a00 */
[----:B------:R1:W-:Y:S03]  /*2d090*/  STL.64 [R1+0x1dd8], R20 ;  /* 0x001dd81401007387 */ /* 0x0003e60000100a00 */
[----:B-1----:R-:W3:Y:S01]  /*2d0a0*/  LDL.LU R20, [R1+0x120] ;  /* 0x0001200001147983 */ /* 0x002ee20000300800 */
[----:B------:R-:W3:Y:S02]  /*2d0b0*/  LDL.LU R21, [R1+0x124] ;  /* 0x0001240001157983 */ /* 0x000ee40000300800 */
[----:B------:R-:W4:Y:S02]  /*2d0c0*/  LDL.LU R22, [R1+0x128] ;  /* 0x0001280001167983 */ /* 0x000f240000300800 */
[----:B------:R-:W4:Y:S01]  /*2d0d0*/  LDL.LU R23, [R1+0x12c] ;  /* 0x00012c0001177983 */ /* 0x000f220000300800 */
[----:B------:R-:W2:Y:S04]  /*2d0e0*/  LDL.LU.64 R4, [R1+0x30] ;  /* 0x0000300001047983 */ /* 0x000ea80000300a00 */
[----:B--2---:R1:W-:Y:S04]  /*2d0f0*/  STL.64 [R1+0x1e38], R4 ;  /* 0x001e380401007387 */ /* 0x0043e80000100a00 */
[----:B-1----:R-:W2:Y:S01]  /*2d100*/  LDL.LU.64 R4, [R1+0x40] ;  /* 0x0000400001047983 */ /* 0x002ea20000300a00 */
[----:B----4-:R-:W-:Y:S02]  /*2d110*/  STL.64 [R1+0x1df8], R22 ;  /* 0x001df81601007387 */ /* 0x010fe40000100a00 */
[----:B---3--:R1:W-:Y:S02]  /*2d120*/  STL.64 [R1+0x1df0], R20 ;  /* 0x001df01401007387 */ /* 0x0083e40000100a00 */
[----:B-1----:R-:W3:Y:S01]  /*2d130*/  LDL.LU R20, [R1+0x130] ;  /* 0x0001300001147983 */ /* 0x002ee20000300800 */
[----:B------:R-:W3:Y:S02]  /*2d140*/  LDL.LU R21, [R1+0x134] ;  /* 0x0001340001157983 */ /* 0x000ee40000300800 */
[----:B------:R-:W4:Y:S02]  /*2d150*/  LDL.LU R22, [R1+0x138] ;  /* 0x0001380001167983 */ /* 0x000f240000300800 */
[----:B------:R-:W4:Y:S01]  /*2d160*/  LDL.LU R23, [R1+0x13c] ;  /* 0x00013c0001177983 */ /* 0x000f220000300800 */
[----:B------:R-:W-:Y:S01]  /*2d170*/  HMMA.16816.F32 R8, R8, R16, R12 ;  /* 0x000000100808723c */ /* 0x000fe2000000180c */
[----:B----4-:R-:W-:Y:S01]  /*2d180*/  STL.64 [R1+0x1e18], R22 ;  /* 0x001e181601007387 */ /* 0x010fe20000100a00 */
[----:B---3--:R1:W-:Y:S03]  /*2d190*/  STL.64 [R1+0x1e10], R20 ;  /* 0x001e101401007387 */ /* 0x0083e60000100a00 */
[----:B-1----:R-:W3:Y:S01]  /*2d1a0*/  LDL.LU R20, [R1+0x150] ;  /* 0x0001500001147983 */ /* 0x002ee20000300800 */
[----:B------:R-:W3:Y:S02]  /*2d1b0*/  LDL.LU R21, [R1+0x154] ;  /* 0x0001540001157983 */ /* 0x000ee40000300800 */
[----:B------:R-:W4:Y:S02]  /*2d1c0*/  LDL.LU R22, [R1+0x158] ;  /* 0x0001580001167983 */ /* 0x000f240000300800 */
[----:B------:R-:W4:Y:S02]  /*2d1d0*/  LDL.LU R23, [R1+0x15c] ;  /* 0x00015c0001177983 */ /* 0x000f240000300800 */
[----:B----4-:R-:W-:Y:S01]  /*2d1e0*/  STL.64 [R1+0x1e30], R22 ;  /* 0x001e301601007387 */ /* 0x010fe20000100a00 */
[----:B---3--:R1:W-:Y:S03]  /*2d1f0*/  STL.64 [R1+0x1e28], R20 ;  /* 0x001e281401007387 */ /* 0x0083e60000100a00 */
[----:B-1----:R-:W3:Y:S01]  /*2d200*/  LDL.LU R20, [R1+0x160] ;  /* 0x0001600001147983 */ /* 0x002ee20000300800 */
[----:B------:R-:W3:Y:S02]  /*2d210*/  LDL.LU R21, [R1+0x164] ;  /* 0x0001640001157983 */ /* 0x000ee40000300800 */
[----:B------:R-:W3:Y:S02]  /*2d220*/  LDL.LU R22, [R1+0x168] ;  /* 0x0001680001167983 */ /* 0x000ee40000300800 */
[----:B------:R-:W3:Y:S01]  /*2d230*/  LDL.LU R23, [R1+0x16c] ;  /* 0x00016c0001177983 */ /* 0x000ee20000300800 */
[----:B0-----:R-:W-:Y:S01]  /*2d240*/  STL.64 [R1+0x1c70], R26 ;  /* 0x001c701a01007387 */ /* 0x001fe20000100a00 */
[----:B------:R0:W-:Y:S03]  /*2d250*/  STL.64 [R1+0x1c68], R24 ;  /* 0x001c681801007387 */ /* 0x0001e60000100a00 */
[----:B0-----:R-:W4:Y:S01]  /*2d260*/  LDL.LU R24, [R1+0x140] ;  /* 0x0001400001187983 */ /* 0x001f220000300800 */
[----:B------:R-:W4:Y:S02]  /*2d270*/  LDL.LU R25, [R1+0x144] ;  /* 0x0001440001197983 */ /* 0x000f240000300800 */
[----:B------:R-:W4:Y:S02]  /*2d280*/  LDL.LU R26, [R1+0x148] ;  /* 0x00014800011a7983 */ /* 0x000f240000300800 */
[----:B------:R-:W4:Y:S01]  /*2d290*/  LDL.LU R27, [R1+0x14c] ;  /* 0x00014c00011b7983 */ /* 0x000f220000300800 */
[----:B------:R-:W2:Y:S01]  /*2d2a0*/  LDL.LU.64 R14, [R1+0x1e48] ;  /* 0x001e4800010e7983 */ /* 0x000ea20000300a00 */
[----:B------:R-:W2:Y:S02]  /*2d2b0*/  LDL.LU.64 R12, [R1+0x1e40] ;  /* 0x001e4000010c7983 */ /* 0x000ea40000300a00 */
[----:B------:R0:W-:Y:S02]  /*2d2c0*/  STL.64 [R1+0x1dd0], R16 ;  /* 0x001dd01001007387 */ /* 0x0001e40000100a00 */
[----:B0-----:R-:W2:Y:S01]  /*2d2d0*/  LDL.LU R16, [R1+0x110] ;  /* 0x0001100001107983 */ /* 0x001ea20000300800 */
[----:B------:R-:W-:Y:S02]  /*2d2e0*/  STL.64 [R1+0x190], R8 ;  /* 0x0001900801007387 */ /* 0x000fe40000100a00 */
[----:B------:R-:W-:Y:S02]  /*2d2f0*/  STL.64 [R1+0x198], R10 ;  /* 0x0001980a01007387 */ /* 0x000fe40000100a00 */
[----:B------:R-:W0:Y:S04]  /*2d300*/  LDSM.16.MT88.4 R8, [R0+0xa100] ;  /* 0x00a100000008783b */ /* 0x000e280000004200 */
[----:B------:R-:W2:Y:S01]  /*2d310*/  LDL.LU R17, [R1+0x114] ;  /* 0x0001140001117983 */ /* 0x000ea20000300800 */
[----:B------:R-:W2:Y:S02]  /*2d320*/  LDL.LU R18, [R1+0x118] ;  /* 0x0001180001127983 */ /* 0x000ea40000300800 */
[----:B------:R-:W2:Y:S01]  /*2d330*/  LDL.LU R19, [R1+0x11c] ;  /* 0x00011c0001137983 */ /* 0x000ea20000300800 */
[----:B0-----:R-:W-:Y:S01]  /*2d340*/  STL.64 [R1+0x1bf0], R10 ;  /* 0x001bf00a01007387 */ /* 0x001fe20000100a00 */
        /* <DEDUP_REMOVED lines=8> */
[----:B------:R0:W-:Y:S01]  /*2d3d0*/  STL.64 [R1+0x170], R8 ;  /* 0x0001700801007387 */ /* 0x0001e20000100a00 */
[----:B------:R-:W-:Y:S02]  /*2d3e0*/  STL.64 [R1+0x178], R10 ;  /* 0x0001780a01007387 */ /* 0x000fe40000100a00 */
[----:B0-----:R-:W-:Y:S02]  /*2d3f0*/  IMAD.MOV.U32 R9, RZ, RZ, R4 ;  /* 0x000000ffff097224 */ /* 0x001fe400078e0004 */
[----:B------:R-:W-:Y:S02]  /*2d400*/  IMAD.MOV.U32 R8, RZ, RZ, R5 ;  /* 0x000000ffff087224 */ /* 0x000fe400078e0005 */
[----:B------:R-:W3:Y:S02]  /*2d410*/  LDL.LU.64 R4, [R1+0x1e38] ;  /* 0x001e380001047983 */ /* 0x000ee40000300a00 */
[----:B---3--:R-:W-:Y:S01]  /*2d420*/  HMMA.16816.F32 R20, R12, R4, R20 ;  /* 0x000000040c14723c */ /* 0x008fe20000001814 */
        /* <DEDUP_REMOVED lines=16> */
[----:B------:R-:W4:Y:S02]  /*2d530*/  LDL.LU.64 R4, [R1+0x1e08] ;  /* 0x001e080001047983 */ /* 0x000f240000300a00 */
[C---:B----4-:R-:W-:Y:S11]  /*2d540*/  HMMA.16816.F32 R24, R12.reuse, R4, R24 ;  /* 0x000000040c18723c */ /* 0x050ff60000001818 */
[----:B------:R-:W-:Y:S11]  /*2d550*/  @!UPT UIADD3 URZ, URZ, URZ, URZ ;  /* 0x0000003f3f3ff290 */ /* 0x000ff6000fffe03f */
[----:B------:R-:W-:Y:S01]  /*2d560*/  @!UPT UIADD3 URZ, URZ, URZ, URZ ;  /* 0x0000003f3f3ff290 */ /* 0x000fe2000fffe03f */
[----:B------:R-:W-:Y:S01]  /*2d570*/  STL.64 [R1+0x140], R24 ;  /* 0x0001401801007387 */ /* 0x000fe20000100a00 */
[----:B------:R0:W-:Y:S02]  /*2d580*/  STL.64 [R1+0x148], R26 ;  /* 0x0001481a01007387 */ /* 0x0001e40000100a00 */
        /* <DEDUP_REMOVED lines=12> */
[----:B------:R-:W2:Y:S02]  /*2d650*/  LDL.LU.64 R4, [R1+0x1de0] ;  /* 0x001de00001047983 */ /* 0x000ea40000300a00 */
[C---:B--2---:R-:W-:Y:S11]  /*2d660*/  HMMA.16816.F32 R20, R12.reuse, R4, R20 ;  /* 0x000000040c14723c */ /* 0x044ff60000001814 */
[----:B------:R-:W-:Y:S11]  /*2d670*/  @!UPT UIADD3 URZ, URZ, URZ, URZ ;  /* 0x0000003f3f3ff290 */ /* 0x000ff6000fffe03f */
[----:B------:R-:W-:Y:S01]  /*2d680*/  @!UPT UIADD3 URZ, URZ, URZ, URZ ;  /* 0x0000003f3f3ff290 */ /* 0x000fe2000fffe03f */
[----:B------:R0:W-:Y:S01]  /*2d690*/  STL.64 [R1+0x120], R20 ;  /* 0x0001201401007387 */ /* 0x0001e20000100a00 */
[----:B------:R-:W-:Y:S03]  /*2d6a0*/  STL.64 [R1+0x128], R22 ;  /* 0x0001281601007387 */ /* 0x000fe60000100a00 */
[----:B0-----:R-:W2:Y:S01]  /*2d6b0*/  LDL.LU.64 R20, [R1+0x1dd8] ;  /* 0x001dd80001147983 */ /* 0x001ea20000300a00 */
[----:B---3--:R-:W-:Y:S02]  /*2d6c0*/  STL.64 [R1+0x1d38], R6 ;  /* 0x001d380601007387 */ /* 0x008fe40000100a00 */
[----:B------:R0:W-:Y:S02]  /*2d6d0*/  STL.64 [R1+0x1d30], R4 ;  /* 0x001d300401007387 */ /* 0x0001e40000100a00 */
[----:B0-----:R-:W3:Y:S01]  /*2d6e0*/  LDL.LU R4, [R1+0xb0] ;  /* 0x0000b00001047983 */ /* 0x001ee20000300800 */
[----:B------:R-:W3:Y:S02]  /*2d6f0*/  LDL.LU R5, [R1+0xb4] ;  /* 0x0000b40001057983 */ /* 0x000ee40000300800 */
[----:B------:R-:W3:Y:S02]  /*2d700*/  LDL.LU R6, [R1+0xb8] ;  /* 0x0000b80001067983 */ /* 0x000ee40000300800 */
[----:B------:R-:W3:Y:S01]  /*2d710*/  LDL.LU R7, [R1+0xbc] ;  /* 0x0000bc0001077983 */ /* 0x000ee20000300800 */
[C---:B--2---:R-:W-:Y:S11]  /*2d720*/  HMMA.16816.F32 R16, R12.reuse, R20, R16 ;  /* 0x000000140c10723c */ /* 0x044ff60000001810 */
[----:B------:R-:W-:Y:S11]  /*2d730*/  @!UPT UIADD3 URZ, URZ, URZ, URZ ;  /* 0x0000003f3f3ff290 */ /* 0x000ff6000fffe03f */
[----:B------:R-:W-:Y:S01]  /*2d740*/  @!UPT UIADD3 URZ, URZ, URZ, URZ ;  /* 0x0000003f3f3ff290 */ /* 0x000fe2000fffe03f */
[----:B------:R0:W-:Y:S01]  /*2d750*/  STL.64 [R1+0x110], R16 ;  /* 0x0001101001007387 */ /* 0x0001e20000100a00 */
[----:B------:R1:W-:Y:S03]  /*2d760*/  STL.64 [R1+0x118], R18 ;  /* 0x0001181201007387 */ /* 0x0003e60000100a00 */
[----:B0-----:R-:W3:Y:S01]  /*2d770*/  LDL.LU.64 R16, [R1+0x1dd0] ;  /* 0x001dd00001107983 */ /* 0x001ee20000300a00 */
[----:B------:R0:W-:Y:S01]  /*2d780*/  STL.64 [R1+0x1d28], R20 ;  /* 0x001d281401007387 */ /* 0x0001e20000100a00 */
[----:B---3--:R-:W-:Y:S01]  /*2d790*/  HMMA.16816.F32 R4, R12, R16, R4 ;  /* 0x000000100c04723c */ /* 0x008fe20000001804 */
[----:B------:R-:W-:Y:S02]  /*2d7a0*/  IMAD.MOV.U32 R25, RZ, RZ, R16 ;  /* 0x000000ffff197224 */ /* 0x000fe400078e0010 */
[----:B------:R-:W-:Y:S11]  /*2d7b0*/  IMAD.MOV.U32 R24, RZ, RZ, R17 ;  /* 0x000000ffff187224 */ /* 0x000ff600078e0011 */
[----:B------:R-:W-:Y:S09]  /*2d7c0*/  @!UPT UIADD3 URZ, URZ, URZ, URZ ;  /* 0x0000003f3f3ff290 */ /* 0x000ff2000fffe03f */
[----:B------:R2:W-:Y:S01]  /*2d7d0*/  STL.64 [R1+0xb0], R4 ;  /* 0x0000b00401007387 */ /* 0x0005e20000100a00 */
[----:B------:R-:W-:Y:S02]  /*2d7e0*/  STL.64 [R1+0xb8], R6 ;  /* 0x0000b80601007387 */ /* 0x000fe40000100a00 */
[----:B-1----:R-:W3:Y:S02]  /*2d7f0*/  LDL.LU.64 R18, [R1+0x1dc8] ;  /* 0x001dc80001127983 */ /* 0x002ee40000300a00 */
[----:B------:R-:W3:Y:S01]  /*2d800*/  LDL.LU.64 R16, [R1+0x1dc0] ;  /* 0x001dc00001107983 */ /* 0x000ee20000300a00 */
[----:B0-----:R-:W4:Y:S01]  /*2d810*/  LDL.LU R20, [R1+0x340] ;  /* 0x0003400001147983 */ /* 0x001f220000300800 */
[----:B------:R-:W4:Y:S02]  /*2d820*/  LDL.LU R21, [R1+0x344] ;  /* 0x0003440001157983 */ /* 0x000f240000300800 */
[----:B------:R-:W3:Y:S02]  /*2d830*/  LDL.LU R22, [R1+0x348] ;  /* 0x0003480001167983 */ /* 0x000ee40000300800 */
[----:B------:R-:W3:Y:S02]  /*2d840*/  LDL.LU R23, [R1+0x34c] ;  /* 0x00034c0001177983 */ /* 0x000ee40000300800 */
[----:B--2---:R-:W-:-:S02]  /*2d850*/  IMAD.MOV.U32 R4, RZ, RZ, R3 ;  /* 0x000000ffff047224 */ /* 0x004fc400078e0003 */
[----:B------:R-:W-:Y:S01]  /*2d860*/  IMAD.MOV.U32 R5, RZ, RZ, R0 ;  /* 0x000000ffff057224 */ /* 0x000fe200078e0000 */
[----:B---3--:R-:W-:Y:S01]  /*2d870*/  STL.64 [R1+0x1d48], R22 ;  /* 0x001d481601007387 */ /* 0x008fe20000100a00 */
[----:B----4-:R-:W-:Y:S02]  /*2d880*/  STL.64 [R1+0x1d40], R20 ;  /* 0x001d401401007387 */ /* 0x010fe40000100a00 */
[----:B------:R-:W2:Y:S02]  /*2d890*/  LDL.LU R3, [R1+0x1db8] ;  /* 0x001db80001037983 */ /* 0x000ea40000300800 */
[----:B------:R-:W3:Y:S01]  /*2d8a0*/  LDL.LU R0, [R1+0x1db4] ;  /* 0x001db40001007983 */ /* 0x000ee20000300800 */
[----:B------:R0:W-:Y:S02]  /*2d8b0*/  STL.64 [R1+0x1d50], R4 ;  /* 0x001d500401007387 */ /* 0x0001e40000100a00 */
[----:B0-----:R-:W-:Y:S02]  /*2d8c0*/  IMAD.MOV.U32 R4, RZ, RZ, R27 ;  /* 0x000000ffff047224 */ /* 0x001fe400078e001b */
[----:B------:R-:W-:-:S05]  /*2d8d0*/  IMAD.MOV.U32 R5, RZ, RZ, R26 ;  /* 0x000000ffff057224 */ /* 0x000fca00078e001a */
[----:B------:R0:W-:Y:S01]  /*2d8e0*/  STL.64 [R1+0x1d68], R4 ;  /* 0x001d680401007387 */ /* 0x0001e20000100a00 */
[----:B------:R-:W4:Y:S02]  /*2d8f0*/  LDL.LU R20, [R1+0x220] ;  /* 0x0002200001147983 */ /* 0x000f240000300800 */
[----:B------:R-:W4:Y:S02]  /*2d900*/  LDL.LU R21, [R1+0x224] ;  /* 0x0002240001157983 */ /* 0x000f240000300800 */
[----:B------:R-:W2:Y:S01]  /*2d910*/  LDL.LU R22, [R1+0x228] ;  /* 0x0002280001167983 */ /* 0x000ea20000300800 */
[----:B------:R-:W2:Y:S01]  /*2d920*/  LDL.LU R23, [R1+0x22c] ;  /* 0x00022c0001177983 */ /* 0x000ea20000300800 */
[----:B0-----:R-:W-:Y:S02]  /*2d930*/  IMAD.MOV.U32 R4, RZ, RZ, R11 ;  /* 0x000000ffff047224 */ /* 0x001fe400078e000b */
[----:B------:R-:W-:-:S05]  /*2d940*/  IMAD.MOV.U32 R5, RZ, RZ, R10 ;  /* 0x000000ffff057224 */ /* 0x000fca00078e000a */
[----:B------:R-:W-:Y:S04]  /*2d950*/  STL.64 [R1+0x1d80], R4 ;  /* 0x001d800401007387 */ /* 0x000fe80000100a00 */
[----:B--2---:R-:W-:Y:S01]  /*2d960*/  STL.64 [R1+0x1d60], R22 ;  /* 0x001d601601007387 */ /* 0x004fe20000100a00 */
[----:B----4-:R0:W-:Y:S03]  /*2d970*/  STL.64 [R1+0x1d58], R20 ;  /* 0x001d581401007387 */ /* 0x0101e60000100a00 */
[----:B0-----:R-:W2:Y:S01]  /*2d980*/  LDL.LU R20, [R1+0x470] ;  /* 0x0004700001147983 */ /* 0x001ea20000300800 */
[----:B------:R-:W2:Y:S02]  /*2d990*/  LDL.LU R21, [R1+0x474] ;  /* 0x0004740001157983 */ /* 0x000ea40000300800 */
[----:B------:R-:W4:Y:S02]  /*2d9a0*/  LDL.LU R22, [R1+0x478] ;  /* 0x0004780001167983 */ /* 0x000f240000300800 */
[----:B------:R-:W4:Y:S01]  /*2d9b0*/  LDL.LU R23, [R1+0x47c] ;  /* 0x00047c0001177983 */ /* 0x000f220000300800 */
[----:B------:R-:W2:Y:S01]  /*2d9c0*/  LDL.LU R4, [R1+0x90] ;  /* 0x0000900001047983 */ /* 0x000ea20000300800 */
[----:B------:R-:W2:Y:S02]  /*2d9d0*/  LDL.LU R5, [R1+0x94] ;  /* 0x0000940001057983 */ /* 0x000ea40000300800 */
[----:B------:R-:W2:Y:S02]  /*2d9e0*/  LDL.LU R6, [R1+0x98] ;  /* 0x0000980001067983 */ /* 0x000ea40000300800 */
[----:B------:R-:W2:Y:S02]  /*2d9f0*/  LDL.LU R7, [R1+0x9c] ;  /* 0x00009c0001077983 */ /* 0x000ea40000300800 */
[----:B--2---:R-:W-:Y:S01]  /*2da00*/  STL.64 [R1+0x1d90], R6 ;  /* 0x001d900601007387 */ /* 0x004fe20000100a00 */
[----:B------:R-:W-:Y:S02]  /*2da10*/  STL.64 [R1+0x1d88], R4 ;  /* 0x001d880401007387 */ /* 0x000fe40000100a00 */
[----:B----4-:R-:W-:Y:S02]  /*2da20*/  STL.64 [R1+0x1d78], R22 ;  /* 0x001d781601007387 */ /* 0x010fe40000100a00 */
[----:B------:R0:W-:Y:S02]  /*2da30*/  STL.64 [R1+0x1d70], R20 ;  /* 0x001d701401007387 */ /* 0x0001e40000100a00 */
[----:B0-----:R-:W2:Y:S01]  /*2da40*/  LDL.LU R20, [R1+0x480] ;  /* 0x0004800001147983 */ /* 0x001ea20000300800 */
[----:B------:R-:W2:Y:S02]  /*2da50*/  LDL.LU R21, [R1+0x484] ;  /* 0x0004840001157983 */ /* 0x000ea40000300800 */
[----:B------:R-:W4:Y:S02]  /*2da60*/  LDL.LU R22, [R1+0x488] ;  /* 0x0004880001167983 */ /* 0x000f240000300800 */
[----:B------:R-:W4:Y:S02]  /*2da70*/  LDL.LU R23, [R1+0x48c] ;  /* 0x00048c0001177983 */ /* 0x000f240000300800 */
[----:B------:R-:W-:-:S02]  /*2da80*/  IMAD.MOV.U32 R5, RZ, RZ, R8 ;  /* 0x000000ffff057224 */ /* 0x000fc400078e0008 */
[----:B------:R-:W-:Y:S01]  /*2da90*/  IMAD.MOV.U32 R4, RZ, RZ, R9 ;  /* 0x000000ffff047224 */ /* 0x000fe200078e0009 */
[----:B----4-:R-:W-:Y:S01]  /*2daa0*/  STL.64 [R1+0x1da0], R22 ;  /* 0x001da01601007387 */ /* 0x010fe20000100a00 */
[----:B--2---:R0:W-:Y:S03]  /*2dab0*/  STL.64 [R1+0x1d98], R20 ;  /* 0x001d981401007387 */ /* 0x0041e60000100a00 */
[----:B0-----:R-:W2:Y:S01]  /*2dac0*/  LDL.LU R20, [R1+0xa0] ;  /* 0x0000a00001147983 */ /* 0x001ea20000300800 */
[----:B------:R-:W2:Y:S02]  /*2dad0*/  LDL.LU R21, [R1+0xa4] ;  /* 0x0000a40001157983 */ /* 0x000ea40000300800 */
[----:B------:R-:W2:Y:S02]  /*2dae0*/  LDL.LU R22, [R1+0xa8] ;  /* 0x0000a80001167983 */ /* 0x000ea40000300800 */
[----:B------:R-:W2:Y:S01]  /*2daf0*/  LDL.LU R23, [R1+0xac] ;  /* 0x0000ac0001177983 */ /* 0x000ea20000300800 */
[----:B------:R-:W4:Y:S01]  /*2db00*/  LDL.LU R8, [R1+0x330] ;  /* 0x0003300001087983 */ /* 0x000f220000300800 */
[----:B------:R-:W4:Y:S02]  /*2db10*/  LDL.LU R9, [R1+0x334] ;  /* 0x0003340001097983 */ /* 0x000f240000300800 */
[----:B------:R-:W2:Y:S02]  /*2db20*/  LDL.LU R10, [R1+0x338] ;  /* 0x00033800010a7983 */ /* 0x000ea40000300800 */
[----:B------:R-:W2:Y:S02]  /*2db30*/  LDL.LU R11, [R1+0x33c] ;  /* 0x00033c00010b7983 */ /* 0x000ea40000300800 */
[----:B------:R-:W-:-:S02]  /*2db40*/  IMAD.MOV.U32 R13, RZ, RZ, R24 ;  /* 0x000000ffff0d7224 */ /* 0x000fc400078e0018 */
[----:B------:R-:W-:Y:S02]  /*2db50*/  IMAD.MOV.U32 R12, RZ, RZ, R25 ;  /* 0x000000ffff0c7224 */ /* 0x000fe400078e0019 */
[----:B---3--:R-:W-:Y:S01]  /*2db60*/  IMAD.MOV.U32 R26, RZ, RZ, R0 ;  /* 0x000000ffff1a7224 */ /* 0x008fe200078e0000 */
[----:B--2---:R-:W-:Y:S01]  /*2db70*/  STL.64 [R1+0x1d20], R10 ;  /* 0x001d200a01007387 */ /* 0x004fe20000100a00 */
[----:B----4-:R0:W-:Y:S03]  /*2db80*/  STL.64 [R1+0x1d18], R8 ;  /* 0x001d180801007387 */ /* 0x0101e60000100a00 */
[----:B0-----:R-:W2:Y:S01]  /*2db90*/  LDL.LU R8, [R1+0x460] ;  /* 0x0004600001087983 */ /* 0x001ea20000300800 */
[----:B------:R-:W2:Y:S02]  /*2dba0*/  LDL.LU R9, [R1+0x464] ;  /* 0x0004640001097983 */ /* 0x000ea40000300800 */
[----:B------:R-:W2:Y:S02]  /*2dbb0*/  LDL.LU R10, [R1+0x468] ;  /* 0x00046800010a7983 */ /* 0x000ea40000300800 */
[----:B------:R-:W2:Y:S01]  /*2dbc0*/  LDL.LU R11, [R1+0x46c] ;  /* 0x00046c00010b7983 */ /* 0x000ea20000300800 */
[----:B------:R-:W3:Y:S04]  /*2dbd0*/  LDL R14, [R1+0x88] ;  /* 0x00008800010e7983 */ /* 0x000ee80000100800 */
[----:B------:R-:W3:Y:S01]  /*2dbe0*/  LDL R15, [R1+0x8c] ;  /* 0x00008c00010f7983 */ /* 0x000ee20000100800 */
[----:B------:R-:W4:Y:S02]  /*2dbf0*/  LDL.LU R24, [R1+0x2f0] ;  /* 0x0002f00001187983 */ /* 0x000f240000300800 */
[----:B------:R-:W4:Y:S02]  /*2dc00*/  LDL.LU R25, [R1+0x2f4] ;  /* 0x0002f40001197983 */ /* 0x000f240000300800 */
[----:B------:R-:W2:Y:S01]  /*2dc10*/  LDL.LU R0, [R1+0x1db0] ;  /* 0x001db00001007983 */ /* 0x000ea20000300800 */
[----:B------:R-:W2:Y:S01]  /*2dc20*/  LDL.LU R27, [R1+0x2fc] ;  /* 0x0002fc00011b7983 */ /* 0x000ea20000300800 */
[----:B------:R-:W-:Y:S03]  /*2dc30*/  HMMA.16816.F32 R4, R16, R4, R20 ;  /* 0x000000041004723c */ /* 0x000fe60000001814 */
[----:B--2---:R-:W-:Y:S01]  /*2dc40*/  STL.64 [R1+0x1cd0], R26 ;  /* 0x001cd01a01007387 */ /* 0x004fe20000100a00 */
[----:B----4-:R0:W-:Y:S02]  /*2dc50*/  STL.64 [R1+0x1cc8], R24 ;  /* 0x001cc81801007387 */ /* 0x0101e40000100a00 */
[----:B0-----:R-:W-:-:S02]  /*2dc60*/  IMAD.MOV.U32 R24, RZ, RZ, R28 ;  /* 0x000000ffff187224 */ /* 0x001fc400078e001c */
[----:B------:R-:W-:Y:S01]  /*2dc70*/  IMAD.MOV.U32 R25, RZ, RZ, R29 ;  /* 0x000000ffff197224 */ /* 0x000fe200078e001d */
[----:B------:R-:W2:Y:S01]  /*2dc80*/  LDL.LU R28, [R1+0x1dac] ;  /* 0x001dac00011c7983 */ /* 0x000ea20000300800 */
[----:B------:R-:W4:Y:S02]  /*2dc90*/  LDL.LU R29, [R1+0x1da8] ;  /* 0x001da800011d7983 */ /* 0x000f240000300800 */
[----:B------:R-:W2:Y:S02]  /*2dca0*/  LDL R26, [R1+0x38] ;  /* 0x00003800011a7983 */ /* 0x000ea40000100800 */
[----:B------:R-:W2:Y:S01]  /*2dcb0*/  LDL.LU.64 R22, [R1+0x1da0] ;  /* 0x001da00001167983 */ /* 0x000ea20000300a00 */
[----:B------:R-:W2:Y:S08]  /*2dcc0*/  LDL.LU.64 R20, [R1+0x1d98] ;  /* 0x001d980001147983 */ /* 0x000eb00000300a00 */
[----:B------:R-:W-:Y:S02]  /*2dcd0*/  STL.64 [R1+0xa0], R4 ;  /* 0x0000a00401007387 */ /* 0x000fe40000100a00 */
[----:B------:R0:W-:Y:S02]  /*2dce0*/  STL.64 [R1+0xa8], R6 ;  /* 0x0000a80601007387 */ /* 0x0001e40000100a00 */
[----:B0-----:R-:W2:Y:S01]  /*2dcf0*/  LDL.LU.64 R6, [R1+0x1d90] ;  /* 0x001d900001067983 */ /* 0x001ea20000300a00 */
[----:B------:R-:W2:Y:S02]  /*2dd00*/  LDL.LU.64 R4, [R1+0x1d88] ;  /* 0x001d880001047983 */ /* 0x000ea40000300a00 */
[----:B--2---:R-:W-:Y:S11]  /*2dd10*/  HMMA.16816.F32 R4, R16, R24, R4 ;  /* 0x000000181004723c */ /* 0x004ff60000001804 */
[----:B------:R-:W-:Y:S11]  /*2dd20*/  @!UPT UIADD3 URZ, URZ, URZ, URZ ;  /* 0x0000003f3f3ff290 */ /* 0x000ff6000fffe03f */
[----:B------:R-:W-:Y:S01]  /*2dd30*/  @!UPT UIADD3 URZ, URZ, URZ, URZ ;  /* 0x0000003f3f3ff290 */ /* 0x000fe2000fffe03f */
[----:B------:R0:W-:Y:S01]  /*2dd40*/  STL.64 [R1+0x90], R4 ;  /* 0x0000900401007387 */ /* 0x0001e20000100a00 */
[----:B------:R-:W-:Y:S03]  /*2dd50*/  STL.64 [R1+0x98], R6 ;  /* 0x0000980601007387 */ /* 0x000fe60000100a00 */
[----:B0-----:R-:W2:Y:S01]  /*2dd60*/  LDL.LU.64 R4, [R1+0x1d80] ;  /* 0x001d800001047983 */ /* 0x001ea20000300a00 */
[----:B------:R-:W-:-:S05]  /*2dd70*/  IMAD.MOV.U32 R27, RZ, RZ, R0 ;  /* 0x000000ffff1b7224 */ /* 0x000fca00078e0000 */
[----:B------:R0:W-:Y:S04]  /*2dd80*/  STL.64 [R1+0x1ce8], R26 ;  /* 0x001ce81a01007387 */ /* 0x0001e80000100a00 */
[----:B0-----:R-:W3:Y:S01]  /*2dd90*/  LDL.64 R26, [R1+0x48] ;  /* 0x00004800011a7983 */ /* 0x001ee20000100a00 */
        /* <DEDUP_REMOVED lines=14> */
[C---:B--2---:R-:W-:Y:S02]  /*2de80*/  HMMA.16816.F32 R4, R16.reuse, R4, R20 ;  /* 0x000000041004723c */ /* 0x044fe40000001814 */
[----:B------:R-:W2:Y:S01]  /*2de90*/  LDL.LU.64 R22, [R1+0x1d48] ;  /* 0x001d480001167983 */ /* 0x000ea20000300a00 */
[----:B------:R-:W2:Y:S11]  /*2dea0*/  LDL.LU.64 R20, [R1+0x1d40] ;  /* 0x001d400001147983 */ /* 0x000eb60000300a00 */
[----:B------:R-:W-:Y:S09]  /*2deb0*/  @!UPT UIADD3 URZ, URZ, URZ, URZ ;  /* 0x0000003f3f3ff290 */ /* 0x000ff2000fffe03f */
[----:B------:R-:W-:Y:S01]  /*2dec0*/  STL.64 [R1+0x220], R4 ;  /* 0x0002200401007387 */ /* 0x000fe20000100a00 */
[----:B------:R0:W-:Y:S02]  /*2ded0*/  STL [R1+0x228], R6 ;  /* 0x0002280601007387 */ /* 0x0001e40000100800 */
[----:B------:R-:W-:Y:S02]  /*2dee0*/  IMAD.MOV.U32 R0, RZ, RZ, R7 ;  /* 0x000000ffff007224 */ /* 0x000fe400078e0007 */
[----:B0-----:R-:W2:Y:S01]  /*2def0*/  LDL.LU.64 R6, [R1+0x1d38] ;  /* 0x001d380001067983 */ /* 0x001ea20000300a00 */
[----:B------:R-:W2:Y:S02]  /*2df00*/  LDL.LU.64 R4, [R1+0x1d30] ;  /* 0x001d300001047983 */ /* 0x000ea40000300a00 */
[----:B------:R-:W-:Y:S01]  /*2df10*/  STL [R1+0x1b60], R0 ;  /* 0x001b600001007387 */ /* 0x000fe20000100800 */
[C---:B--2---:R-:W-:Y:S11]  /*2df20*/  HMMA.16816.F32 R20, R16.reuse, R4, R20 ;  /* 0x000000041014723c */ /* 0x044ff60000001814 */
[----:B------:R-:W-:Y:S11]  /*2df30*/  @!UPT UIADD3 URZ, URZ, URZ, URZ ;  /* 0x0000003f3f3ff290 */ /* 0x000ff6000fffe03f */
[----:B------:R-:W-:Y:S01]  /*2df40*/  @!UPT UIADD3 URZ, URZ, URZ, URZ ;  /* 0x0000003f3f3ff290 */ /* 0x000fe2000fffe03f */
[----:B------:R0:W-:Y:S01]  /*2df50*/  STL.64 [R1+0x340], R20 ;  /* 0x0003401401007387 */ /* 0x0001e20000100a00 */
[----:B------:R-:W-:Y:S03]  /*2df60*/  STL.64 [R1+0x348], R22 ;  /* 0x0003481601007387 */ /* 0x000fe60000100a00 */
        /* <DEDUP_REMOVED lines=12> */
[----:B0-----:R-:W4:Y:S01]  /*2e030*/  LDL.LU.64 R22, [R1+0x1d10] ;  /* 0x001d100001167983 */ /* 0x001f220000300a00 */
[----:B------:R-:W4:Y:S02]  /*2e040*/  LDL.LU.64 R20, [R1+0x1d08] ;  /* 0x001d080001147983 */ /* 0x000f240000300a00 */
[----:B---3--:R0:W-:Y:S01]  /*2e050*/  STL.64 [R1+0x1c78], R14 ;  /* 0x001c780e01007387 */ /* 0x0081e20000100a00 */
[----:B--2---:R-:W-:Y:S01]  /*2e060*/  HMMA.16816.F32 R8, R16, R12, R8 ;  /* 0x0000000c1008723c */ /* 0x004fe20000001808 */
[----:B------:R-:W2:Y:S11]  /*2e070*/  LDL.LU R12, [R1+0x300] ;  /* 0x00030000010c7983 */ /* 0x000eb60000300800 */
[----:B------:R-:W-:Y:S11]  /*2e080*/  @!UPT UIADD3 URZ, URZ, URZ, URZ ;  /* 0x0000003f3f3ff290 */ /* 0x000ff6000fffe03f */
[----:B------:R1:W-:Y:S01]  /*2e090*/  STL.64 [R1+0x330], R8 ;  /* 0x0003300801007387 */ /* 0x0003e20000100a00 */
[----:B------:R3:W-:Y:S02]  /*2e0a0*/  STL.64 [R1+0x338], R10 ;  /* 0x0003380a01007387 */ /* 0x0007e40000100a00 */
[----:B------:R-:W2:Y:S02]  /*2e0b0*/  LDL.LU R13, [R1+0x304] ;  /* 0x00030400010d7983 */ /* 0x000ea40000300800 */
[----:B0-----:R-:W2:Y:S01]  /*2e0c0*/  LDL.LU R14, [R1+0x308] ;  /* 0x00030800010e7983 */ /* 0x001ea20000300800 */
[----:B------:R-:W2:Y:S01]  /*2e0d0*/  LDL.LU R15, [R1+0x30c] ;  /* 0x00030c00010f7983 */ /* 0x000ea20000300800 */
[----:B----4-:R-:W-:Y:S01]  /*2e0e0*/  HMMA.16816.F32 R4, R20, R26, R4 ;  /* 0x0000001a1404723c */ /* 0x010fe20000001804 */
[----:B-1----:R-:W-:Y:S02]  /*2e0f0*/  IMAD.MOV.U32 R8, RZ, RZ, R29 ;  /* 0x000000ffff087224 */ /* 0x002fe400078e001d */
[----:B---3--:R-:W-:-:S02]  /*2e100*/  IMAD.MOV.U32 R10, RZ, RZ, R3 ;  /* 0x000000ffff0a7224 */ /* 0x008fc400078e0003 */
[----:B------:R-:W-:Y:S02]  /*2e110*/  IMAD.MOV.U32 R11, RZ, RZ, R2 ;  /* 0x000000ffff0b7224 */ /* 0x000fe400078e0002 */
        /* <DEDUP_REMOVED lines=8> */
[----:B------:R-:W3:Y:S01]  /*2e1a0*/  LDL.LU R29, [R1+0x1d04] ;  /* 0x001d0400011d7983 */ /* 0x000ee20000300800 */
[----:B------:R-:W4:Y:S02]  /*2e1b0*/  LDL.LU R28, [R1+0x1d00] ;  /* 0x001d0000011c7983 */ /* 0x000f240000300800 */
[----:B------:R-:W2:Y:S02]  /*2e1c0*/  LDL.LU R3, [R1+0x1cfc] ;  /* 0x001cfc0001037983 */ /* 0x000ea40000300800 */
[----:B------:R-:W2:Y:S01]  /*2e1d0*/  LDL.LU R2, [R1+0x1cf8] ;  /* 0x001cf80001027983 */ /* 0x000ea20000300800 */
[----:B------:R0:W-:Y:S01]  /*2e1e0*/  STL.64 [R1+0x1c28], R10 ;  /* 0x001c280a01007387 */ /* 0x0001e20000100a00 */
[----:B------:R-:W-:Y:S02]  /*2e1f0*/  STL.64 [R1+0x1c20], R8 ;  /* 0x001c200801007387 */ /* 0x000fe40000100a00 */
[----:B------:R-:W2:Y:S01]  /*2e200*/  LDL.64 R18, [R1+0x8] ;  /* 0x0000080001127983 */ /* 0x000ea20000100a00 */
[----:B0-----:R-:W2:Y:S04]  /*2e210*/  LDL R10, [R1+0x18] ;  /* 0x00001800010a7983 */ /* 0x001ea80000100800 */
[----:B------:R-:W2:Y:S01]  /*2e220*/  LDL R11, [R1+0x1c] ;  /* 0x00001c00010b7983 */ /* 0x000ea20000100800 */
[----:B------:R0:W-:Y:S02]  /*2e230*/  STL.64 [R1+0x320], R4 ;  /* 0x0003200401007387 */ /* 0x0001e40000100a00 */
[----:B------:R1:W-:Y:S02]  /*2e240*/  STL.64 [R1+0x328], R6 ;  /* 0x0003280601007387 */ /* 0x0003e40000100a00 */
[----:B0-----:R-:W-:Y:S01]  /*2e250*/  IMAD.MOV.U32 R5, RZ, RZ, R26 ;  /* 0x000000ffff057224 */ /* 0x001fe200078e001a */
[----:B-1----:R-:W2:Y:S01]  /*2e260*/  LDL.LU.64 R6, [R1+0x1cf0] ;  /* 0x001cf00001067983 */ /* 0x002ea20000300a00 */
[----:B------:R-:W2:Y:S02]  /*2e270*/  LDL.LU.64 R26, [R1+0x1ce8] ;  /* 0x001ce800011a7983 */ /* 0x000ea40000300a00 */
[C---:B--2---:R-:W-:Y:S01]  /*2e280*/  HMMA.16816.F32 R24, R20.reuse, R26, R12 ;  /* 0x0000001a1418723c */ /* 0x044fe2000000180c */
[----:B------:R-:W2:Y:S01]  /*2e290*/  LDL.LU.64 R14, [R1+0x1ce0] ;  /* 0x001ce000010e7983 */ /* 0x000ea20000300a00 */
[----:B------:R-:W2:Y:S11]  /*2e2a0*/  LDL.LU.64 R12, [R1+0x1cd8] ;  /* 0x001cd800010c7983 */ /* 0x000eb60000300a00 */
[----:B------:R-:W-:Y:S10]  /*2e2b0*/  @!UPT UIADD3 URZ, URZ, URZ, URZ ;  /* 0x0000003f3f3ff290 */ /* 0x000ff4000fffe03f */
[----:B------:R-:W-:Y:S01]  /*2e2c0*/  STL.64 [R1+0x310], R24 ;  /* 0x0003101801007387 */ /* 0x000fe20000100a00 */
[----:B------:R0:W-:Y:S02]  /*2e2d0*/  STL [R1+0x318], R26 ;  /* 0x0003181a01007387 */ /* 0x0001e40000100800 */
[----:B------:R-:W-:Y:S02]  /*2e2e0*/  IMAD.MOV.U32 R4, RZ, RZ, R27 ;  /* 0x000000ffff047224 */ /* 0x000fe400078e001b */
[----:B0-----:R-:W3:Y:S01]  /*2e2f0*/  LDL.LU.64 R26, [R1+0x1cd0] ;  /* 0x001cd000011a7983 */ /* 0x001ee20000300a00 */
[----:B------:R-:W3:Y:S02]  /*2e300*/  LDL.LU.64 R24, [R1+0x1cc8] ;  /* 0x001cc80001187983 */ /* 0x000ee40000300a00 */
[----:B------:R-:W-:Y:S02]  /*2e310*/  STL [R1+0x1920], R4 ;  /* 0x0019200401007387 */ /* 0x000fe40000100800 */
[----:B------:R0:W-:Y:S01]  /*2e320*/  STL.64 [R1+0x1c38], R10 ;  /* 0x001c380a01007387 */ /* 0x0001e20000100a00 */
[C---:B--2---:R-:W-:Y:S01]  /*2e330*/  HMMA.16816.F32 R12, R20.reuse, R10, R12 ;  /* 0x0000000a140c723c */ /* 0x044fe2000000180c */
[----:B0-----:R-:W2:Y:S11]  /*2e340*/  LDL.64 R10, [R1+0x38] ;  /* 0x00003800010a7983 */ /* 0x001eb60000100a00 */
[----:B------:R-:W-:Y:S11]  /*2e350*/  @!UPT UIADD3 URZ, URZ, URZ, URZ ;  /* 0x0000003f3f3ff290 */ /* 0x000ff6000fffe03f */
[----:B------:R-:W-:Y:S01]  /*2e360*/  STL.64 [R1+0x300], R12 ;  /* 0x0003000c01007387 */ /* 0x000fe20000100a00 */
[----:B------:R3:W-:Y:S02]  /*2e370*/  STL.64 [R1+0x308], R14 ;  /* 0x0003080e01007387 */ /* 0x0007e40000100a00 */
[----:B---3--:R-:W-:Y:S01]  /*2e380*/  HMMA.16816.F32 R12, R20, R18, R24 ;  /* 0x00000012140c723c */ /* 0x008fe20000001818 */
[----:B--2---:R0:W-:Y:S11]  /*2e390*/  STL.64 [R1+0x1c50], R10 ;  /* 0x001c500a01007387 */ /* 0x0041f60000100a00 */
[----:B------:R-:W-:Y:S11]  /*2e3a0*/  @!UPT UIADD3 URZ, URZ, URZ, URZ ;  /* 0x0000003f3f3ff290 */ /* 0x000ff6000fffe03f */
[----:B------:R-:W-:Y:S02]  /*2e3b0*/  STL.64 [R1+0x2f0], R12 ;  /* 0x0002f00c01007387 */ /* 0x000fe40000100a00 */
[----:B------:R-:W-:Y:S02]  /*2e3c0*/  STL.64 [R1+0x2f8], R14 ;  /* 0x0002f80e01007387 */ /* 0x000fe40000100a00 */
[----:B0-----:R-:W-:Y:S02]  /*2e3d0*/  IMAD.MOV.U32 R10, RZ, RZ, R5 ;  /* 0x000000ffff0a7224 */ /* 0x001fe400078e0005 */
[----:B------:R-:W-:-:S05]  /*2e3e0*/  IMAD.MOV.U32 R11, RZ, RZ, R0 ;  /* 0x000000ffff0b7224 */ /* 0x000fca00078e0000 */
[----:B------:R-:W-:Y:S01]  /*2e3f0*/  STL.64 [R1+0x1c80], R10 ;  /* 0x001c800a01007387 */ /* 0x000fe20000100a00 */
[----:B------:R-:W2:Y:S02]  /*2e400*/  LDL.LU R24, [R1+0x210] ;  /* 0x0002100001187983 */ /* 0x000ea40000300800 */
[----:B------:R-:W2:Y:S02]  /*2e410*/  LDL.LU R25, [R1+0x214] ;  /* 0x0002140001197983 */ /* 0x000ea40000300800 */
[----:B------:R-:W3:Y:S01]  /*2e420*/  LDL.LU R26, [R1+0x218] ;  /* 0x00021800011a7983 */ /* 0x000ee20000300800 */
[----:B------:R-:W3:Y:S04]  /*2e430*/  LDL.LU R27, [R1+0x21c] ;  /* 0x00021c00011b7983 */ /* 0x000ee80000300800 */
[----:B---3--:R-:W-:Y:S01]  /*2e440*/  STL.64 [R1+0x1c90], R26 ;  /* 0x001c901a01007387 */ /* 0x008fe20000100a00 */
        /* <DEDUP_REMOVED lines=11> */
[----:B------:R-:W3:Y:S04]  /*2e500*/  LDL R14, [R1+0x78] ;  /* 0x00007800010e7983 */ /* 0x000ee80000100800 */
[----:B------:R-:W3:Y:S01]  /*2e510*/  LDL R15, [R1+0x7c] ;  /* 0x00007c00010f7983 */ /* 0x000ee20000100800 */
[----:B------:R-:W-:-:S02]  /*2e520*/  IMAD.MOV.U32 R16, RZ, RZ, R2 ;  /* 0x000000ffff107224 */ /* 0x000fc400078e0002 */
[----:B------:R-:W-:Y:S01]  /*2e530*/  IMAD.MOV.U32 R17, RZ, RZ, R3 ;  /* 0x000000ffff117224 */ /* 0x000fe200078e0003 */
[----:B---3--:R0:W-:Y:S04]  /*2e540*/  STL.64 [R1+0x1ca8], R14 ;  /* 0x001ca80e01007387 */ /* 0x0081e80000100a00 */
[----:B0-----:R-:W2:Y:S01]  /*2e550*/  LDL.64 R14, [R1+0x28] ;  /* 0x00002800010e7983 */ /* 0x001ea20000100a00 */
[----:B------:R-:W3:Y:S02]  /*2e560*/  LDL.LU R8, [R1+0x2c0] ;  /* 0x0002c00001087983 */ /* 0x000ee40000300800 */
[----:B------:R-:W3:Y:S02]  /*2e570*/  LDL.LU R9, [R1+0x2c4] ;  /* 0x0002c40001097983 */ /* 0x000ee40000300800 */
[----:B------:R-:W3:Y:S01]  /*2e580*/  LDL.LU R10, [R1+0x2c8] ;  /* 0x0002c800010a7983 */ /* 0x000ee20000300800 */
[----:B------:R-:W3:Y:S01]  /*2e590*/  LDL.LU R11, [R1+0x2cc] ;  /* 0x0002cc00010b7983 */ /* 0x000ee20000300800 */
[----:B------:R4:W-:Y:S02]  /*2e5a0*/  STL.64 [R1+0x1c30], R18 ;  /* 0x001c301201007387 */ /* 0x0009e40000100a00 */
[----:B------:R-:W3:Y:S02]  /*2e5b0*/  LDL.LU R2, [R1+0x1cc4] ;  /* 0x001cc40001027983 */ /* 0x000ee40000300800 */
[----:B------:R-:W3:Y:S02]  /*2e5c0*/  LDL.LU R3, [R1+0x1cc0] ;  /* 0x001cc00001037983 */ /* 0x000ee40000300800 */
[----:B----4-:R-:W-:-:S02]  /*2e5d0*/  IMAD.MOV.U32 R18, RZ, RZ, R28 ;  /* 0x000000ffff127224 */ /* 0x010fc400078e001c */
[----:B------:R-:W-:Y:S01]  /*2e5e0*/  IMAD.MOV.U32 R19, RZ, RZ, R29 ;  /* 0x000000ffff137224 */ /* 0x000fe200078e001d */
[----:B------:R-:W4:Y:S01]  /*2e5f0*/  LDL.LU R28, [R1+0x1cbc] ;  /* 0x001cbc00011c7983 */ /* 0x000f220000300800 */
[----:B------:R-:W3:Y:S03]  /*2e600*/  LDL.LU R29, [R1+0x1cb8] ;  /* 0x001cb800011d7983 */ /* 0x000ee60000300800 */
[----:B------:R-:W-:Y:S01]  /*2e610*/  STL.64 [R1+0x1c48], R18 ;  /* 0x001c481201007387 */ /* 0x000fe20000100a00 */
[----:B------:R0:W-:Y:S03]  /*2e620*/  STL.64 [R1+0x1c40], R16 ;  /* 0x001c401001007387 */ /* 0x0001e60000100a00 */
[----:B0-----:R-:W3:Y:S01]  /*2e630*/  LDL.LU R16, [R1+0x1f0] ;  /* 0x0001f00001107983 */ /* 0x001ee20000300800 */
[----:B------:R-:W3:Y:S02]  /*2e640*/  LDL.LU R17, [R1+0x1f4] ;  /* 0x0001f40001117983 */ /* 0x000ee40000300800 */
[----:B------:R-:W-:-:S02]  /*2e650*/  IMAD.MOV.U32 R18, RZ, RZ, R6 ;  /* 0x000000ffff127224 */ /* 0x000fc400078e0006 */
[----:B------:R-:W-:Y:S01]  /*2e660*/  IMAD.MOV.U32 R19, RZ, RZ, R7 ;  /* 0x000000ffff137224 */ /* 0x000fe200078e0007 */
[----:B------:R-:W4:Y:S01]  /*2e670*/  LDL.LU R6, [R1+0x1cb4] ;  /* 0x001cb40001067983 */ /* 0x000f220000300800 */
[----:B------:R-:W4:Y:S03]  /*2e680*/  LDL.LU R7, [R1+0x1cb0] ;  /* 0x001cb00001077983 */ /* 0x000f260000300800 */
[----:B------:R-:W-:Y:S01]  /*2e690*/  STL.64 [R1+0x1c60], R18 ;  /* 0x001c601201007387 */ /* 0x000fe20000100a00 */
[----:B--2---:R-:W-:Y:S01]  /*2e6a0*/  HMMA.16816.F32 R24, R20, R14, R24 ;  /* 0x0000000e1418723c */ /* 0x004fe20000001818 */
[----:B------:R-:W-:Y:S02]  /*2e6b0*/  IMAD.MOV.U32 R5, RZ, RZ, R14 ;  /* 0x000000ffff057224 */ /* 0x000fe400078e000e */
[----:B------:R-:W-:Y:S11]  /*2e6c0*/  IMAD.MOV.U32 R0, RZ, RZ, R15 ;  /* 0x000000ffff007224 */ /* 0x000ff600078e000f */
[----:B------:R-:W-:Y:S10]  /*2e6d0*/  @!UPT UIADD3 URZ, URZ, URZ, URZ ;  /* 0x0000003f3f3ff290 */ /* 0x000ff4000fffe03f */
[----:B------:R-:W-:Y:S01]  /*2e6e0*/  IMAD.MOV.U32 R4, RZ, RZ, R27 ;  /* 0x000000ffff047224 */ /* 0x000fe200078e001b */
[----:B---3--:R-:W-:Y:S01]  /*2e6f0*/  STL.64 [R1+0x1c58], R16 ;  /* 0x001c581001007387 */ /* 0x008fe20000100a00 */
[----:B------:R-:W2:Y:S02]  /*2e700*/  LDL.LU.64 R14, [R1+0x1ca8] ;  /* 0x001ca800010e7983 */ /* 0x000ea40000300a00 */
[----:B------:R-:W-:Y:S02]  /*2e710*/  STL.64 [R1+0x470], R24 ;  /* 0x0004701801007387 */ /* 0x000fe40000100a00 */
[----:B------:R0:W-:Y:S02]  /*2e720*/  STL [R1+0x478], R26 ;  /* 0x0004781a01007387 */ /* 0x0001e40000100800 */
[----:B0-----:R-:W3:Y:S01]  /*2e730*/  LDL.LU.64 R26, [R1+0x1ca0] ;  /* 0x001ca000011a7983 */ /* 0x001ee20000300a00 */
[----:B------:R-:W3:Y:S02]  /*2e740*/  LDL.LU.64 R24, [R1+0x1c98] ;  /* 0x001c980001187983 */ /* 0x000ee40000300a00 */
[----:B------:R-:W-:-:S02]  /*2e750*/  IMAD.MOV.U32 R19, RZ, RZ, R2 ;  /* 0x000000ffff137224 */ /* 0x000fc400078e0002 */
[----:B------:R-:W-:Y:S02]  /*2e760*/  IMAD.MOV.U32 R18, RZ, RZ, R3 ;  /* 0x000000ffff127224 */ /* 0x000fe400078e0003 */
[----:B----4-:R-:W-:Y:S02]  /*2e770*/  IMAD.MOV.U32 R17, RZ, RZ, R28 ;  /* 0x000000ffff117224 */ /* 0x010fe400078e001c */
[----:B------:R-:W-:Y:S01]  /*2e780*/  IMAD.MOV.U32 R16, RZ, RZ, R29 ;  /* 0x000000ffff107224 */ /* 0x000fe200078e001d */
[C---:B--2---:R-:W-:Y:S08]  /*2e790*/  HMMA.16816.F32 R12, R20.reuse, R14, R8 ;  /* 0x0000000e140c723c */ /* 0x044ff00000001808 */
[C---:B---3--:R-:W-:Y:S11]  /*2e7a0*/  HMMA.16816.F32 R24, R20.reuse, R6, R24 ;  /* 0x000000061418723c */ /* 0x048ff60000001818 */
        /* <DEDUP_REMOVED lines=11> */
[----:B------:R-:W-:Y:S02]  /*2e860*/  STL [R1+0x1940], R29 ;  /* 0x0019401d01007387 */ /* 0x000fe40000100800 */
[----:B------:R-:W3:Y:S02]  /*2e870*/  LDL.LU.64 R10, [R1+0x1c80] ;  /* 0x001c8000010a7983 */ /* 0x000ee40000300a00 */
[----:B------:R-:W-:Y:S01]  /*2e880*/  STL.64 [R1+0x540], R12 ;  /* 0x0005400c01007387 */ /* 0x000fe20000100a00 */
[----:B------:R0:W-:Y:S04]  /*2e890*/  STL.64 [R1+0x548], R14 ;  /* 0x0005480e01007387 */ /* 0x0001e80000100a00 */
[----:B0-----:R-:W2:Y:S02]  /*2e8a0*/  LDL.LU.64 R14, [R1+0x1c78] ;  /* 0x001c7800010e7983 */ /* 0x001ea40000300a00 */
[----:B--2---:R-:W-:Y:S02]  /*2e8b0*/  HMMA.16816.F32 R20, R20, R14, R24 ;  /* 0x0000000e1414723c */ /* 0x004fe40000001818 */
[----:B------:R-:W3:Y:S01]  /*2e8c0*/  LDL.LU.64 R26, [R1+0x1c70] ;  /* 0x001c7000011a7983 */ /* 0x000ee20000300a00 */
[----:B------:R-:W3:Y:S02]  /*2e8d0*/  LDL.LU.64 R24, [R1+0x1c68] ;  /* 0x001c680001187983 */ /* 0x000ee40000300a00 */
[----:B------:R0:W-:Y:S02]  /*2e8e0*/  STL.64 [R1+0x1bf8], R14 ;  /* 0x001bf80e01007387 */ /* 0x0001e40000100a00 */
[----:B------:R-:W2:Y:S11]  /*2e8f0*/  LDL.LU R12, [R1+0x1d0] ;  /* 0x0001d000010c7983 */ /* 0x000eb60000300800 */
[----:B------:R-:W-:Y:S05]  /*2e900*/  @!UPT UIADD3 URZ, URZ, URZ, URZ ;  /* 0x0000003f3f3ff290 */ /* 0x000fea000fffe03f */
[----:B------:R-:W-:Y:S01]  /*2e910*/  STL.64 [R1+0x210], R20 ;  /* 0x0002101401007387 */ /* 0x000fe20000100a00 */
[----:B------:R-:W-:Y:S02]  /*2e920*/  STL.64 [R1+0x218], R22 ;  /* 0x0002181601007387 */ /* 0x000fe40000100a00 */
[----:B------:R-:W2:Y:S02]  /*2e930*/  LDL.LU R13, [R1+0x1d4] ;  /* 0x0001d400010d7983 */ /* 0x000ea40000300800 */
[----:B0-----:R-:W2:Y:S01]  /*2e940*/  LDL.LU R14, [R1+0x1d8] ;  /* 0x0001d800010e7983 */ /* 0x001ea20000300800 */
[----:B------:R-:W2:Y:S01]  /*2e950*/  LDL.LU R15, [R1+0x1dc] ;  /* 0x0001dc00010f7983 */ /* 0x000ea20000300800 */
[C---:B---3--:R-:W-:Y:S03]  /*2e960*/  HMMA.16816.F32 R8, R24.reuse, R10, R16 ;  /* 0x0000000a1808723c */ /* 0x048fe60000001810 */
[----:B------:R-:W3:Y:S01]  /*2e970*/  LDL.LU.64 R18, [R1+0x1c60] ;  /* 0x001c600001127983 */ /* 0x000ee20000300a00 */
[----:B------:R-:W3:Y:S11]  /*2e980*/  LDL.LU.64 R16, [R1+0x1c58] ;  /* 0x001c580001107983 */ /* 0x000ef60000300a00 */
[----:B------:R-:W-:Y:S08]  /*2e990*/  @!UPT UIADD3 URZ, URZ, URZ, URZ ;  /* 0x0000003f3f3ff290 */ /* 0x000ff0000fffe03f */
[----:B------:R-:W-:Y:S01]  /*2e9a0*/  STL.64 [R1+0x5d0], R8 ;  /* 0x0005d00801007387 */ /* 0x000fe20000100a00 */
[----:B------:R0:W-:Y:S03]  /*2e9b0*/  STL.64 [R1+0x5d8], R10 ;  /* 0x0005d80a01007387 */ /* 0x0001e60000100a00 */
[----:B0-----:R-:W3:Y:S01]  /*2e9c0*/  LDL.LU.64 R10, [R1+0x1c50] ;  /* 0x001c5000010a7983 */ /* 0x001ee20000300a00 */
        /* <DEDUP_REMOVED lines=10> */
[C---:B---3--:R-:W-:Y:S01]  /*2ea70*/  HMMA.16816.F32 R8, R24.reuse, R10, R16 ;  /* 0x0000000a1808723c */ /* 0x048fe20000001810 */
[----:B------:R-:W2:Y:S11]  /*2ea80*/  LDL.LU.64 R18, [R1+0x1c30] ;  /* 0x001c300001127983 */ /* 0x000eb60000300a00 */
[----:B------:R-:W-:Y:S11]  /*2ea90*/  @!UPT UIADD3 URZ, URZ, URZ, URZ ;  /* 0x0000003f3f3ff290 */ /* 0x000ff6000fffe03f */
[----:B------:R-:W-:Y:S01]  /*2eaa0*/  STL.64 [R1+0x5b0], R8 ;  /* 0x0005b00801007387 */ /* 0x000fe20000100a00 */
[----:B------:R0:W-:Y:S03]  /*2eab0*/  STL.64 [R1+0x5b8], R10 ;  /* 0x0005b80a01007387 */ /* 0x0001e60000100a00 */
[----:B0-----:R-:W3:Y:S01]  /*2eac0*/  LDL.LU.64 R10, [R1+0x1c28] ;  /* 0x001c2800010a7983 */ /* 0x001ee20000300a00 */
[----:B------:R-:W3:Y:S02]  /*2ead0*/  LDL.LU.64 R8, [R1+0x1c20] ;  /* 0x001c200001087983 */ /* 0x000ee40000300a00 */
[----:B------:R-:W-:Y:S01]  /*2eae0*/  IMAD.MOV.U32 R22, RZ, RZ, R5 ;  /* 0x000000ffff167224 */ /* 0x000fe200078e0005 */
[C---:B--2---:R-:W-:Y:S01]  /*2eaf0*/  HMMA.16816.F32 R12, R24.reuse, R18, R12 ;  /* 0x00000012180c723c */ /* 0x044fe2000000180c */
[----:B------:R-:W-:Y:S11]  /*2eb00*/  STL.64 [R1+0x1ba0], R18 ;  /* 0x001ba01201007387 */ /* 0x000ff60000100a00 */
[----:B------:R-:W-:Y:S11]  /*2eb10*/  @!UPT UIADD3 URZ, URZ, URZ, URZ ;  /* 0x0000003f3f3ff290 */ /* 0x000ff6000fffe03f */
[----:B------:R-:W-:Y:S01]  /*2eb20*/  STL.64 [R1+0x5a0], R12 ;  /* 0x0005a00c01007387 */ /* 0x000fe20000100a00 */
[----:B------:R3:W-:Y:S02]  /*2eb30*/  STL.64 [R1+0x5a8], R14 ;  /* 0x0005a80e01007387 */ /* 0x0007e40000100a00 */
[----:B---3--:R-:W-:Y:S01]  /*2eb40*/  HMMA.16816.F32 R12, R24, R22, R8 ;  /* 0x00000016180c723c */ /* 0x008fe20000001808 */
[----:B------:R-:W2:Y:S11]  /*2eb50*/  LDL.LU R8, [R1+0x100] ;  /* 0x0001000001087983 */ /* 0x000eb60000300800 */
[----:B------:R-:W-:Y:S11]  /*2eb60*/  @!UPT UIADD3 URZ, URZ, URZ, URZ ;  /* 0x0000003f3f3ff290 */ /* 0x000ff6000fffe03f */
[----:B------:R-:W-:Y:S01]  /*2eb70*/  STL.64 [R1+0x200], R12 ;  /* 0x0002000c01007387 */ /* 0x000fe20000100a00 */
[----:B------:R-:W-:Y:S02]  /*2eb80*/  STL.64 [R1+0x208], R14 ;  /* 0x0002080e01007387 */ /* 0x000fe40000100a00 */
        /* <DEDUP_REMOVED lines=15> */
[----:B------:R-:W3:Y:S04]  /*2ec80*/  LDL.64 R18, [R1+0x18] ;  /* 0x0000180001127983 */ /* 0x000ee80000100a00 */
[----:B------:R-:W4:Y:S04]  /*2ec90*/  LDL.64 R14, [R1+0x78] ;  /* 0x00007800010e7983 */ /* 0x000f280000100a00 */
[----:B---3--:R0:W-:Y:S02]  /*2eca0*/  STL.64 [R1+0x1bb8], R18 ;  /* 0x001bb81201007387 */ /* 0x0081e40000100a00 */
[----:B0-----:R-:W-:-:S02]  /*2ecb0*/  IMAD.MOV.U32 R18, RZ, RZ, R2 ;  /* 0x000000ffff127224 */ /* 0x001fc400078e0002 */
[----:B------:R-:W-:-:S05]  /*2ecc0*/  IMAD.MOV.U32 R19, RZ, RZ, R0 ;  /* 0x000000ffff137224 */ /* 0x000fca00078e0000 */
[----:B------:R0:W-:Y:S04]  /*2ecd0*/  STL.64 [R1+0x1bd0], R18 ;  /* 0x001bd01201007387 */ /* 0x0001e80000100a00 */
[----:B0-----:R-:W3:Y:S01]  /*2ece0*/  LDL.64 R18, [R1+0x48] ;  /* 0x0000480001127983 */ /* 0x001ee20000100a00 */
[----:B------:R0:W-:Y:S02]  /*2ecf0*/  STL.64 [R1+0x1b98], R22 ;  /* 0x001b981601007387 */ /* 0x0001e40000100a00 */
[----:B------:R-:W2:Y:S02]  /*2ed00*/  LDL.LU R20, [R1+0xc0] ;  /* 0x0000c00001147983 */ /* 0x000ea40000300800 */
[----:B------:R-:W2:Y:S01]  /*2ed10*/  LDL.LU R21, [R1+0xc4] ;  /* 0x0000c40001157983 */ /* 0x000ea20000300800 */
        /* <DEDUP_REMOVED lines=21> */
[----:B------:R-:W-:Y:S01]  /*2ee70*/  STL.64 [R1+0x1f0], R8 ;  /* 0x0001f00801007387 */ /* 0x000fe20000100a00 */
[----:B------:R0:W-:Y:S03]  /*2ee80*/  STL.64 [R1+0x1f8], R10 ;  /* 0x0001f80a01007387 */ /* 0x0001e60000100a00 */
[----:B0-----:R-:W2:Y:S01]  /*2ee90*/  LDL.LU.64 R10, [R1+0x1c18] ;  /* 0x001c1800010a7983 */ /* 0x001ea20000300a00 */
[----:B------:R-:W2:Y:S02]  /*2eea0*/  LDL.LU.64 R8, [R1+0x1c10] ;  /* 0x001c100001087983 */ /* 0x000ea40000300a00 */
[----:B----4-:R-:W-:-:S02]  /*2eeb0*/  IMAD.MOV.U32 R2, RZ, RZ, R14 ;  /* 0x000000ffff027224 */ /* 0x010fc400078e000e */
        /* <DEDUP_REMOVED lines=9> */
[----:B--2---:R-:W-:Y:S01]  /*2ef50*/  HMMA.16816.F32 R12, R24, R14, R8 ;  /* 0x0000000e180c723c */ /* 0x004fe20000001808 */
[----:B------:R-:W2:Y:S01]  /*2ef60*/  LDL.LU.64 R10, [R1+0x1bf0] ;  /* 0x001bf000010a7983 */ /* 0x000ea20000300a00 */
[----:B------:R-:W2:Y:S05]  /*2ef70*/  LDL.LU.64 R8, [R1+0x1be8] ;  /* 0x001be80001087983 */ /* 0x000eaa0000300a00 */
[----:B------:R-:W-:-:S02]  /*2ef80*/  IMAD.MOV.U32 R26, RZ, RZ, R2 ;  /* 0x000000ffff1a7224 */ /* 0x000fc400078e0002 */
[----:B------:R-:W-:Y:S11]  /*2ef90*/  IMAD.MOV.U32 R27, RZ, RZ, R0 ;  /* 0x000000ffff1b7224 */ /* 0x000ff600078e0000 */
[----:B------:R-:W-:Y:S03]  /*2efa0*/  @!UPT UIADD3 URZ, URZ, URZ, URZ ;  /* 0x0000003f3f3ff290 */ /* 0x000fe6000fffe03f */
[----:B------:R-:W-:Y:S01]  /*2efb0*/  STL.64 [R1+0x530], R12 ;  /* 0x0005300c01007387 */ /* 0x000fe20000100a00 */
[----:B------:R-:W-:Y:S02]  /*2efc0*/  STL.64 [R1+0x538], R14 ;  /* 0x0005380e01007387 */ /* 0x000fe40000100a00 */
[----:B------:R0:W-:Y:S02]  /*2efd0*/  STL.64 [R1+0x1b80], R26 ;  /* 0x001b801a01007387 */ /* 0x0001e40000100a00 */
[----:B------:R-:W4:Y:S01]  /*2efe0*/  LDL.LU R24, [R1+0x230] ;  /* 0x0002300001187983 */ /* 0x000f220000300800 */
[----:B------:R-:W4:Y:S04]  /*2eff0*/  LDL.LU R25, [R1+0x234] ;  /* 0x0002340001197983 */ /* 0x000f280000300800 */
[----:B0-----:R-:W4:Y:S01]  /*2f000*/  LDL.LU R26, [R1+0x238] ;  /* 0x00023800011a7983 */ /* 0x001f220000300800 */
[----:B------:R-:W4:Y:S02]  /*2f010*/  LDL.LU R27, [R1+0x23c] ;  /* 0x00023c00011b7983 */ /* 0x000f240000300800 */
[----:B---3--:R-:W-:-:S02]  /*2f020*/  IMAD.MOV.U32 R29, RZ, RZ, R18 ;  /* 0x000000ffff1d7224 */ /* 0x008fc400078e0012 */
[----:B------:R-:W-:Y:S01]  /*2f030*/  IMAD.MOV.U32 R5, RZ, RZ, R19 ;  /* 0x000000ffff057224 */ /* 0x000fe200078e0013 */
[C---:B--2---:R-:W-:Y:S01]  /*2f040*/  HMMA.16816.F32 R20, R8.reuse, R18, R20 ;  /* 0x000000120814723c */ /* 0x044fe20000001814 */
[----:B----4-:R-:W-:Y:S01]  /*2f050*/  STL.64 [R1+0x1b90], R26 ;  /* 0x001b901a01007387 */ /* 0x010fe20000100a00 */
        /* <DEDUP_REMOVED lines=9> */
[----:B------:R-:W3:Y:S02]  /*2f0f0*/  LDL.LU.64 R20, [R1+0x1bd8] ;  /* 0x001bd80001147983 */ /* 0x000ee40000300a00 */
[----:B------:R-:W3:Y:S02]  /*2f100*/  LDL.LU.64 R18, [R1+0x1bd0] ;  /* 0x001bd00001127983 */ /* 0x000ee40000300a00 */
[C---:B---3--:R-:W-:Y:S01]  /*2f110*/  HMMA.16816.F32 R16, R8.reuse, R18, R20 ;  /* 0x000000120810723c */ /* 0x048fe20000001814 */
[----:B------:R-:W3:Y:S01]  /*2f120*/  LDL.LU.64 R22, [R1+0x1bc8] ;  /* 0x001bc80001167983 */ /* 0x000ee20000300a00 */
[----:B------:R-:W3:Y:S11]  /*2f130*/  LDL.LU.64 R20, [R1+0x1bc0] ;  /* 0x001bc00001147983 */ /* 0x000ef60000300a00 */
[----:B------:R-:W-:Y:S10]  /*2f140*/  @!UPT UIADD3 URZ, URZ, URZ, URZ ;  /* 0x0000003f3f3ff290 */ /* 0x000ff4000fffe03f */
[----:B------:R-:W-:Y:S01]  /*2f150*/  STL.64 [R1+0x500], R16 ;  /* 0x0005001001007387 */ /* 0x000fe20000100a00 */
[----:B------:R0:W-:Y:S03]  /*2f160*/  STL.64 [R1+0x508], R18 ;  /* 0x0005081201007387 */ /* 0x0001e60000100a00 */
[----:B0-----:R-:W3:Y:S02]  /*2f170*/  LDL.LU.64 R18, [R1+0x1bb8] ;  /* 0x001bb80001127983 */ /* 0x001ee40000300a00 */
[----:B---3--:R-:W-:Y:S01]  /*2f180*/  HMMA.16816.F32 R20, R8, R18, R20 ;  /* 0x000000120814723c */ /* 0x008fe20000001814 */
[----:B------:R-:W-:Y:S02]  /*2f190*/  IMAD.MOV.U32 R28, RZ, RZ, R18 ;  /* 0x000000ffff1c7224 */ /* 0x000fe400078e0012 */
[----:B------:R-:W-:Y:S11]  /*2f1a0*/  IMAD.MOV.U32 R0, RZ, RZ, R19 ;  /* 0x000000ffff007224 */ /* 0x000ff600078e0013 */
[----:B------:R-:W-:Y:S09]  /*2f1b0*/  @!UPT UIADD3 URZ, URZ, URZ, URZ ;  /* 0x0000003f3f3ff290 */ /* 0x000ff2000fffe03f */
[----:B------:R-:W-:Y:S01]  /*2f1c0*/  STL.64 [R1+0x4f0], R20 ;  /* 0x0004f01401007387 */ /* 0x000fe20000100a00 */
[----:B------:R0:W-:Y:S03]  /*2f1d0*/  STL.64 [R1+0x4f8], R22 ;  /* 0x0004f81601007387 */ /* 0x0001e60000100a00 */
[----:B0-----:R-:W3:Y:S01]  /*2f1e0*/  LDL.LU.64 R22, [R1+0x1bb0] ;  /* 0x001bb00001167983 */ /* 0x001ee20000300a00 */
[----:B------:R-:W3:Y:S02]  /*2f1f0*/  LDL.LU.64 R20, [R1+0x1ba8] ;  /* 0x001ba80001147983 */ /* 0x000ee40000300a00 */
[----:B------:R-:W3:Y:S01]  /*2f200*/  LDL.LU.64 R18, [R1+0x1ba0] ;  /* 0x001ba00001127983 */ /* 0x000ee20000300a00 */
[----:B------:R-:W0:Y:S02]  /*2f210*/  S2R R15, SR_TID.X ;  /* 0x00000000000f7919 */ /* 0x000e240000002100 */
[C---:B0-----:R-:W-:Y:S01]  /*2f220*/  IMAD.SHL.U32 R12, R15.reuse, 0x2, RZ ;  /* 0x000000020f0c7824 */ /* 0x041fe200078e00ff */
[C---:B------:R-:W-:Y:S01]  /*2f230*/  LOP3.LUT R13, R15.reuse, 0x7, RZ, 0xc0, !PT ;  /* 0x000000070f0d7812 */ /* 0x040fe200078ec0ff */
[C---:B------:R-:W-:Y:S01]  /*2f240*/  IMAD.SHL.U32 R14, R15.reuse, 0x100, RZ ;  /* 0x000001000f0e7824 */ /* 0x040fe200078e00ff */
[----:B------:R-:W-:-:S02]  /*2f250*/  LOP3.LUT R15, R15, 0x80, RZ, 0xc0, !PT ;  /* 0x000000800f0f7812 */ /* 0x000fc400078ec0ff */
[----:B------:R-:W-:Y:S01]  /*2f260*/  LOP3.LUT R12, R12, 0x10, RZ, 0xc0, !PT ;  /* 0x000000100c0c7812 */ /* 0x000fe200078ec0ff */
[----:B------:R-:W-:-:S03]  /*2f270*/  IMAD R13, R13, 0x210, RZ ;  /* 0x000002100d0d7824 */ /* 0x000fc600078e02ff */
[----:B------:R-:W-:Y:S01]  /*2f280*/  LEA.HI R15, R15, R12, RZ, 0x1e ;  /* 0x0000000c0f0f7211 */ /* 0x000fe200078ff0ff */
[----:B---3--:R-:W-:Y:S11]  /*2f290*/  HMMA.16816.F32 R20, R8, R18, R20 ;  /* 0x000000120814723c */ /* 0x008ff60000001814 */
[----:B------:R-:W-:Y:S11]  /*2f2a0*/  @!UPT UIADD3 URZ, URZ, URZ, URZ ;  /* 0x0000003f3f3ff290 */ /* 0x000ff6000fffe03f */
[----:B------:R-:W-:Y:S01]  /*2f2b0*/  @!UPT UIADD3 URZ, URZ, URZ, URZ ;  /* 0x0000003f3f3ff290 */ /* 0x000fe2000fffe03f */
[----:B------:R-:W-:Y:S01]  /*2f2c0*/  STL.64 [R1+0x100], R20 ;  /* 0x0001001401007387 */ /* 0x000fe20000100a00 */
[----:B------:R0:W-:Y:S03]  /*2f2d0*/  STL.64 [R1+0x108], R22 ;  /* 0x0001081601007387 */ /* 0x0001e60000100a00 */
[----:B0-----:R-:W2:Y:S01]  /*2f2e0*/  LDL.LU.64 R22, [R1+0x1b98] ;  /* 0x001b980001167983 */ /* 0x001ea20000300a00 */
[----:B------:R-:W-:-:S04]  /*2f2f0*/  LOP3.LUT R15, R13, R15, RZ, 0x3c, !PT ;  /* 0x0000000f0d0f7212 */ /* 0x000fc800078e3cff */
[----:B------:R-:W-:-:S06]  /*2f300*/  LOP3.LUT R15, R15, 0x1000, R14, 0xf8, !PT ;  /* 0x000010000f0f7812 */ /* 0x000fcc00078ef80e */
[----:B------:R-:W0:Y:S04]  /*2f310*/  LDSM.16.MT88.4 R12, [R15+0xa180] ;  /* 0x00a180000f0c783b */ /* 0x000e280000004200 */
[----:B0-----:R-:W-:Y:S01]  /*2f320*/  STL.64 [R1+0x1b78], R14 ;  /* 0x001b780e01007387 */ /* 0x001fe20000100a00 */
[----:B------:R0:W-:Y:S03]  /*2f330*/  STL.64 [R1+0x1b70], R12 ;  /* 0x001b700c01007387 */ /* 0x0001e60000100a00 */
[----:B0-----:R-:W3:Y:S01]  /*2f340*/  LDL.LU R12, [R1+0x370] ;  /* 0x00037000010c7983 */ /* 0x001ee20000300800 */
[----:B------:R-:W3:Y:S02]  /*2f350*/  LDL.LU R13, [R1+0x374] ;  /* 0x00037400010d7983 */ /* 0x000ee40000300800 */
[----:B------:R-:W3:Y:S02]  /*2f360*/  LDL.LU R14, [R1+0x378] ;  /* 0x00037800010e7983 */ /* 0x000ee40000300800 */
[----:B------:R-:W3:Y:S02]  /*2f370*/  LDL.LU R15, [R1+0x37c] ;  /* 0x00037c00010f7983 */ /* 0x000ee40000300800 */
[----:B------:R-:W-:-:S02]  /*2f380*/  IMAD.MOV.U32 R3, RZ, RZ, R19 ;  /* 0x000000ffff037224 */ /* 0x000fc400078e0013 */
[----:B------:R-:W0:Y:S01]  /*2f390*/  S2R R19, SR_TID.X ;  /* 0x0000000000137919 */ /* 0x000e220000002100 */
[----:B------:R-:W-:Y:S02]  /*2f3a0*/  IMAD.MOV.U32 R2, RZ, RZ, R18 ;  /* 0x000000ffff027224 */ /* 0x000fe400078e0012 */
[----:B------:R-:W1:Y:S01]  /*2f3b0*/  S2R R18, SR_TID.X ;  /* 0x0000000000127919 */ /* 0x000e620000002100 */
[----:B--2---:R-:W-:Y:S01]  /*2f3c0*/  HMMA.16816.F32 R20, R8, R22, R24 ;  /* 0x000000160814723c */ /* 0x004fe20000001818 */
[----:B------:R-:W2:Y:S01]  /*2f3d0*/  LDL.LU.64 R26, [R1+0x1b90] ;  /* 0x001b9000011a7983 */ /* 0x000ea20000300a00 */
[----:B------:R-:W2:Y:S02]  /*2f3e0*/  LDL.LU.64 R24, [R1+0x1b88] ;  /* 0x001b880001187983 */ /* 0x000ea40000300a00 */
[----:B0-----:R-:W-:Y:S01]  /*2f3f0*/  IMAD.SHL.U32 R16, R19, 0x2, RZ ;  /* 0x0000000213107824 */ /* 0x001fe200078e00ff */
[C---:B-1----:R-:W-:Y:S02]  /*2f400*/  LOP3.LUT R17, R18.reuse, 0x7, RZ, 0xc0, !PT ;  /* 0x0000000712117812 */ /* 0x042fe400078ec0ff */
[----:B------:R-:W-:-:S02]  /*2f410*/  LOP3.LUT R19, R18, 0x80, RZ, 0xc0, !PT ;  /* 0x0000008012137812 */ /* 0x000fc400078ec0ff */
[----:B------:R-:W-:Y:S01]  /*2f420*/  LOP3.LUT R16, R16, 0x10, RZ, 0xc0, !PT ;  /* 0x0000001010107812 */ /* 0x000fe200078ec0ff */
[----:B------:R-:W-:-:S03]  /*2f430*/  IMAD R17, R17, 0x210, RZ ;  /* 0x0000021011117824 */ /* 0x000fc600078e02ff */
[----:B------:R-:W-:Y:S01]  /*2f440*/  LEA.HI R19, R19, R16, RZ, 0x1e ;  /* 0x0000001013137211 */ /* 0x000fe200078ff0ff */
[----:B------:R-:W-:-:S03]  /*2f450*/  IMAD.SHL.U32 R18, R18, 0x100, RZ ;  /* 0x0000010012127824 */ /* 0x000fc600078e00ff */
[----:B------:R-:W-:-:S04]  /*2f460*/  LOP3.LUT R19, R17, R19, RZ, 0x3c, !PT ;  /* 0x0000001311137212 */ /* 0x000fc800078e3cff */
[----:B------:R-:W-:-:S04]  /*2f470*/  LOP3.LUT R19, R19, 0x1000, R18, 0xf8, !PT ;  /* 0x0000100013137812 */ /* 0x000fc800078ef812 */
[----:B------:R-:W-:-:S06]  /*2f480*/  LOP3.LUT R19, R19, 0x40, RZ, 0x3c, !PT ;  /* 0x0000004013137812 */ /* 0x000fcc00078e3cff */
[----:B------:R-:W0:Y:S04]  /*2f490*/  LDSM.16.MT88.4 R16, [R19+0xa000] ;  /* 0x00a000001310783b */ /* 0x000e280000004200 */
[----:B0-----:R-:W-:Y:S01]  /*2f4a0*/  STL.64 [R1+0x1ae8], R18 ;  /* 0x001ae81201007387 */ /* 0x001fe20000100a00 */
[----:B------:R-:W-:Y:S02]  /*2f4b0*/  STL.64 [R1+0x1c0], R20 ;  /* 0x0001c01401007387 */ /* 0x000fe40000100a00 */
[----:B------:R0:W-:Y:S02]  /*2f4c0*/  STL.64 [R1+0x1c8], R22 ;  /* 0x0001c81601007387 */ /* 0x0001e40000100a00 */
[----:B0-----:R-:W0:Y:S04]  /*2f4d0*/  S2R R22, SR_TID.X ;  /* 0x0000000000167919 */ /* 0x001e280000002100 */
[----:B------:R-:W1:Y:S01]  /*2f4e0*/  S2R R23, SR_TID.X ;  /* 0x0000000000177919 */ /* 0x000e620000002100 */
[----:B------:R4:W-:Y:S03]  /*2f4f0*/  STL.64 [R1+0x1ae0], R16 ;  /* 0x001ae01001007387 */ /* 0x0009e60000100a00 */
[----:B----4-:R-:W4:Y:S01]  /*2f500*/  LDL.LU R16, [R1+0x360] ;  /* 0x0003600001107983 */ /* 0x010f220000300800 */
[----:B------:R-:W4:Y:S02]  /*2f510*/  LDL.LU R17, [R1+0x364] ;  /* 0x0003640001117983 */ /* 0x000f240000300800 */
[----:B------:R-:W4:Y:S02]  /*2f520*/  LDL.LU R18, [R1+0x368] ;  /* 0x0003680001127983 */ /* 0x000f240000300800 */
[----:B------:R-:W4:Y:S02]  /*2f530*/  LDL.LU R19, [R1+0x36c] ;  /* 0x00036c0001137983 */ /* 0x000f240000300800 */
[----:B0-----:R-:W-:Y:S01]  /*2f540*/  IMAD.SHL.U32 R20, R22, 0x2, RZ ;  /* 0x0000000216147824 */ /* 0x001fe200078e00ff */
[----:B-1----:R-:W-:-:S02]  /*2f550*/  LOP3.LUT R22, R23, 0x7, RZ, 0xc0, !PT ;  /* 0x0000000717167812 */ /* 0x002fc400078ec0ff */
[C---:B------:R-:W-:Y:S02]  /*2f560*/  LOP3.LUT R21, R23.reuse, 0x80, RZ, 0xc0, !PT ;  /* 0x0000008017157812 */ /* 0x040fe400078ec0ff */
[----:B------:R-:W-:Y:S01]  /*2f570*/  LOP3.LUT R20, R20, 0x10, RZ, 0xc0, !PT ;  /* 0x0000001014147812 */ /* 0x000fe200078ec0ff */
[----:B------:R-:W-:Y:S02]  /*2f580*/  IMAD R22, R22, 0x210, RZ ;  /* 0x0000021016167824 */ /* 0x000fe400078e02ff */
[----:B------:R-:W-:Y:S01]  /*2f590*/  IMAD.SHL.U32 R23, R23, 0x100, RZ ;  /* 0x0000010017177824 */ /* 0x000fe200078e00ff */
[----:B--2---:R-:W-:Y:S11]  /*2f5a0*/  HMMA.16816.F32 R24, R8, R6, R24 ;  /* 0x000000060818723c */ /* 0x004ff60000001818 */
[----:B------:R-:W-:Y:S11]  /*2f5b0*/  @!UPT UIADD3 URZ, URZ, URZ, URZ ;  /* 0x0000003f3f3ff290 */ /* 0x000ff6000fffe03f */
[----:B------:R-:W-:Y:S01]  /*2f5c0*/  @!UPT UIADD3 URZ, URZ, URZ, URZ ;  /* 0x0000003f3f3ff290 */ /* 0x000fe2000fffe03f */
[----:B------:R-:W-:Y:S01]  /*2f5d0*/  STL.64 [R1+0x4e0], R24 ;  /* 0x0004e01801007387 */ /* 0x000fe20000100a00 */
[----:B------:R0:W-:Y:S03]  /*2f5e0*/  STL.64 [R1+0x4e8], R26 ;  /* 0x0004e81a01007387 */ /* 0x0001e60000100a00 */
[----:B0-----:R-:W3:Y:S01]  /*2f5f0*/  LDL.LU.64 R26, [R1+0x1b80] ;  /* 0x001b8000011a7983 */ /* 0x001ee20000300a00 */
[----:B------:R-:W-:Y:S02]  /*2f600*/  STL.64 [R1+0x1b18], R6 ;  /* 0x001b180601007387 */ /* 0x000fe40000100a00 */
[----:B------:R0:W-:Y:S02]  /*2f610*/  STL [R1+0x1b10], R4 ;  /* 0x001b100401007387 */ /* 0x0001e40000100800 */
[----:B0-----:R-:W-:-:S04]  /*2f620*/  LEA.HI R4, R21, R20, RZ, 0x1e ;  /* 0x0000001415047211 */ /* 0x001fc800078ff0ff */
[----:B------:R-:W-:-:S04]  /*2f630*/  LOP3.LUT R4, R22, R4, RZ, 0x3c, !PT ;  /* 0x0000000416047212 */ /* 0x000fc800078e3cff */
[----:B------:R-:W-:-:S04]  /*2f640*/  LOP3.LUT R4, R4, 0x1000, R23, 0xf8, !PT ;  /* 0x0000100004047812 */ /* 0x000fc800078ef817 */
[----:B------:R-:W-:-:S05]  /*2f650*/  LOP3.LUT R4, R4, 0x40, RZ, 0x3c, !PT ;  /* 0x0000004004047812 */ /* 0x000fca00078e3cff */
[----:B------:R-:W0:Y:S04]  /*2f660*/  LDSM.16.MT88.4 R20, [R4+0xa080] ;  /* 0x00a080000414783b */ /* 0x000e280000004200 */
[----:B0-----:R0:W-:Y:S01]  /*2f670*/  STL.64 [R1+0x1a78], R22 ;  /* 0x001a781601007387 */ /* 0x0011e20000100a00 */
[----:B------:R-:W-:Y:S03]  /*2f680*/  STL.64 [R1+0x1a70], R20 ;  /* 0x001a701401007387 */ /* 0x000fe60000100a00 */
[----:B0-----:R-:W4:Y:S01]  /*2f690*/  LDL.LU.64 R22, [R1+0x88] ;  /* 0x0000880001167983 */ /* 0x001f220000300a00 */
[C---:B---3--:R-:W-:Y:S03]  /*2f6a0*/  HMMA.16816.F32 R24, R8.reuse, R26, R12 ;  /* 0x0000001a0818723c */ /* 0x048fe6000000180c */
[----:B------:R-:W2:Y:S01]  /*2f6b0*/  LDL.LU.64 R14, [R1+0x1b78] ;  /* 0x001b7800010e7983 */ /* 0x000ea20000300a00 */
[----:B------:R-:W2:Y:S11]  /*2f6c0*/  LDL.LU.64 R12, [R1+0x1b70] ;  /* 0x001b7000010c7983 */ /* 0x000eb60000300a00 */
[----:B------:R-:W-:Y:S08]  /*2f6d0*/  @!UPT UIADD3 URZ, URZ, URZ, URZ ;  /* 0x0000003f3f3ff290 */ /* 0x000ff0000fffe03f */
[----:B------:R-:W-:Y:S01]  /*2f6e0*/  STL.64 [R1+0x4d0], R24 ;  /* 0x0004d01801007387 */ /* 0x000fe20000100a00 */
[----:B------:R-:W-:Y:S02]  /*2f6f0*/  STL.64 [R1+0x4d8], R26 ;  /* 0x0004d81a01007387 */ /* 0x000fe40000100a00 */
[----:B------:R-:W0:Y:S01]  /*2f700*/  LDSM.16.MT88.4 R24, [R4+0xa100] ;  /* 0x00a100000418783b */ /* 0x000e220000004200 */
[----:B----4-:R-:W-:Y:S01]  /*2f710*/  HMMA.16816.F32 R8, R8, R22, R16 ;  /* 0x000000160808723c */ /* 0x010fe20000001810 */
[----:B0-----:R-:W-:Y:S02]  /*2f720*/  STL.64 [R1+0x19e8], R26 ;  /* 0x0019e81a01007387 */ /* 0x001fe40000100a00 */
[----:B------:R-:W-:Y:S02]  /*2f730*/  STL.64 [R1+0x19e0], R24 ;  /* 0x0019e01801007387 */ /* 0x000fe40000100a00 */
[----:B------:R-:W3:Y:S11]  /*2f740*/  LDL.LU R16, [R1+0x410] ;  /* 0x0004100001107983 */ /* 0x000ef60000300800 */
[----:B------:R-:W-:Y:S07]  /*2f750*/  @!UPT UIADD3 URZ, URZ, URZ, URZ ;  /* 0x0000003f3f3ff290 */ /* 0x000fee000fffe03f */
[----:B------:R-:W-:Y:S01]  /*2f760*/  STL.64 [R1+0x4a0], R8 ;  /* 0x0004a00801007387 */ /* 0x000fe20000100a00 */
[----:B------:R-:W-:Y:S02]  /*2f770*/  STL.64 [R1+0x4a8], R10 ;  /* 0x0004a80a01007387 */ /* 0x000fe40000100a00 */
[----:B------:R-:W3:Y:S02]  /*2f780*/  LDL.LU R17, [R1+0x414] ;  /* 0x0004140001117983 */ /* 0x000ee40000300800 */
[----:B------:R-:W4:Y:S01]  /*2f790*/  LDL.LU R18, [R1+0x418] ;  /* 0x0004180001127983 */ /* 0x000f220000300800 */
[----:B------:R-:W4:Y:S01]  /*2f7a0*/  LDL.LU R19, [R1+0x41c] ;  /* 0x00041c0001137983 */ /* 0x000f220000300800 */
[----:B------:R-:W-:Y:S02]  /*2f7b0*/  IMAD.MOV.U32 R6, RZ, RZ, R2 ;  /* 0x000000ffff067224 */ /* 0x000fe400078e0002 */
[----:B------:R-:W-:Y:S01]  /*2f7c0*/  IMAD.MOV.U32 R7, RZ, RZ, R3 ;  /* 0x000000ffff077224 */ /* 0x000fe200078e0003 */
[----:B------:R-:W0:Y:S04]  /*2f7d0*/  LDSM.16.MT88.4 R8, [R4+0xa180] ;  /* 0x00a180000408783b */ /* 0x000e280000004200 */
[----:B----4-:R-:W-:Y:S01]  /*2f7e0*/  STL.64 [R1+0x1b28], R18 ;  /* 0x001b281201007387 */ /* 0x010fe20000100a00 */
[----:B---3--:R-:W-:Y:S02]  /*2f7f0*/  STL.64 [R1+0x1b20], R16 ;  /* 0x001b201001007387 */ /* 0x008fe40000100a00 */
[----:B------:R-:W3:Y:S02]  /*2f800*/  LDL.LU R2, [R1+0x1b6c] ;  /* 0x001b6c0001027983 */ /* 0x000ee40000300800 */
[----:B------:R-:W4:Y:S01]  /*2f810*/  LDL.LU R3, [R1+0x1b68] ;  /* 0x001b680001037983 */ /* 0x000f220000300800 */
[----:B------:R1:W-:Y:S02]  /*2f820*/  STL.64 [R1+0x1b30], R6 ;  /* 0x001b300601007387 */ /* 0x0003e40000100a00 */
[----:B-1----:R-:W-:-:S02]  /*2f830*/  IMAD.MOV.U32 R6, RZ, RZ, R28 ;  /* 0x000000ffff067224 */ /* 0x002fc400078e001c */
[----:B------:R-:W-:Y:S01]  /*2f840*/  IMAD.MOV.U32 R7, RZ, RZ, R0 ;  /* 0x000000ffff077224 */ /* 0x000fe200078e0000 */
[----:B------:R-:W2:Y:S01]  /*2f850*/  LDL.LU R28, [R1+0x1b64] ;  /* 0x001b6400011c7983 */ /* 0x000ea20000300800 */
[----:B------:R-:W2:Y:S03]  /*2f860*/  LDL.LU R0, [R1+0x1b60] ;  /* 0x001b600001007983 */ /* 0x000ea60000300800 */
[----:B------:R1:W-:Y:S04]  /*2f870*/  STL.64 [R1+0x1b48], R6 ;  /* 0x001b480601007387 */ /* 0x0003e80000100a00 */
[----:B-1----:R-:W2:Y:S01]  /*2f880*/  LDL.LU.64 R6, [R1+0x38] ;  /* 0x0000380001067983 */ /* 0x002ea20000300a00 */
[----:B------:R-:W2:Y:S02]  /*2f890*/  LDL.LU R16, [R1+0x420] ;  /* 0x0004200001107983 */ /* 0x000ea40000300800 */
[----:B------:R-:W2:Y:S02]  /*2f8a0*/  LDL.LU R17, [R1+0x424] ;  /* 0x0004240001117983 */ /* 0x000ea40000300800 */
[----:B------:R-:W2:Y:S01]  /*2f8b0*/  LDL.LU R18, [R1+0x428] ;  /* 0x0004280001127983 */ /* 0x000ea20000300800 */
[----:B------:R-:W2:Y:S04]  /*2f8c0*/  LDL.LU R19, [R1+0x42c] ;  /* 0x00042c0001137983 */ /* 0x000ea80000300800 */
[----:B--2---:R-:W-:Y:S01]  /*2f8d0*/  STL.64 [R1+0x1b40], R18 ;  /* 0x001b401201007387 */ /* 0x004fe20000100a00 */
[----:B------:R1:W-:Y:S03]  /*2f8e0*/  STL.64 [R1+0x1b38], R16 ;  /* 0x001b381001007387 */ /* 0x0003e60000100a00 */
[----:B-1----:R-:W2:Y:S01]  /*2f8f0*/  LDL.LU R16, [R1+0x430] ;  /* 0x0004300001107983 */ /* 0x002ea20000300800 */
[----:B------:R-:W2:Y:S02]  /*2f900*/  LDL.LU R17, [R1+0x434] ;  /* 0x0004340001117983 */ /* 0x000ea40000300800 */
[----:B------:R-:W2:Y:S02]  /*2f910*/  LDL.LU R18, [R1+0x438] ;  /* 0x0004380001127983 */ /* 0x000ea40000300800 */
[----:B------:R-:W2:Y:S02]  /*2f920*/  LDL.LU R19, [R1+0x43c] ;  /* 0x00043c0001137983 */ /* 0x000ea40000300800 */
[----:B--2---:R-:W-:Y:S01]  /*2f930*/  STL.64 [R1+0x1b58], R18 ;  /* 0x001b581201007387 */ /* 0x004fe20000100a00 */
[----:B------:R1:W-:Y:S03]  /*2f940*/  STL.64 [R1+0x1b50], R16 ;  /* 0x001b501001007387 */ /* 0x0003e60000100a00 */
[----:B-1----:R-:W2:Y:S01]  /*2f950*/  LDL.LU R16, [R1+0x440] ;  /* 0x0004400001107983 */ /* 0x002ea20000300800 */
[----:B------:R-:W2:Y:S02]  /*2f960*/  LDL.LU R17, [R1+0x444] ;  /* 0x0004440001117983 */ /* 0x000ea40000300800 */
[----:B------:R-:W2:Y:S02]  /*2f970*/  LDL.LU R18, [R1+0x448] ;  /* 0x0004480001127983 */ /* 0x000ea40000300800 */
[----:B------:R-:W2:Y:S01]  /*2f980*/  LDL.LU R19, [R1+0x44c] ;  /* 0x00044c0001137983 */ /* 0x000ea20000300800 */
[----:B------:R1:W-:Y:S01]  /*2f990*/  STL.64 [R1+0x1af0], R22 ;  /* 0x001af01601007387 */ /* 0x0003e20000100a00 */
[----:B------:R-:W2:Y:S02]  /*2f9a0*/  LDL.LU R24, [R1+0x390] ;  /* 0x0003900001187983 */ /* 0x000ea40000300800 */
[----:B------:R-:W2:Y:S02]  /*2f9b0*/  LDL.LU R25, [R1+0x394] ;  /* 0x0003940001197983 */ /* 0x000ea40000300800 */
[----:B------:R-:W2:Y:S01]  /*2f9c0*/  LDL.LU R26, [R1+0x398] ;  /* 0x00039800011a7983 */ /* 0x000ea20000300800 */
[----:B------:R-:W2:Y:S04]  /*2f9d0*/  LDL.LU R27, [R1+0x39c] ;  /* 0x00039c00011b7983 */ /* 0x000ea80000300800 */
[----:B-1----:R-:W2:Y:S04]  /*2f9e0*/  LDL.64 R22, [R1+0x78] ;  /* 0x0000780001167983 */ /* 0x002ea80000100a00 */
[----:B--2---:R1:W-:Y:S01]  /*2f9f0*/  STL.64 [R1+0x1b08], R22 ;  /* 0x001b081601007387 */ /* 0x0043e20000100a00 */
[----:B------:R-:W2:Y:S02]  /*2fa00*/  LDL.LU R20, [R1+0x450] ;  /* 0x0004500001147983 */ /* 0x000ea40000300800 */
[----:B------:R-:W2:Y:S01]  /*2fa10*/  LDL.LU R21, [R1+0x454] ;  /* 0x0004540001157983 */ /* 0x000ea20000300800 */
[----:B-1----:R-:W2:Y:S01]  /*2fa20*/  LDL.LU R22, [R1+0x458] ;  /* 0x0004580001167983 */ /* 0x002ea20000300800 */
[----:B------:R-:W2:Y:S02]  /*2fa30*/  LDL.LU R23, [R1+0x45c] ;  /* 0x00045c0001177983 */ /* 0x000ea40000300800 */
[----:B------:R1:W-:Y:S02]  /*2fa40*/  STL.64 [R1+0x1a90], R26 ;  /* 0x001a901a01007387 */ /* 0x0003e40000100a00 */
[----:B------:R-:W-:Y:S01]  /*2fa50*/  STL.64 [R1+0x1a88], R24 ;  /* 0x001a881801007387 */ /* 0x000fe20000100a00 */
[----:B-1----:R-:W3:Y:S01]  /*2fa60*/  LDL.64 R26, [R1+0x28] ;  /* 0x00002800011a7983 */ /* 0x002ee20000100a00 */
[----:B0-----:R0:W-:Y:S02]  /*2fa70*/  STL.64 [R1+0x1990], R10 ;  /* 0x0019900a01007387 */ /* 0x0011e40000100a00 */
[----:B0-----:R-:W-:-:S02]  /*2fa80*/  IMAD.MOV.U32 R10, RZ, RZ, R29 ;  /* 0x000000ffff0a7224 */ /* 0x001fc400078e001d */
[----:B------:R-:W-:Y:S01]  /*2fa90*/  IMAD.MOV.U32 R11, RZ, RZ, R5 ;  /* 0x000000ffff0b7224 */ /* 0x000fe200078e0005 */
[----:B------:R-:W-:Y:S01]  /*2faa0*/  HMMA.16816.F32 R16, R12, R6, R16 ;  /* 0x000000060c10723c */ /* 0x000fe20000001810 */
[----:B------:R0:W-:Y:S02]  /*2fab0*/  STL.64 [R1+0x1988], R8 ;  /* 0x0019880801007387 */ /* 0x0001e40000100a00 */
[----:B0-----:R-:W-:Y:S02]  /*2fac0*/  IMAD.MOV.U32 R9, RZ, RZ, R6 ;  /* 0x000000ffff097224 */ /* 0x001fe400078e0006 */
[----:B------:R-:W-:-:S03]  /*2fad0*/  IMAD.MOV.U32 R8, RZ, RZ, R7 ;  /* 0x000000ffff087224 */ /* 0x000fc600078e0007 */
[C---:B--2---:R-:W-:Y:S11]  /*2fae0*/  HMMA.16816.F32 R20, R12.reuse, R10, R20 ;  /* 0x0000000a0c14723c */ /* 0x044ff60000001814 */
[----:B------:R-:W-:Y:S11]  /*2faf0*/  @!UPT UIADD3 URZ, URZ, URZ, URZ ;  /* 0x0000003f3f3ff290 */ /* 0x000ff6000fffe03f */
[----:B------:R-:W-:Y:S01]  /*2fb00*/  @!UPT UIADD3 URZ, URZ, URZ, URZ ;  /* 0x0000003f3f3ff290 */ /* 0x000fe2000fffe03f */
[----:B------:R0:W-:Y:S01]  /*2fb10*/  STL.64 [R1+0x450], R20 ;  /* 0x0004501401007387 */ /* 0x0001e20000100a00 */
[----:B------:R1:W-:Y:S03]  /*2fb20*/  STL.64 [R1+0x458], R22 ;  /* 0x0004581601007387 */ /* 0x0003e60000100a00 */
[----:B0-----:R-:W2:Y:S01]  /*2fb30*/  LDL.LU R20, [R1+0x400] ;  /* 0x0004000001147983 */ /* 0x001ea20000300800 */
[----:B------:R-:W2:Y:S02]  /*2fb40*/  LDL.LU R21, [R1+0x404] ;  /* 0x0004040001157983 */ /* 0x000ea40000300800 */
[----:B-1----:R-:W2:Y:S02]  /*2fb50*/  LDL.LU R22, [R1+0x408] ;  /* 0x0004080001167983 */ /* 0x002ea40000300800 */
[----:B------:R-:W2:Y:S01]  /*2fb60*/  LDL.LU R23, [R1+0x40c] ;  /* 0x00040c0001177983 */ /* 0x000ea20000300800 */
[----:B------:R-:W-:Y:S01]  /*2fb70*/  STL.64 [R1+0x440], R16 ;  /* 0x0004401001007387 */ /* 0x000fe20000100a00 */
[----:B------:R0:W-:Y:S03]  /*2fb80*/  STL.64 [R1+0x448], R18 ;  /* 0x0004481201007387 */ /* 0x0001e60000100a00 */
[----:B0-----:R-:W2:Y:S01]  /*2fb90*/  LDL.LU.64 R18, [R1+0x1b58] ;  /* 0x001b580001127983 */ /* 0x001ea20000300a00 */
[----:B------:R-:W2:Y:S02]  /*2fba0*/  LDL.LU.64 R16, [R1+0x1b50] ;  /* 0x001b500001107983 */ /* 0x000ea40000300a00 */
[----:B------:R-:W2:Y:S02]  /*2fbb0*/  LDL.LU.64 R6, [R1+0x1b48] ;  /* 0x001b480001067983 */ /* 0x000ea40000300a00 */
[----:B------:R-:W-:Y:S01]  /*2fbc0*/  STL.64 [R1+0x1b00], R10 ;  /* 0x001b000a01007387 */ /* 0x000fe20000100a00 */
[----:B------:R0:W-:Y:S04]  /*2fbd0*/  STL.64 [R1+0x1af8], R8 ;  /* 0x001af80801007387 */ /* 0x0001e80000100a00 */
        /* <DEDUP_REMOVED lines=12> */
[----:B------:R-:W3:Y:S01]  /*2fca0*/  LDL.LU.64 R18, [R1+0x1b28] ;  /* 0x001b280001127983 */ /* 0x000ee20000300a00 */
[----:B------:R-:W3:Y:S11]  /*2fcb0*/  LDL.LU.64 R16, [R1+0x1b20] ;  /* 0x001b200001107983 */ /* 0x000ef60000300a00 */
[----:B------:R-:W-:Y:S09]  /*2fcc0*/  @!UPT UIADD3 URZ, URZ, URZ, URZ ;  /* 0x0000003f3f3ff290 */ /* 0x000ff2000fffe03f */
[----:B------:R-:W-:Y:S01]  /*2fcd0*/  STL.64 [R1+0x420], R4 ;  /* 0x0004200401007387 */ /* 0x000fe20000100a00 */
[----:B------:R0:W-:Y:S03]  /*2fce0*/  STL.64 [R1+0x428], R6 ;  /* 0x0004280601007387 */ /* 0x0001e60000100a00 */
[----:B0-----:R-:W2:Y:S01]  /*2fcf0*/  LDL.LU.64 R6, [R1+0x1b18] ;  /* 0x001b180001067983 */ /* 0x001ea20000300a00 */
        /* <DEDUP_REMOVED lines=10> */
[----:B------:R0:W-:Y:S04]  /*2fda0*/  STL.64 [R1+0x1aa8], R26 ;  /* 0x001aa81a01007387 */ /* 0x0001e80000100a00 */
[----:B0-----:R-:W2:Y:S04]  /*2fdb0*/  LDL.64 R26, [R1+0x8] ;  /* 0x00000800011a7983 */ /* 0x001ea80000100a00 */
[----:B--2---:R0:W-:Y:S04]  /*2fdc0*/  STL.64 [R1+0x1ac0], R26 ;  /* 0x001ac01a01007387 */ /* 0x0041e80000100a00 */
[----:B0-----:R-:W2:Y:S01]  /*2fdd0*/  LDL.64 R26, [R1+0x18] ;  /* 0x00001800011a7983 */ /* 0x001ea20000100a00 */
[C---:B------:R-:W-:Y:S03]  /*2fde0*/  HMMA.16816.F32 R20, R12.reuse, R6, R20 ;  /* 0x000000060c14723c */ /* 0x040fe60000001814 */
[----:B--2---:R0:W-:Y:S01]  /*2fdf0*/  STL.64 [R1+0x1ac8], R26 ;  /* 0x001ac81a01007387 */ /* 0x0041e20000100a00 */
        /* <DEDUP_REMOVED lines=9> */
[----:B------:R-:W2:Y:S03]  /*2fe90*/  LDL.LU R27, [R1+0x3ec] ;  /* 0x0003ec00011b7983 */ /* 0x000ea60000300800 */
[----:B------:R-:W-:Y:S01]  /*2fea0*/  STL.64 [R1+0x400], R20 ;  /* 0x0004001401007387 */ /* 0x000fe20000100a00 */
[----:B------:R0:W-:Y:S03]  /*2feb0*/  STL.64 [R1+0x408], R22 ;  /* 0x0004081601007387 */ /* 0x0001e60000100a00 */
[----:B0-----:R-:W2:Y:S02]  /*2fec0*/  LDL.LU.64 R22, [R1+0x1b08] ;  /* 0x001b080001167983 */ /* 0x001ea40000300a00 */
        /* <DEDUP_REMOVED lines=9> */
[----:B------:R-:W-:Y:S01]  /*2ff60*/  STL.64 [R1+0x1aa0], R6 ;  /* 0x001aa00601007387 */ /* 0x000fe20000100a00 */
[----:B------:R0:W-:Y:S04]  /*2ff70*/  STL.64 [R1+0x1a98], R4 ;  /* 0x001a980401007387 */ /* 0x0001e80000100a00 */
[----:B0-----:R-:W2:Y:S01]  /*2ff80*/  LDL.LU R4, [R1+0x3a0] ;  /* 0x0003a00001047983 */ /* 0x001ea20000300800 */
[----:B------:R-:W2:Y:S02]  /*2ff90*/  LDL.LU R5, [R1+0x3a4] ;  /* 0x0003a40001057983 */ /* 0x000ea40000300800 */
[----:B------:R-:W2:Y:S02]  /*2ffa0*/  LDL.LU R6, [R1+0x3a8] ;  /* 0x0003a80001067983 */ /* 0x000ea40000300800 */
[----:B------:R-:W2:Y:S01]  /*2ffb0*/  LDL.LU R7, [R1+0x3ac] ;  /* 0x0003ac0001077983 */ /* 0x000ea20000300800 */
[----:B---3--:R-:W-:Y:S01]  /*2ffc0*/  HMMA.16816.F32 R12, R12, R22, R16 ;  /* 0x000000160c0c723c */ /* 0x008fe20000001810 */
[----:B--2---:R-:W-:Y:S01]  /*2ffd0*/  STL.64 [R1+0x1ab8], R6 ;  /* 0x001ab80601007387 */ /* 0x004fe20000100a00 */
[----:B------:R0:W-:Y:S03]  /*2ffe0*/  STL.64 [R1+0x1ab0], R4 ;  /* 0x001ab00401007387 */ /* 0x0001e60000100a00 */
[----:B0-----:R-:W2:Y:S01]  /*2fff0*/  LDL.LU R4, [R1+0x3b0] ;  /* 0x0003b00001047983 */ /* 0x001ea20000300800 */
[----:B------:R-:W2:Y:S02]  /*30000*/  LDL.LU R5, [R1+0x3b4] ;  /* 0x0003b40001057983 */ /* 0x000ea40000300800 */
[----:B------:R-:W2:Y:S02]  /*30010*/  LDL.LU R6, [R1+0x3b8] ;  /* 0x0003b80001067983 */ /* 0x000ea40000300800 */
[----:B------:R-:W2:Y:S01]  /*30020*/  LDL.LU R7, [R1+0x3bc] ;  /* 0x0003bc0001077983 */ /* 0x000ea20000300800 */
[----:B------:R-:W3:Y:S01]  /*30030*/  LDL.LU.64 R18, [R1+0x1ae8] ;  /* 0x001ae80001127983 */ /* 0x000ee20000300a00 */
[----:B------:R-:W3:Y:S11]  /*30040*/  LDL.LU.64 R16, [R1+0x1ae0] ;  /* 0x001ae00001107983 */ /* 0x000ef60000300a00 */
[----:B------:R-:W-:Y:S02]  /*30050*/  STL.64 [R1+0x1b0], R12 ;  /* 0x0001b00c01007387 */ /* 0x000fe40000100a00 */
[----:B------:R-:W-:Y:S01]  /*30060*/  STL.64 [R1+0x1b8], R14 ;  /* 0x0001b80e01007387 */ /* 0x000fe20000100a00 */
[C---:B---3--:R-:W-:Y:S11]  /*30070*/  HMMA.16816.F32 R24, R16.reuse, R10, R24 ;  /* 0x0000000a1018723c */ /* 0x048ff60000001818 */
[----:B------:R-:W-:Y:S11]  /*30080*/  @!UPT UIADD3 URZ, URZ, URZ, URZ ;  /* 0x0000003f3f3ff290 */ /* 0x000ff6000fffe03f */
[----:B------:R-:W-:Y:S01]  /*30090*/  @!UPT UIADD3 URZ, URZ, URZ, URZ ;  /* 0x0000003f3f3ff290 */ /* 0x000fe2000fffe03f */
[----:B------:R-:W-:Y:S01]  /*300a0*/  STL.64 [R1+0x3e0], R24 ;  /* 0x0003e01801007387 */ /* 0x000fe20000100a00 */
[----:B------:R0:W-:Y:S03]  /*300b0*/  STL.64 [R1+0x3e8], R26 ;  /* 0x0003e81a01007387 */ /* 0x0001e60000100a00 */
[----:B0-----:R-:W3:Y:S01]  /*300c0*/  LDL.LU.64 R26, [R1+0x1ad8] ;  /* 0x001ad800011a7983 */ /* 0x001ee20000300a00 */
[----:B------:R-:W3:Y:S02]  /*300d0*/  LDL.LU.64 R24, [R1+0x1ad0] ;  /* 0x001ad00001187983 */ /* 0x000ee40000300a00 */
[----:B------:R-:W-:Y:S02]  /*300e0*/  IMAD.MOV.U32 R14, RZ, RZ, R9 ;  /* 0x000000ffff0e7224 */ /* 0x000fe400078e0009 */
[----:B------:R-:W-:Y:S01]  /*300f0*/  IMAD.MOV.U32 R15, RZ, RZ, R8 ;  /* 0x000000ffff0f7224 */ /* 0x000fe200078e0008 */
[----:B------:R0:W-:Y:S01]  /*30100*/  STL.64 [R1+0x1a80], R10 ;  /* 0x001a800a01007387 */ /* 0x0001e20000100a00 */
[----:B------:R-:W2:Y:S02]  /*30110*/  LDL.LU R8, [R1+0x3c0] ;  /* 0x0003c00001087983 */ /* 0x000ea40000300800 */
[----:B------:R-:W2:Y:S01]  /*30120*/  LDL.LU R9, [R1+0x3c4] ;  /* 0x0003c40001097983 */ /* 0x000ea20000300800 */
[----:B0-----:R-:W2:Y:S01]  /*30130*/  LDL.LU R10, [R1+0x3c8] ;  /* 0x0003c800010a7983 */ /* 0x001ea20000300800 */
[----:B------:R-:W2:Y:S01]  /*30140*/  LDL.LU R11, [R1+0x3cc] ;  /* 0x0003cc00010b7983 */ /* 0x000ea20000300800 */
        /* <DEDUP_REMOVED lines=38> */
[----:B--2---:R-:W-:Y:S11]  /*303b0*/  HMMA.16816.F32 R24, R16, R6, R24 ;  /* 0x000000061018723c */ /* 0x004ff60000001818 */
[----:B------:R-:W-:Y:S11]  /*303c0*/  @!UPT UIADD3 URZ, URZ, URZ, URZ ;  /* 0x0000003f3f3ff290 */ /* 0x000ff6000fffe03f */
[----:B------:R-:W-:Y:S01]  /*303d0*/  @!UPT UIADD3 URZ, URZ, URZ, URZ ;  /* 0x0000003f3f3ff290 */ /* 0x000fe2000fffe03f */
[----:B------:R0:W-:Y:S01]  /*303e0*/  STL.64 [R1+0x2d0], R24 ;  /* 0x0002d01801007387 */ /* 0x0001e20000100a00 */
[----:B------:R1:W-:Y:S03]  /*303f0*/  STL.64 [R1+0x2d8], R26 ;  /* 0x0002d81a01007387 */ /* 0x0003e60000100a00 */
[----:B0-----:R-:W2:Y:S01]  /*30400*/  LDL.LU R24, [R1+0x190] ;  /* 0x0001900001187983 */ /* 0x001ea20000300800 */
[----:B------:R-:W2:Y:S02]  /*30410*/  LDL.LU R25, [R1+0x194] ;  /* 0x0001940001197983 */ /* 0x000ea40000300800 */
[----:B-1----:R-:W2:Y:S02]  /*30420*/  LDL.LU R26, [R1+0x198] ;  /* 0x00019800011a7983 */ /* 0x002ea40000300800 */
[----:B------:R-:W2:Y:S02]  /*30430*/  LDL.LU R27, [R1+0x19c] ;  /* 0x00019c00011b7983 */ /* 0x000ea40000300800 */
[----:B--2---:R0:W-:Y:S01]  /*30440*/  STL.64 [R1+0x19f8], R26 ;  /* 0x0019f81a01007387 */ /* 0x0041e20000100a00 */
[----:B------:R-:W-:Y:S02]  /*30450*/  STL.64 [R1+0x19f0], R24 ;  /* 0x0019f01801007387 */ /* 0x000fe40000100a00 */
[----:B0-----:R-:W-:-:S02]  /*30460*/  IMAD.MOV.U32 R27, RZ, RZ, R5 ;  /* 0x000000ffff1b7224 */ /* 0x001fc400078e0005 */
[----:B------:R-:W2:Y:S01]  /*30470*/  LDL R5, [R1+0xf70] ;  /* 0x000f700001057983 */ /* 0x000ea20000100800 */
[----:B------:R-:W-:-:S07]  /*30480*/  IMAD.MOV.U32 R26, RZ, RZ, R29 ;  /* 0x000000ffff1a7224 */ /* 0x000fce00078e001d */
[----:B---3--:R-:W-:Y:S01]  /*30490*/  HMMA.16816.F32 R12, R16, R26, R12 ;  /* 0x0000001a100c723c */ /* 0x008fe2000000180c */
[----:B------:R0:W-:Y:S02]  /*304a0*/  STL.64 [R1+0x1a18], R6 ;  /* 0x001a180601007387 */ /* 0x0001e40000100a00 */
[----:B0-----:R-:W-:Y:S02]  /*304b0*/  IMAD.MOV.U32 R6, RZ, RZ, R21 ;  /* 0x000000ffff067224 */ /* 0x001fe400078e0015 */
[----:B------:R-:W-:Y:S01]  /*304c0*/  IMAD.MOV.U32 R7, RZ, RZ, R20 ;  /* 0x000000ffff077224 */ /* 0x000fe200078e0014 */
[----:B--2---:R-:W-:Y:S04]  /*304d0*/  STL.64 [R1+0x1a10], R4 ;  /* 0x001a100401007387 */ /* 0x004fe80000100a00 */
[----:B------:R0:W-:Y:S02]  /*304e0*/  STL.64 [R1+0x1a30], R6 ;  /* 0x001a300601007387 */ /* 0x0001e40000100a00 */
[----:B0-----:R-:W-:-:S02]  /*304f0*/  IMAD.MOV.U32 R6, RZ, RZ, R11 ;  /* 0x000000ffff067224 */ /* 0x001fc400078e000b */
[----:B------:R-:W-:-:S05]  /*30500*/  IMAD.MOV.U32 R7, RZ, RZ, R10 ;  /* 0x000000ffff077224 */ /* 0x000fca00078e000a */
[----:B------:R0:W-:Y:S04]  /*30510*/  STL.64 [R1+0x1a48], R6 ;  /* 0x001a480601007387 */ /* 0x0001e80000100a00 */
[----:B------:R-:W-:Y:S02]  /*30520*/  STL.64 [R1+0x2c0], R12 ;  /* 0x0002c00c01007387 */ /* 0x000fe40000100a00 */
[----:B------:R-:W-:Y:S02]  /*30530*/  STL.64 [R1+0x2c8], R14 ;  /* 0x0002c80e01007387 */ /* 0x000fe40000100a00 */
[----:B0-----:R-:W-:Y:S02]  /*30540*/  IMAD.MOV.U32 R6, RZ, RZ, R9 ;  /* 0x000000ffff067224 */ /* 0x001fe400078e0009 */
[----:B------:R-:W-:-:S02]  /*30550*/  IMAD.MOV.U32 R7, RZ, RZ, R8 ;  /* 0x000000ffff077224 */ /* 0x000fc400078e0008 */
[----:B------:R-:W2:Y:S01]  /*30560*/  LDL.LU R8, [R1+0x2b0] ;  /* 0x0002b00001087983 */ /* 0x000ea20000300800 */
[----:B------:R-:W2:Y:S02]  /*30570*/  LDL.LU R9, [R1+0x2b4] ;  /* 0x0002b40001097983 */ /* 0x000ea40000300800 */
[----:B------:R-:W2:Y:S02]  /*30580*/  LDL.LU R10, [R1+0x2b8] ;  /* 0x0002b800010a7983 */ /* 0x000ea40000300800 */
[----:B------:R-:W2:Y:S01]  /*30590*/  LDL.LU R11, [R1+0x2bc] ;  /* 0x0002bc00010b7983 */ /* 0x000ea20000300800 */
[----:B------:R-:W-:Y:S01]  /*305a0*/  STL.64 [R1+0x1a60], R6 ;  /* 0x001a600601007387 */ /* 0x000fe20000100a00 */
[----:B------:R0:W-:Y:S02]  /*305b0*/  STL.64 [R1+0x1a08], R26 ;  /* 0x001a081a01007387 */ /* 0x0001e40000100a00 */
[----:B------:R-:W3:Y:S02]  /*305c0*/  LDL.LU R24, [R1+0x250] ;  /* 0x0002500001187983 */ /* 0x000ee40000300800 */
[----:B------:R-:W3:Y:S01]  /*305d0*/  LDL.LU R25, [R1+0x254] ;  /* 0x0002540001197983 */ /* 0x000ee20000300800 */
[----:B0-----:R-:W2:Y:S01]  /*305e0*/  LDL.LU R26, [R1+0x258] ;  /* 0x00025800011a7983 */ /* 0x001ea20000300800 */
[----:B------:R-:W2:Y:S02]  /*305f0*/  LDL.LU R27, [R1+0x25c] ;  /* 0x00025c00011b7983 */ /* 0x000ea40000300800 */
[----:B------:R-:W3:Y:S02]  /*30600*/  LDL.LU R12, [R1+0x2a0] ;  /* 0x0002a000010c7983 */ /* 0x000ee40000300800 */
[----:B------:R-:W4:Y:S01]  /*30610*/  LDL.LU R13, [R1+0x2a4] ;  /* 0x0002a400010d7983 */ /* 0x000f220000300800 */
[----:B------:R-:W4:Y:S01]  /*30620*/  LDL.LU R14, [R1+0x2a8] ;  /* 0x0002a800010e7983 */ /* 0x000f220000300800 */
[----:B------:R-:W4:Y:S02]  /*30630*/  LDL.LU R15, [R1+0x2ac] ;  /* 0x0002ac00010f7983 */ /* 0x000f240000300800 */
[----:B------:R-:W4:Y:S02]  /*30640*/  LDL.LU R4, [R1+0x290] ;  /* 0x0002900001047983 */ /* 0x000f240000300800 */
[----:B------:R-:W4:Y:S01]  /*30650*/  LDL.LU R5, [R1+0x294] ;  /* 0x0002940001057983 */ /* 0x000f220000300800 */
[----:B------:R-:W4:Y:S01]  /*30660*/  LDL.LU R6, [R1+0x298] ;  /* 0x0002980001067983 */ /* 0x000f220000300800 */
[----:B------:R-:W4:Y:S03]  /*30670*/  LDL.LU R7, [R1+0x29c] ;  /* 0x00029c0001077983 */ /* 0x000f260000300800 */
[----:B--2---:R-:W-:Y:S01]  /*30680*/  STL.64 [R1+0x1a28], R26 ;  /* 0x001a281a01007387 */ /* 0x004fe20000100a00 */
[----:B---3--:R0:W-:Y:S03]  /*30690*/  STL.64 [R1+0x1a20], R24 ;  /* 0x001a201801007387 */ /* 0x0081e60000100a00 */
[----:B0-----:R-:W2:Y:S01]  /*306a0*/  LDL.LU R24, [R1+0x260] ;  /* 0x0002600001187983 */ /* 0x001ea20000300800 */
[----:B------:R-:W2:Y:S02]  /*306b0*/  LDL.LU R25, [R1+0x264] ;  /* 0x0002640001197983 */ /* 0x000ea40000300800 */
[----:B------:R-:W3:Y:S02]  /*306c0*/  LDL.LU R26, [R1+0x268] ;  /* 0x00026800011a7983 */ /* 0x000ee40000300800 */
[----:B------:R-:W3:Y:S01]  /*306d0*/  LDL.LU R27, [R1+0x26c] ;  /* 0x00026c00011b7983 */ /* 0x000ee20000300800 */
[----:B------:R-:W-:Y:S01]  /*306e0*/  HMMA.16816.F32 R16, R16, R22, R8 ;  /* 0x000000161010723c */ /* 0x000fe20000001808 */
[----:B---3--:R-:W-:Y:S01]  /*306f0*/  STL.64 [R1+0x1a40], R26 ;  /* 0x001a401a01007387 */ /* 0x008fe20000100a00 */
[----:B--2---:R0:W-:Y:S03]  /*30700*/  STL.64 [R1+0x1a38], R24 ;  /* 0x001a381801007387 */ /* 0x0041e60000100a00 */
[----:B0-----:R-:W2:Y:S01]  /*30710*/  LDL.LU R24, [R1+0x270] ;  /* 0x0002700001187983 */ /* 0x001ea20000300800 */
[----:B------:R-:W2:Y:S02]  /*30720*/  LDL.LU R25, [R1+0x274] ;  /* 0x0002740001197983 */ /* 0x000ea40000300800 */
[----:B------:R-:W3:Y:S02]  /*30730*/  LDL.LU R26, [R1+0x278] ;  /* 0x00027800011a7983 */ /* 0x000ee40000300800 */
        /* <DEDUP_REMOVED lines=9> */
[----:B------:R-:W4:Y:S01]  /*307d0*/  LDL.LU.64 R10, [R1+0x1a80] ;  /* 0x001a8000010a7983 */ /* 0x000f220000300a00 */
[----:B------:R-:W-:Y:S02]  /*307e0*/  STL.64 [R1+0x1a0], R16 ;  /* 0x0001a01001007387 */ /* 0x000fe40000100a00 */
[----:B------:R0:W-:Y:S02]  /*307f0*/  STL.64 [R1+0x1a8], R18 ;  /* 0x0001a81201007387 */ /* 0x0001e40000100a00 */
[----:B------:R-:W4:Y:S01]  /*30800*/  LDL.LU.64 R22, [R1+0x1a78] ;  /* 0x001a780001167983 */ /* 0x000f220000300a00 */
[----:B------:R-:W4:Y:S01]  /*30810*/  LDL.LU.64 R20, [R1+0x1a70] ;  /* 0x001a700001147983 */ /* 0x000f220000300a00 */
[----:B0-----:R-:W-:-:S02]  /*30820*/  IMAD.MOV.U32 R18, RZ, RZ, R9 ;  /* 0x000000ffff127224 */ /* 0x001fc400078e0009 */
[----:B------:R-:W-:-:S05]  /*30830*/  IMAD.MOV.U32 R19, RZ, RZ, R8 ;  /* 0x000000ffff137224 */ /* 0x000fca00078e0008 */
[----:B------:R0:W-:Y:S01]  /*30840*/  STL.64 [R1+0x1a00], R18 ;  /* 0x001a001201007387 */ /* 0x0001e20000100a00 */
[----:B------:R-:W3:Y:S02]  /*30850*/  LDL.LU R16, [R1+0x240] ;  /* 0x0002400001107983 */ /* 0x000ee40000300800 */
[----:B------:R-:W3:Y:S01]  /*30860*/  LDL.LU R17, [R1+0x244] ;  /* 0x0002440001117983 */ /* 0x000ee20000300800 */
[----:B0-----:R-:W3:Y:S01]  /*30870*/  LDL.LU R18, [R1+0x248] ;  /* 0x0002480001127983 */ /* 0x001ee20000300800 */
[----:B------:R-:W3:Y:S01]  /*30880*/  LDL.LU R19, [R1+0x24c] ;  /* 0x00024c0001137983 */ /* 0x000ee20000300800 */
[C---:B----4-:R-:W-:Y:S02]  /*30890*/  HMMA.16816.F32 R8, R20.reuse, R10, R12 ;  /* 0x0000000a1408723c */ /* 0x050fe4000000180c */
[----:B------:R-:W4:Y:S11]  /*308a0*/  LDL.LU.64 R14, [R1+0x1a68] ;  /* 0x001a6800010e7983 */ /* 0x000f360000300a00 */
[----:B------:R-:W-:Y:S10]  /*308b0*/  @!UPT UIADD3 URZ, URZ, URZ, URZ ;  /* 0x0000003f3f3ff290 */ /* 0x000ff4000fffe03f */
[----:B------:R0:W-:Y:S01]  /*308c0*/  STL.64 [R1+0x180], R8 ;  /* 0x0001800801007387 */ /* 0x0001e20000100a00 */
[----:B------:R1:W-:Y:S03]  /*308d0*/  STL.64 [R1+0x188], R10 ;  /* 0x0001880a01007387 */ /* 0x0003e60000100a00 */
[----:B0-----:R-:W2:Y:S01]  /*308e0*/  LDL.LU R8, [R1+0x170] ;  /* 0x0001700001087983 */ /* 0x001ea20000300800 */
[----:B------:R-:W2:Y:S02]  /*308f0*/  LDL.LU R9, [R1+0x174] ;  /* 0x0001740001097983 */ /* 0x000ea40000300800 */
[----:B-1----:R-:W2:Y:S02]  /*30900*/  LDL.LU R10, [R1+0x178] ;  /* 0x00017800010a7983 */ /* 0x002ea40000300800 */
[----:B------:R-:W2:Y:S01]  /*30910*/  LDL.LU R11, [R1+0x17c] ;  /* 0x00017c00010b7983 */ /* 0x000ea20000300800 */
[C---:B----4-:R-:W-:Y:S11]  /*30920*/  HMMA.16816.F32 R4, R20.reuse, R14, R4 ;  /* 0x0000000e1404723c */ /* 0x050ff60000001804 */
[----:B------:R-:W-:Y:S11]  /*30930*/  @!UPT UIADD3 URZ, URZ, URZ, URZ ;  /* 0x0000003f3f3ff290 */ /* 0x000ff6000fffe03f */
[----:B------:R-:W-:Y:S01]  /*30940*/  @!UPT UIADD3 URZ, URZ, URZ, URZ ;  /* 0x0000003f3f3ff290 */ /* 0x000fe2000fffe03f */
[----:B------:R-:W-:Y:S01]  /*30950*/  STL.64 [R1+0xf0], R4 ;  /* 0x0000f00401007387 */ /* 0x000fe20000100a00 */
[----:B------:R0:W-:Y:S03]  /*30960*/  STL.64 [R1+0xf8], R6 ;  /* 0x0000f80601007387 */ /* 0x0001e60000100a00 */
[----:B0-----:R-:W2:Y:S01]  /*30970*/  LDL.LU.64 R6, [R1+0x1a60] ;  /* 0x001a600001067983 */ /* 0x001ea20000300a00 */
[----:B------:R0:W-:Y:S03]  /*30980*/  STL.64 [R1+0x19d8], R14 ;  /* 0x0019d80e01007387 */ /* 0x0001e60000100a00 */
[----:B0-----:R-:W4:Y:S01]  /*30990*/  LDL.LU.64 R14, [R1+0x48] ;  /* 0x00004800010e7983 */ /* 0x001f220000300a00 */
        /* <DEDUP_REMOVED lines=21> */
[----:B------:R-:W3:Y:S01]  /*30af0*/  LDL.LU.64 R4, [R1+0x1a10] ;  /* 0x001a100001047983 */ /* 0x000ee20000300a00 */
[C---:B--2---:R-:W-:Y:S11]  /*30b00*/  HMMA.16816.F32 R24, R20.reuse, R6, R24 ;  /* 0x000000061418723c */ /* 0x044ff60000001818 */
[----:B------:R-:W-:Y:S11]  /*30b10*/  @!UPT UIADD3 URZ, URZ, URZ, URZ ;  /* 0x0000003f3f3ff290 */ /* 0x000ff6000fffe03f */
[----:B------:R-:W-:Y:S01]  /*30b20*/  @!UPT UIADD3 URZ, URZ, URZ, URZ ;  /* 0x0000003f3f3ff290 */ /* 0x000fe2000fffe03f */
[----:B------:R-:W-:Y:S01]  /*30b30*/  STL.64 [R1+0x270], R24 ;  /* 0x0002701801007387 */ /* 0x000fe20000100a00 */
[----:B------:R0:W-:Y:S03]  /*30b40*/  STL.64 [R1+0x278], R26 ;  /* 0x0002781a01007387 */ /* 0x0001e60000100a00 */
[----:B0-----:R-:W2:Y:S01]  /*30b50*/  LDL.LU.64 R26, [R1+0x1a08] ;  /* 0x001a0800011a7983 */ /* 0x001ea20000300a00 */
[----:B------:R0:W-:Y:S02]  /*30b60*/  STL.64 [R1+0x19b8], R6 ;  /* 0x0019b80601007387 */ /* 0x0001e40000100a00 */
[----:B---3--:R-:W-:Y:S01]  /*30b70*/  STL.64 [R1+0x19b0], R4 ;  /* 0x0019b00401007387 */ /* 0x008fe20000100a00 */
[----:B0-----:R-:W3:Y:S04]  /*30b80*/  LDL.LU.64 R6, [R1+0x28] ;  /* 0x0000280001067983 */ /* 0x001ee80000300a00 */
[----:B---3--:R0:W-:Y:S04]  /*30b90*/  STL.64 [R1+0x19c0], R6 ;  /* 0x0019c00601007387 */ /* 0x0081e80000100a00 */
[----:B0-----:R-:W3:Y:S01]  /*30ba0*/  LDL.LU.64 R6, [R1+0x8] ;  /* 0x0000080001067983 */ /* 0x001ee20000300a00 */
[C---:B--2---:R-:W-:Y:S03]  /*30bb0*/  HMMA.16816.F32 R24, R20.reuse, R26, R16 ;  /* 0x0000001a1418723c */ /* 0x044fe60000001810 */
[----:B---3--:R0:W-:Y:S04]  /*30bc0*/  STL.64 [R1+0x19c8], R6 ;  /* 0x0019c80601007387 */ /* 0x0081e80000100a00 */
[----:B0-----:R-:W2:Y:S04]  /*30bd0*/  LDL.LU.64 R6, [R1+0x18] ;  /* 0x0000180001067983 */ /* 0x001ea80000300a00 */
[----:B--2---:R0:W-:Y:S01]  /*30be0*/  STL.64 [R1+0x19d0], R6 ;  /* 0x0019d00601007387 */ /* 0x0041e20000100a00 */
[----:B------:R-:W2:Y:S02]  /*30bf0*/  LDL.LU R4, [R1+0x160] ;  /* 0x0001600001047983 */ /* 0x000ea40000300800 */
[----:B------:R-:W2:Y:S01]  /*30c00*/  LDL.LU R5, [R1+0x164] ;  /* 0x0001640001057983 */ /* 0x000ea20000300800 */
[----:B0-----:R-:W2:Y:S01]  /*30c10*/  LDL.LU R6, [R1+0x168] ;  /* 0x0001680001067983 */ /* 0x001ea20000300800 */
[----:B------:R-:W2:Y:S02]  /*30c20*/  LDL.LU R7, [R1+0x16c] ;  /* 0x00016c0001077983 */ /* 0x000ea40000300800 */
[----:B------:R-:W3:Y:S05]  /*30c30*/  LDL.LU.64 R18, [R1+0x1a00] ;  /* 0x001a000001127983 */ /* 0x000eea0000300a00 */
[----:B------:R-:W-:Y:S01]  /*30c40*/  STL.64 [R1+0x520], R24 ;  /* 0x0005201801007387 */ /* 0x000fe20000100a00 */
[----:B------:R0:W-:Y:S04]  /*30c50*/  STL.64 [R1+0x528], R26 ;  /* 0x0005281a01007387 */ /* 0x0001e80000100a00 */
[----:B0-----:R-:W3:Y:S01]  /*30c60*/  LDL.LU.64 R26, [R1+0x19f8] ;  /* 0x0019f800011a7983 */ /* 0x001ee20000300a00 */
[----:B------:R-:W3:Y:S02]  /*30c70*/  LDL.LU.64 R24, [R1+0x19f0] ;  /* 0x0019f00001187983 */ /* 0x000ee40000300a00 */
[----:B---3--:R-:W-:Y:S01]  /*30c80*/  HMMA.16816.F32 R20, R20, R18, R24 ;  /* 0x000000121414723c */ /* 0x008fe20000001818 */
[----:B------:R-:W4:Y:S01]  /*30c90*/  LDL.LU.64 R26, [R1+0x19e8] ;  /* 0x0019e800011a7983 */ /* 0x000f220000300a00 */
[----:B------:R-:W4:Y:S11]  /*30ca0*/  LDL.LU.64 R24, [R1+0x19e0] ;  /* 0x0019e00001187983 */ /* 0x000f360000300a00 */
[----:B------:R-:W-:Y:S10]  /*30cb0*/  @!UPT UIADD3 URZ, URZ, URZ, URZ ;  /* 0x0000003f3f3ff290 */ /* 0x000ff4000fffe03f */
[----:B------:R0:W-:Y:S01]  /*30cc0*/  STL.64 [R1+0x190], R20 ;  /* 0x0001901401007387 */ /* 0x0001e20000100a00 */
[----:B------:R1:W-:Y:S03]  /*30cd0*/  STL.64 [R1+0x198], R22 ;  /* 0x0001981601007387 */ /* 0x0003e60000100a00 */
[----:B0-----:R-:W3:Y:S01]  /*30ce0*/  LDL.LU R20, [R1+0x130] ;  /* 0x0001300001147983 */ /* 0x001ee20000300800 */
[----:B------:R-:W3:Y:S02]  /*30cf0*/  LDL.LU R21, [R1+0x134] ;  /* 0x0001340001157983 */ /* 0x000ee40000300800 */
[----:B-1----:R-:W3:Y:S02]  /*30d00*/  LDL.LU R22, [R1+0x138] ;  /* 0x0001380001167983 */ /* 0x002ee40000300800 */
[----:B------:R-:W3:Y:S01]  /*30d10*/  LDL.LU R23, [R1+0x13c] ;  /* 0x00013c0001177983 */ /* 0x000ee20000300800 */
[----:B------:R0:W-:Y:S01]  /*30d20*/  STL.64 [R1+0x1998], R18 ;  /* 0x0019981201007387 */ /* 0x0001e20000100a00 */
[----:B------:R-:W2:Y:S02]  /*30d30*/  LDL.LU R16, [R1+0x150] ;  /* 0x0001500001107983 */ /* 0x000ea40000300800 */
[----:B------:R-:W2:Y:S01]  /*30d40*/  LDL.LU R17, [R1+0x154] ;  /* 0x0001540001117983 */ /* 0x000ea20000300800 */
[----:B0-----:R-:W2:Y:S01]  /*30d50*/  LDL.LU R18, [R1+0x158] ;  /* 0x0001580001127983 */ /* 0x001ea20000300800 */
[----:B------:R-:W2:Y:S01]  /*30d60*/  LDL.LU R19, [R1+0x15c] ;  /* 0x00015c0001137983 */ /* 0x000ea20000300800 */
[C---:B----4-:R-:W-:Y:S11]  /*30d70*/  HMMA.16816.F32 R8, R24.reuse, R14, R8 ;  /* 0x0000000e1808723c */ /* 0x050ff60000001808 */
[----:B------:R-:W-:Y:S11]  /*30d80*/  @!UPT UIADD3 URZ, URZ, URZ, URZ ;  /* 0x0000003f3f3ff290 */ /* 0x000ff6000fffe03f */
[----:B------:R-:W-:Y:S01]  /*30d90*/  @!UPT UIADD3 URZ, URZ, URZ, URZ ;  /* 0x0000003f3f3ff290 */ /* 0x000fe2000fffe03f */
[----:B------:R0:W-:Y:S01]  /*30da0*/  STL.64 [R1+0x590], R8 ;  /* 0x0005900801007387 */ /* 0x0001e20000100a00 */
[----:B------:R-:W-:Y:S02]  /*30db0*/  STL.64 [R1+0x598], R10 ;  /* 0x0005980a01007387 */ /* 0x000fe40000100a00 */
[----:B0-----:R-:W-:Y:S02]  /*30dc0*/  IMAD.MOV.U32 R9, RZ, RZ, R14 ;  /* 0x000000ffff097224 */ /* 0x001fe400078e000e */
[----:B------:R-:W-:Y:S02]  /*30dd0*/  IMAD.MOV.U32 R8, RZ, RZ, R15 ;  /* 0x000000ffff087224 */ /* 0x000fe400078e000f */
[----:B------:R-:W2:Y:S03]  /*30de0*/  LDL.LU.64 R14, [R1+0x19d8] ;  /* 0x0019d800010e7983 */ /* 0x000ea60000300a00 */
        /* <DEDUP_REMOVED lines=32> */
[----:B------:R-:W3:Y:S01]  /*30ff0*/  LDL.LU.64 R18, [R1+0x78] ;  /* 0x0000780001127983 */ /* 0x000ee20000300a00 */
[C---:B--2---:R-:W-:Y:S11]  /*31000*/  HMMA.16816.F32 R20, R24.reuse, R6, R20 ;  /* 0x000000061814723c */ /* 0x044ff60000001814 */
[----:B------:R-:W-:Y:S11]  /*31010*/  @!UPT UIADD3 URZ, URZ, URZ, URZ ;  /* 0x0000003f3f3ff290 */ /* 0x000ff6000fffe03f */
[----:B------:R-:W-:Y:S01]  /*31020*/  @!UPT UIADD3 URZ, URZ, URZ, URZ ;  /* 0x0000003f3f3ff290 */ /* 0x000fe2000fffe03f */
[----:B------:R0:W-:Y:S01]  /*31030*/  STL.64 [R1+0x170], R20 ;  /* 0x0001701401007387 */ /* 0x0001e20000100a00 */
[----:B------:R-:W-:Y:S02]  /*31040*/  STL.64 [R1+0x178], R22 ;  /* 0x0001781601007387 */ /* 0x000fe40000100a00 */
[----:B0-----:R-:W-:Y:S02]  /*31050*/  IMAD.MOV.U32 R21, RZ, RZ, R6 ;  /* 0x000000ffff157224 */ /* 0x001fe400078e0006 */
[----:B------:R-:W-:Y:S02]  /*31060*/  IMAD.MOV.U32 R20, RZ, RZ, R7 ;  /* 0x000000ffff147224 */ /* 0x000fe400078e0007 */
[----:B------:R-:W4:Y:S01]  /*31070*/  LDL.LU.64 R6, [R1+0x19b8] ;  /* 0x0019b80001067983 */ /* 0x000f220000300a00 */
[----:B------:R-:W2:Y:S02]  /*31080*/  LDL.LU.64 R4, [R1+0x19b0] ;  /* 0x0019b00001047983 */ /* 0x000ea40000300a00 */
[----:B------:R0:W-:Y:S02]  /*31090*/  STL.64 [R1+0x19a0], R20 ;  /* 0x0019a01401007387 */ /* 0x0001e40000100a00 */
[----:B0-----:R-:W3:Y:S01]  /*310a0*/  LDL.LU R20, [R1+0x110] ;  /* 0x0001100001147983 */ /* 0x001ee20000300800 */
[----:B------:R-:W3:Y:S02]  /*310b0*/  LDL.LU R21, [R1+0x114] ;  /* 0x0001140001157983 */ /* 0x000ee40000300800 */
[----:B------:R-:W3:Y:S02]  /*310c0*/  LDL.LU R22, [R1+0x118] ;  /* 0x0001180001167983 */ /* 0x000ee40000300800 */
[----:B------:R-:W3:Y:S01]  /*310d0*/  LDL.LU R23, [R1+0x11c] ;  /* 0x00011c0001177983 */ /* 0x000ee20000300800 */
[C---:B----4-:R-:W-:Y:S11]  /*310e0*/  HMMA.16816.F32 R8, R24.reuse, R6, R8 ;  /* 0x000000061808723c */ /* 0x050ff60000001808 */
[----:B------:R-:W-:Y:S11]  /*310f0*/  @!UPT UIADD3 URZ, URZ, URZ, URZ ;  /* 0x0000003f3f3ff290 */ /* 0x000ff6000fffe03f */
[----:B------:R-:W-:Y:S01]  /*31100*/  @!UPT UIADD3 URZ, URZ, URZ, URZ ;  /* 0x0000003f3f3ff290 */ /* 0x000fe2000fffe03f */
[----:B------:R0:W-:Y:S01]  /*31110*/  STL.64 [R1+0x160], R8 ;  /* 0x0001600801007387 */ /* 0x0001e20000100a00 */
[----:B------:R1:W-:Y:S03]  /*31120*/  STL.64 [R1+0x168], R10 ;  /* 0x0001680a01007387 */ /* 0x0003e60000100a00 */
[----:B0-----:R-:W4:Y:S02]  /*31130*/  LDL.LU.64 R8, [R1+0x19a8] ;  /* 0x0019a80001087983 */ /* 0x001f240000300a00 */
[----:B----4-:R-:W-:Y:S02]  /*31140*/  IMAD.MOV.U32 R15, RZ, RZ, R8 ;  /* 0x000000ffff0f7224 */ /* 0x010fe400078e0008 */
[----:B------:R-:W-:Y:S01]  /*31150*/  IMAD.MOV.U32 R14, RZ, RZ, R9 ;  /* 0x000000ffff0e7224 */ /* 0x000fe200078e0009 */
[----:B------:R-:W4:Y:S01]  /*31160*/  LDL.LU R8, [R1+0xb0] ;  /* 0x0000b00001087983 */ /* 0x000f220000300800 */
[----:B------:R-:W4:Y:S02]  /*31170*/  LDL.LU R9, [R1+0xb4] ;  /* 0x0000b40001097983 */ /* 0x000f240000300800 */
[----:B-1----:R-:W4:Y:S02]  /*31180*/  LDL.LU R10, [R1+0xb8] ;  /* 0x0000b800010a7983 */ /* 0x002f240000300800 */
[----:B------:R-:W4:Y:S01]  /*31190*/  LDL.LU R11, [R1+0xbc] ;  /* 0x0000bc00010b7983 */ /* 0x000f220000300800 */
[----:B------:R-:W-:Y:S01]  /*311a0*/  STL.64 [R1+0x1938], R6 ;  /* 0x0019380601007387 */ /* 0x000fe20000100a00 */
[----:B--2---:R0:W-:Y:S03]  /*311b0*/  STL.64 [R1+0x1930], R4 ;  /* 0x0019300401007387 */ /* 0x0041e60000100a00 */
[----:B0-----:R-:W2:Y:S01]  /*311c0*/  LDL.LU R4, [R1+0x50] ;  /* 0x0000500001047983 */ /* 0x001ea20000300800 */
[----:B------:R-:W2:Y:S02]  /*311d0*/  LDL.LU R5, [R1+0x54] ;  /* 0x0000540001057983 */ /* 0x000ea40000300800 */
[----:B------:R-:W2:Y:S02]  /*311e0*/  LDL.LU R6, [R1+0x58] ;  /* 0x0000580001067983 */ /* 0x000ea40000300800 */
[----:B------:R-:W2:Y:S01]  /*311f0*/  LDL.LU R7, [R1+0x5c] ;  /* 0x00005c0001077983 */ /* 0x000ea20000300800 */
[----:B---3--:R-:W-:Y:S01]  /*31200*/  HMMA.16816.F32 R20, R24, R18, R20 ;  /* 0x000000121814723c */ /* 0x008fe20000001814 */
[----:B--2---:R0:W-:Y:S01]  /*31210*/  STL.64 [R1+0x1950], R6 ;  /* 0x0019500601007387 */ /* 0x0041e20000100a00 */
[----:B------:R1:W-:Y:S02]  /*31220*/  STL.64 [R1+0x1948], R4 ;  /* 0x0019480401007387 */ /* 0x0003e40000100a00 */
[----:B0-----:R-:W-:-:S02]  /*31230*/  IMAD.MOV.U32 R6, RZ, RZ, R17 ;  /* 0x000000ffff067224 */ /* 0x001fc400078e0011 */
[----:B------:R-:W-:-:S05]  /*31240*/  IMAD.MOV.U32 R7, RZ, RZ, R16 ;  /* 0x000000ffff077224 */ /* 0x000fca00078e0010 */
[----:B------:R0:W-:Y:S01]  /*31250*/  STL.64 [R1+0x1968], R6 ;  /* 0x0019680601007387 */ /* 0x0001e20000100a00 */
[----:B-1----:R-:W2:Y:S02]  /*31260*/  LDL.LU R4, [R1+0x90] ;  /* 0x0000900001047983 */ /* 0x002ea40000300800 */
[----:B------:R-:W2:Y:S01]  /*31270*/  LDL.LU R5, [R1+0x94] ;  /* 0x0000940001057983 */ /* 0x000ea20000300800 */
[----:B0-----:R-:W3:Y:S01]  /*31280*/  LDL.LU R6, [R1+0x98] ;  /* 0x0000980001067983 */ /* 0x001ee20000300800 */
[----:B------:R-:W3:Y:S03]  /*31290*/  LDL.LU R7, [R1+0x9c] ;  /* 0x00009c0001077983 */ /* 0x000ee60000300800 */
[----:B---3--:R-:W-:Y:S01]  /*312a0*/  STL.64 [R1+0x1980], R6 ;  /* 0x0019800601007387 */ /* 0x008fe20000100a00 */
[----:B--2---:R0:W-:Y:S03]  /*312b0*/  STL.64 [R1+0x1978], R4 ;  /* 0x0019780401007387 */ /* 0x0041e60000100a00 */
[----:B0-----:R-:W2:Y:S01]  /*312c0*/  LDL.LU R4, [R1+0xa0] ;  /* 0x0000a00001047983 */ /* 0x001ea20000300800 */
[----:B------:R-:W2:Y:S02]  /*312d0*/  LDL.LU R5, [R1+0xa4] ;  /* 0x0000a40001057983 */ /* 0x000ea40000300800 */
[----:B------:R-:W2:Y:S02]  /*312e0*/  LDL.LU R6, [R1+0xa8] ;  /* 0x0000a80001067983 */ /* 0x000ea40000300800 */
[----:B------:R-:W2:Y:S01]  /*312f0*/  LDL.LU R7, [R1+0xac] ;  /* 0x0000ac0001077983 */ /* 0x000ea20000300800 */
[----:B------:R0:W-:Y:S01]  /*31300*/  STL.64 [R1+0x150], R20 ;  /* 0x0001501401007387 */ /* 0x0001e20000100a00 */
[----:B------:R1:W-:Y:S03]  /*31310*/  STL.64 [R1+0x158], R22 ;  /* 0x0001581601007387 */ /* 0x0003e60000100a00 */
[----:B0-----:R-:W3:Y:S01]  /*31320*/  LDL.LU.64 R20, [R1+0x19a0] ;  /* 0x0019a00001147983 */ /* 0x001ee20000300a00 */
[----:B-1----:R-:W-:-:S02]  /*31330*/  IMAD.MOV.U32 R23, RZ, RZ, R18 ;  /* 0x000000ffff177224 */ /* 0x002fc400078e0012 */
[----:B------:R-:W-:Y:S02]  /*31340*/  IMAD.MOV.U32 R22, RZ, RZ, R19 ;  /* 0x000000ffff167224 */ /* 0x000fe400078e0013 */
[----:B------:R-:W4:Y:S03]  /*31350*/  LDL.LU.64 R18, [R1+0x1998] ;  /* 0x0019980001127983 */ /* 0x000f260000300a00 */
[----:B------:R-:W-:Y:S01]  /*31360*/  STL.64 [R1+0x1960], R22 ;  /* 0x0019601601007387 */ /* 0x000fe20000100a00 */
[----:B---3--:R0:W-:Y:S01]  /*31370*/  STL.64 [R1+0x1958], R20 ;  /* 0x0019581401007387 */ /* 0x0081e20000100a00 */
[----:B----4-:R-:W-:Y:S03]  /*31380*/  HMMA.16816.F32 R24, R24, R18, R8 ;  /* 0x000000121818723c */ /* 0x010fe60000001808 */
[----:B0-----:R-:W3:Y:S01]  /*31390*/  LDL.LU R20, [R1+0x60] ;  /* 0x0000600001147983 */ /* 0x001ee20000300800 */
[----:B------:R-:W3:Y:S02]  /*313a0*/  LDL.LU R21, [R1+0x64] ;  /* 0x0000640001157983 */ /* 0x000ee40000300800 */
[----:B------:R-:W3:Y:S02]  /*313b0*/  LDL.LU R22, [R1+0x68] ;  /* 0x0000680001167983 */ /* 0x000ee40000300800 */
[----:B------:R-:W3:Y:S01]  /*313c0*/  LDL.LU R23, [R1+0x6c] ;  /* 0x00006c0001177983 */ /* 0x000ee20000300800 */
[----:B------:R-:W2:Y:S01]  /*313d0*/  LDL.LU.64 R10, [R1+0x1990] ;  /* 0x00199000010a7983 */ /* 0x000ea20000300a00 */
[----:B------:R-:W2:Y:S11]  /*313e0*/  LDL.LU.64 R8, [R1+0x1988] ;  /* 0x0019880001087983 */ /* 0x000eb60000300a00 */
[----:B------:R-:W-:Y:S02]  /*313f0*/  @!UPT UIADD3 URZ, URZ, URZ, URZ ;  /* 0x0000003f3f3ff290 */ /* 0x000fe4000fffe03f */
[----:B------:R-:W-:Y:S01]  /*31400*/  STL.64 [R1+0x4c0], R24 ;  /* 0x0004c01801007387 */ /* 0x000fe20000100a00 */
[----:B------:R0:W-:Y:S02]  /*31410*/  STL.64 [R1+0x4c8], R26 ;  /* 0x0004c81a01007387 */ /* 0x0001e40000100a00 */
[----:B0-----:R-:W-:Y:S02]  /*31420*/  IMAD.MOV.U32 R26, RZ, RZ, R13 ;  /* 0x000000ffff1a7224 */ /* 0x001fe400078e000d */
[----:B------:R-:W-:Y:S01]  /*31430*/  IMAD.MOV.U32 R27, RZ, RZ, R12 ;  /* 0x000000ffff1b7224 */ /* 0x000fe200078e000c */
[----:B------:R0:W-:Y:S01]  /*31440*/  STL.64 [R1+0x1928], R18 ;  /* 0x0019281201007387 */ /* 0x0001e20000100a00 */
[----:B------:R-:W4:Y:S02]  /*31450*/  LDL.LU R16, [R1+0x220] ;  /* 0x0002200001107983 */ /* 0x000f240000300800 */
[----:B------:R-:W4:Y:S01]  /*31460*/  LDL.LU R17, [R1+0x224] ;  /* 0x0002240001117983 */ /* 0x000f220000300800 */
[----:B0-----:R-:W4:Y:S01]  /*31470*/  LDL.LU R18, [R1+0x228] ;  /* 0x0002280001127983 */ /* 0x001f220000300800 */
[----:B------:R-:W-:Y:S01]  /*31480*/  IMAD.MOV.U32 R19, RZ, RZ, R0 ;  /* 0x000000ffff137224 */ /* 0x000fe200078e0000 */
[C---:B--2---:R-:W-:Y:S02]  /*31490*/  HMMA.16816.F32 R12, R8.reuse, R14, R4 ;  /* 0x0000000e080c723c */ /* 0x044fe40000001804 */
[----:B------:R-:W2:Y:S01]  /*314a0*/  LDL.LU.64 R6, [R1+0x1980] ;  /* 0x0019800001067983 */ /* 0x000ea20000300a00 */
[----:B------:R-:W2:Y:S11]  /*314b0*/  LDL.LU.64 R4, [R1+0x1978] ;  /* 0x0019780001047983 */ /* 0x000eb60000300a00 */
[----:B------:R-:W-:Y:S09]  /*314c0*/  @!UPT UIADD3 URZ, URZ, URZ, URZ ;  /* 0x0000003f3f3ff290 */ /* 0x000ff2000fffe03f */
[----:B------:R-:W-:Y:S01]  /*314d0*/  STL.64 [R1+0x490], R12 ;  /* 0x0004900c01007387 */ /* 0x000fe20000100a00 */
[----:B------:R0:W-:Y:S02]  /*314e0*/  STL [R1+0x498], R14 ;  /* 0x0004980e01007387 */ /* 0x0001e40000100800 */
[----:B------:R-:W-:Y:S02]  /*314f0*/  IMAD.MOV.U32 R0, RZ, RZ, R15 ;  /* 0x000000ffff007224 */ /* 0x000fe400078e000f */
[----:B0-----:R-:W2:Y:S03]  /*31500*/  LDL.LU.64 R14, [R1+0x1970] ;  /* 0x00197000010e7983 */ /* 0x001ea60000300a00 */
[----:B------:R-:W-:Y:S01]  /*31510*/  STL [R1+0x15e0], R0 ;  /* 0x0015e00001007387 */ /* 0x000fe20000100800 */
[C---:B--2---:R-:W-:Y:S01]  /*31520*/  HMMA.16816.F32 R12, R8.reuse, R14, R4 ;  /* 0x0000000e080c723c */ /* 0x044fe20000001804 */
[----:B------:R-:W3:Y:S11]  /*31530*/  LDL.LU.64 R6, [R1+0x1968] ;  /* 0x0019680001067983 */ /* 0x000ef60000300a00 */
[----:B------:R-:W-:Y:S11]  /*31540*/  @!UPT UIADD3 URZ, URZ, URZ, URZ ;  /* 0x0000003f3f3ff290 */ /* 0x000ff6000fffe03f */
[----:B------:R0:W-:Y:S01]  /*31550*/  STL.64 [R1+0x480], R12 ;  /* 0x0004800c01007387 */ /* 0x0001e20000100a00 */
[----:B------:R1:W-:Y:S03]  /*31560*/  STL.64 [R1+0x488], R14 ;  /* 0x0004880e01007387 */ /* 0x0003e60000100a00 */
[----:B0-----:R-:W2:Y:S01]  /*31570*/  LDL.LU R12, [R1+0x340] ;  /* 0x00034000010c7983 */ /* 0x001ea20000300800 */
[----:B------:R-:W2:Y:S02]  /*31580*/  LDL.LU R13, [R1+0x344] ;  /* 0x00034400010d7983 */ /* 0x000ea40000300800 */
[----:B-1----:R-:W2:Y:S02]  /*31590*/  LDL.LU R14, [R1+0x348] ;  /* 0x00034800010e7983 */ /* 0x002ea40000300800 */
[----:B------:R-:W2:Y:S01]  /*315a0*/  LDL.LU R15, [R1+0x34c] ;  /* 0x00034c00010f7983 */ /* 0x000ea20000300800 */
[----:B---3--:R-:W-:Y:S01]  /*315b0*/  HMMA.16816.F32 R4, R8, R6, R20 ;  /* 0x000000060804723c */ /* 0x008fe20000001814 */
[----:B------:R-:W3:Y:S01]  /*315c0*/  LDL.LU.64 R22, [R1+0x1960] ;  /* 0x0019600001167983 */ /* 0x000ee20000300a00 */
[----:B------:R-:W2:Y:S11]  /*315d0*/  LDL.LU.64 R20, [R1+0x1958] ;  /* 0x0019580001147983 */ /* 0x000eb60000300a00 */
[----:B------:R-:W-:Y:S10]  /*315e0*/  @!UPT UIADD3 URZ, URZ, URZ, URZ ;  /* 0x0000003f3f3ff290 */ /* 0x000ff4000fffe03f */
[----:B------:R-:W-:Y:S01]  /*315f0*/  STL.64 [R1+0xc0], R4 ;  /* 0x0000c00401007387 */ /* 0x000fe20000100a00 */
[----:B------:R0:W-:Y:S02]  /*31600*/  STL [R1+0xc8], R6 ;  /* 0x0000c80601007387 */ /* 0x0001e40000100800 */
[----:B------:R-:W-:Y:S02]  /*31610*/  IMAD.MOV.U32 R0, RZ, RZ, R7 ;  /* 0x000000ffff007224 */ /* 0x000fe400078e0007 */
[----:B0-----:R-:W2:Y:S01]  /*31620*/  LDL.LU.64 R6, [R1+0x1950] ;  /* 0x0019500001067983 */ /* 0x001ea20000300a00 */
[----:B------:R-:W2:Y:S03]  /*31630*/  LDL.LU.64 R4, [R1+0x1948] ;  /* 0x0019480001047983 */ /* 0x000ea60000300a00 */
[----:B------:R-:W0:Y:S04]  /*31640*/  S2R R29, SR_TID.X ;  /* 0x00000000001d7919 */ /* 0x000e280000002100 */
[----:B------:R-:W1:Y:S01]  /*31650*/  S2R R25, SR_TID.X ;  /* 0x0000000000197919 */ /* 0x000e620000002100 */
[----:B------:R4:W-:Y:S03]  /*31660*/  STL [R1+0x15f0], R0 ;  /* 0x0015f00001007387 */ /* 0x0009e60000100800 */
[----:B----4-:R-:W4:Y:S01]  /*31670*/  S2R R0, SR_TID.X ;  /* 0x0000000000007919 */ /* 0x010f220000002100 */
[----:B0-----:R-:W-:Y:S01]  /*31680*/  IMAD.SHL.U32 R29, R29, 0x2, RZ ;  /* 0x000000021d1d7824 */ /* 0x001fe200078e00ff */
[----:B-1----:R-:W-:-:S04]  /*31690*/  LOP3.LUT R24, R25, 0x7, RZ, 0xc0, !PT ;  /* 0x0000000719187812 */ /* 0x002fc800078ec0ff */
[----:B------:R-:W-:Y:S01]  /*316a0*/  LOP3.LUT R29, R29, 0x10, RZ, 0xc0, !PT ;  /* 0x000000101d1d7812 */ /* 0x000fe200078ec0ff */
[----:B------:R-:W-:Y:S01]  /*316b0*/  IMAD R24, R24, 0x210, RZ ;  /* 0x0000021018187824 */ /* 0x000fe200078e02ff */
[----:B----4-:R-:W-:Y:S01]  /*316c0*/  LOP3.LUT R0, R0, 0x80, RZ, 0xc0, !PT ;  /* 0x0000008000007812 */ /* 0x010fe200078ec0ff */
[----:B------:R-:W-:-:S03]  /*316d0*/  IMAD.SHL.U32 R25, R25, 0x100, RZ ;  /* 0x0000010019197824 */ /* 0x000fc600078e00ff */
[----:B------:R-:W-:Y:S02]  /*316e0*/  LEA.HI R0, R0, R29, RZ, 0x1e ;  /* 0x0000001d00007211 */ /* 0x000fe400078ff0ff */
[----:B------:R-:W4:Y:S02]  /*316f0*/  LDL.LU R29, [R1+0x1940] ;  /* 0x00194000011d7983 */ /* 0x000f240000300800 */
[----:B------:R-:W-:-:S04]  /*31700*/  LOP3.LUT R0, R24, R0, RZ, 0x3c, !PT ;  /* 0x0000000018007212 */ /* 0x000fc800078e3cff */
[----:B------:R-:W-:Y:S02]  /*31710*/  LOP3.LUT R0, R0, 0x1000, R25, 0xf8, !PT ;  /* 0x0000100000007812 */ /* 0x000fe400078ef819 */
[----:B--2---:R-:W-:Y:S01]  /*31720*/  HMMA.16816.F32 R24, R8, R26, R4 ;  /* 0x0000001a0818723c */ /* 0x004fe20000001804 */
        /* <DEDUP_REMOVED lines=12> */
[----:B--2---:R3:W-:Y:S01]  /*317f0*/  STL.64 [R1+0x1900], R26 ;  /* 0x0019001a01007387 */ /* 0x0047e20000100a00 */
[----:B------:R-:W-:Y:S02]  /*31800*/  STL.64 [R1+0x18f8], R24 ;  /* 0x0018f81801007387 */ /* 0x000fe40000100a00 */
[----:B---3--:R-:W-:-:S02]  /*31810*/  IMAD.MOV.U32 R26, RZ, RZ, R23 ;  /* 0x000000ffff1a7224 */ /* 0x008fc400078e0017 */
[----:B------:R-:W-:-:S05]  /*31820*/  IMAD.MOV.U32 R27, RZ, RZ, R22 ;  /* 0x000000ffff1b7224 */ /* 0x000fca00078e0016 */
[----:B------:R0:W-:Y:S02]  /*31830*/  STL.64 [R1+0x1918], R26 ;  /* 0x0019181a01007387 */ /* 0x0001e40000100a00 */
[----:B0-----:R-:W-:Y:S02]  /*31840*/  IMAD.MOV.U32 R26, RZ, RZ, R21 ;  /* 0x000000ffff1a7224 */ /* 0x001fe400078e0015 */
[----:B------:R-:W-:Y:S02]  /*31850*/  IMAD.MOV.U32 R27, RZ, RZ, R20 ;  /* 0x000000ffff1b7224 */ /* 0x000fe400078e0014 */
[----:B------:R-:W-:Y:S05]  /*31860*/  LDSM.16.M88.4 R20, [R5+0x10080] ;  /* 0x010080000514783b */ /* 0x000fea0000000200 */
[C---:B------:R-:W-:Y:S01]  /*31870*/  HMMA.16816.F32 R24, R8.reuse, R26, R16 ;  /* 0x0000001a0818723c */ /* 0x040fe20000001810 */
[----:B------:R-:W2:Y:S11]  /*31880*/  LDL.LU.64 R18, [R1+0x1928] ;  /* 0x0019280001127983 */ /* 0x000eb60000300a00 */
[----:B------:R-:W-:Y:S11]  /*31890*/  @!UPT UIADD3 URZ, URZ, URZ, URZ ;  /* 0x0000003f3f3ff290 */ /* 0x000ff6000fffe03f */
[----:B------:R-:W-:Y:S01]  /*318a0*/  STL.64 [R1+0xa0], R24 ;  /* 0x0000a01801007387 */ /* 0x000fe20000100a00 */
[----:B------:R-:W-:Y:S02]  /*318b0*/  STL.64 [R1+0xa8], R26 ;  /* 0x0000a81a01007387 */ /* 0x000fe40000100a00 */
[----:B------:R-:W0:Y:S01]  /*318c0*/  LDSM.16.M88.4 R24, [R5+0x12080] ;  /* 0x012080000518783b */ /* 0x000e220000000200 */
[----:B------:R-:W-:Y:S03]  /*318d0*/  HMMA.16816.F32 R12, R8, R6, R12 ;  /* 0x00000006080c723c */ /* 0x000fe6000000180c */
[----:B0-----:R-:W-:Y:S02]  /*318e0*/  IMAD.MOV.U32 R17, RZ, RZ, R24 ;  /* 0x000000ffff117224 */ /* 0x001fe400078e0018 */
[----:B------:R-:W-:Y:S01]  /*318f0*/  IMAD.MOV.U32 R16, RZ, RZ, R25 ;  /* 0x000000ffff107224 */ /* 0x000fe200078e0019 */
[----:B------:R-:W-:Y:S01]  /*31900*/  STL.64 [R1+0x50], R24 ;  /* 0x0000501801007387 */ /* 0x000fe20000100a00 */
[----:B------:R-:W-:Y:S02]  /*31910*/  STL.64 [R1+0x58], R26 ;  /* 0x0000581a01007387 */ /* 0x000fe40000100a00 */
[----:B------:R-:W0:Y:S01]  /*31920*/  LDSM.16.M88.4 R24, [R5+0x16080] ;  /* 0x016080000518783b */ /* 0x000e220000000200 */
[----:B--2---:R-:W-:Y:S03]  /*31930*/  STL.64 [R1+0x1910], R18 ;  /* 0x0019101201007387 */ /* 0x004fe60000100a00 */
[----:B------:R1:W-:Y:S02]  /*31940*/  STL.64 [R1+0x1908], R16 ;  /* 0x0019081001007387 */ /* 0x0003e40000100a00 */
[----:B-1----:R-:W2:Y:S01]  /*31950*/  LDL.LU R16, [R1+0x460] ;  /* 0x0004600001107983 */ /* 0x002ea20000300800 */
[----:B------:R-:W2:Y:S02]  /*31960*/  LDL.LU R17, [R1+0x464] ;  /* 0x0004640001117983 */ /* 0x000ea40000300800 */
[----:B------:R-:W2:Y:S02]  /*31970*/  LDL.LU R18, [R1+0x468] ;  /* 0x0004680001127983 */ /* 0x000ea40000300800 */
[----:B------:R-:W2:Y:S01]  /*31980*/  LDL.LU R19, [R1+0x46c] ;  /* 0x00046c0001137983 */ /* 0x000ea20000300800 */
[----:B------:R-:W-:Y:S01]  /*31990*/  STL.64 [R1+0x60], R20 ;  /* 0x0000601401007387 */ /* 0x000fe20000100a00 */
[----:B------:R-:W-:Y:S02]  /*319a0*/  STL.64 [R1+0x68], R22 ;  /* 0x0000681601007387 */ /* 0x000fe40000100a00 */
[----:B------:R1:W-:Y:S02]  /*319b0*/  STL.64 [R1+0x90], R12 ;  /* 0x0000900c01007387 */ /* 0x0003e40000100a00 */
[----:B------:R3:W-:Y:S01]  /*319c0*/  STL.64 [R1+0x98], R14 ;  /* 0x0000980e01007387 */ /* 0x0007e20000100a00 */
[----:B-1----:R-:W2:Y:S01]  /*319d0*/  LDL.LU R12, [R1+0x470] ;  /* 0x00047000010c7983 */ /* 0x002ea20000300800 */
[----:B------:R-:W2:Y:S02]  /*319e0*/  LDL.LU R13, [R1+0x474] ;  /* 0x00047400010d7983 */ /* 0x000ea40000300800 */
[----:B---3--:R-:W3:Y:S02]  /*319f0*/  LDL.LU R14, [R1+0x478] ;  /* 0x00047800010e7983 */ /* 0x008ee40000300800 */
[----:B------:R-:W-:-:S02]  /*31a00*/  IMAD.MOV.U32 R15, RZ, RZ, R4 ;  /* 0x000000ffff0f7224 */ /* 0x000fc400078e0004 */
[----:B------:R-:W4:Y:S04]  /*31a10*/  LDL.LU R4, [R1+0x1920] ;  /* 0x0019200001047983 */ /* 0x000f280000300800 */
[----:B---3--:R-:W-:Y:S01]  /*31a20*/  STL.64 [R1+0x18b8], R14 ;  /* 0x0018b80e01007387 */ /* 0x008fe20000100a00 */
[----:B--2---:R-:W-:Y:S02]  /*31a30*/  STL.64 [R1+0x18b0], R12 ;  /* 0x0018b00c01007387 */ /* 0x004fe40000100a00 */
[----:B0-----:R-:W-:Y:S02]  /*31a40*/  STL.64 [R1+0x30], R24 ;  /* 0x0000301801007387 */ /* 0x001fe40000100a00 */
[----:B------:R0:W-:Y:S01]  /*31a50*/  STL.64 [R1+0x38], R26 ;  /* 0x0000381a01007387 */ /* 0x0001e20000100a00 */
[----:B------:R-:W-:Y:S04]  /*31a60*/  LDSM.16.M88.4 R12, [R5+0x14080] ;  /* 0x01408000050c783b */ /* 0x000fe80000000200 */
[----:B0-----:R-:W2:Y:S02]  /*31a70*/  LDL.LU.64 R26, [R1+0x1918] ;  /* 0x00191800011a7983 */ /* 0x001ea40000300a00 */
[----:B--2---:R-:W-:Y:S02]  /*31a80*/  HMMA.16816.F32 R24, R8, R26, R16 ;  /* 0x0000001a0818723c */ /* 0x004fe40000001810 */
[----:B------:R-:W2:Y:S01]  /*31a90*/  LDL.LU.64 R18, [R1+0x1910] ;  /* 0x0019100001127983 */ /* 0x000ea20000300a00 */
[----:B------:R-:W3:Y:S11]  /*31aa0*/  LDL.LU.64 R16, [R1+0x1908] ;  /* 0x0019080001107983 */ /* 0x000ef60000300a00 */
[----:B------:R-:W-:Y:S09]  /*31ab0*/  @!UPT UIADD3 URZ, URZ, URZ, URZ ;  /* 0x0000003f3f3ff290 */ /* 0x000ff2000fffe03f */
[----:B------:R-:W-:Y:S01]  /*31ac0*/  STL.64 [R1+0x360], R24 ;  /* 0x0003601801007387 */ /* 0x000fe20000100a00 */
[----:B------:R-:W-:Y:S02]  /*31ad0*/  STL.64 [R1+0x368], R26 ;  /* 0x0003681a01007387 */ /* 0x000fe40000100a00 */
[----:B------:R-:W0:Y:S02]  /*31ae0*/  LDSM.16.M88.4 R24, [R5+0x18080] ;  /* 0x018080000518783b */ /* 0x000e240000000200 */
[----:B0-----:R-:W-:Y:S02]  /*31af0*/  STL.64 [R1+0x20], R24 ;  /* 0x0000201801007387 */ /* 0x001fe40000100a00 */
[----:B------:R0:W-:Y:S02]  /*31b00*/  STL.64 [R1+0x28], R26 ;  /* 0x0000281a01007387 */ /* 0x0001e40000100a00 */
[----:B0-----:R-:W2:Y:S01]  /*31b10*/  LDL.LU.64 R26, [R1+0x1900] ;  /* 0x00190000011a7983 */ /* 0x001ea20000300a00 */
[----:B------:R-:W2:Y:S02]  /*31b20*/  LDL.LU.64 R24, [R1+0x18f8] ;  /* 0x0018f80001187983 */ /* 0x000ea40000300a00 */
[----:B------:R-:W-:Y:S02]  /*31b30*/  STL.64 [R1+0x40], R12 ;  /* 0x0000400c01007387 */ /* 0x000fe40000100a00 */
[----:B------:R-:W-:Y:S01]  /*31b40*/  STL.64 [R1+0x48], R14 ;  /* 0x0000480e01007387 */ /* 0x000fe20000100a00 */
[----:B------:R3:W-:Y:S02]  /*31b50*/  STL.64 [R1+0x18c8], R12 ;  /* 0x0018c80c01007387 */ /* 0x0007e40000100a00 */
[----:B---3--:R-:W-:-:S02]  /*31b60*/  IMAD.MOV.U32 R12, RZ, RZ, R17 ;  /* 0x000000ffff0c7224 */ /* 0x008fc400078e0011 */
[----:B------:R-:W-:-:S05]  /*31b70*/  IMAD.MOV.U32 R13, RZ, RZ, R16 ;  /* 0x000000ffff0d7224 */ /* 0x000fca00078e0010 */
[----:B------:R0:W-:Y:S04]  /*31b80*/  STL.64 [R1+0x18e0], R12 ;  /* 0x0018e00c01007387 */ /* 0x0001e80000100a00 */
[----:B0-----:R-:W3:Y:S01]  /*31b90*/  LDL.LU R12, [R1+0x320] ;  /* 0x00032000010c7983 */ /* 0x001ee20000300800 */
[----:B------:R-:W3:Y:S02]  /*31ba0*/  LDL.LU R13, [R1+0x324] ;  /* 0x00032400010d7983 */ /* 0x000ee40000300800 */
[----:B------:R-:W3:Y:S02]  /*31bb0*/  LDL.LU R14, [R1+0x328] ;  /* 0x00032800010e7983 */ /* 0x000ee40000300800 */
[----:B------:R-:W3:Y:S01]  /*31bc0*/  LDL.LU R15, [R1+0x32c] ;  /* 0x00032c00010f7983 */ /* 0x000ee20000300800 */
[----:B--2---:R-:W-:Y:S01]  /*31bd0*/  HMMA.16816.F32 R16, R8, R18, R24 ;  /* 0x000000120810723c */ /* 0x004fe20000001818 */
[----:B------:R-:W3:Y:S01]  /*31be0*/  LDL.LU.64 R26, [R1+0x18f0] ;  /* 0x0018f000011a7983 */ /* 0x000ee20000300a00 */
[----:B------:R-:W3:Y:S02]  /*31bf0*/  LDL.LU.64 R24, [R1+0x18e8] ;  /* 0x0018e80001187983 */ /* 0x000ee40000300a00 */
[----:B------:R-:W2:Y:S02]  /*31c00*/  LDL.64 R8, [R1+0x30] ;  /* 0x0000300001087983 */ /* 0x000ea40000100a00 */
[----:B--2---:R0:W-:Y:S11]  /*31c10*/  STL.64 [R1+0x18c0], R8 ;  /* 0x0018c00801007387 */ /* 0x0041f60000100a00 */
[----:B------:R-:W-:Y:S06]  /*31c20*/  @!UPT UIADD3 URZ, URZ, URZ, URZ ;  /* 0x0000003f3f3ff290 */ /* 0x000fec000fffe03f */
[----:B------:R-:W-:Y:S02]  /*31c30*/  STL.64 [R1+0x70], R16 ;  /* 0x0000701001007387 */ /* 0x000fe40000100a00 */
[----:B------:R-:W-:Y:S01]  /*31c40*/  STL.64 [R1+0x78], R18 ;  /* 0x0000781201007387 */ /* 0x000fe20000100a00 */
[C---:B---3--:R-:W-:Y:S01]  /*31c50*/  HMMA.16816.F32 R20, R24.reuse, R20, R12 ;  /* 0x000000141814723c */ /* 0x048fe2000000180c */
[----:B------:R-:W1:Y:S04]  /*31c60*/  LDSM.16.M88.4 R16, [R5+0x1a080] ;  /* 0x01a080000510783b */ /* 0x000e680000000200 */
        /* <DEDUP_REMOVED lines=9> */
[----:B------:R-:W2:Y:S02]  /*31d00*/  LDL.LU.64 R12, [R1+0x18e0] ;  /* 0x0018e000010c7983 */ /* 0x000ea40000300a00 */
[----:B----4-:R-:W-:Y:S01]  /*31d10*/  IMAD.MOV.U32 R11, RZ, RZ, R4 ;  /* 0x000000ffff0b7224 */ /* 0x010fe200078e0004 */
[----:B------:R-:W-:Y:S01]  /*31d20*/  STL.64 [R1+0x350], R20 ;  /* 0x0003501401007387 */ /* 0x000fe20000100a00 */
[----:B------:R-:W-:Y:S02]  /*31d30*/  STL.64 [R1+0x358], R22 ;  /* 0x0003581601007387 */ /* 0x000fe40000100a00 */
[----:B------:R-:W-:Y:S02]  /*31d40*/  LDSM.16.M88.4 R20, [R5+0x1c080] ;  /* 0x01c080000514783b */ /* 0x000fe40000000200 */
[----:B------:R-:W0:Y:S01]  /*31d50*/  LDSM.16.M88.4 R4, [R5+0x1e080] ;  /* 0x01e080000504783b */ /* 0x000e220000000200 */
[C---:B--2---:R-:W-:Y:S03]  /*31d60*/  HMMA.16816.F32 R12, R24.reuse, R12, R8 ;  /* 0x0000000c180c723c */ /* 0x044fe60000001808 */
[----:B------:R-:W2:Y:S01]  /*31d70*/  LDL.LU.64 R10, [R1+0x18d8] ;  /* 0x0018d800010a7983 */ /* 0x000ea20000300a00 */
[----:B------:R-:W2:Y:S11]  /*31d80*/  LDL.LU.64 R8, [R1+0x18d0] ;  /* 0x0018d00001087983 */ /* 0x000eb60000300a00 */
[----:B------:R-:W-:Y:S08]  /*31d90*/  @!UPT UIADD3 URZ, URZ, URZ, URZ ;  /* 0x0000003f3f3ff290 */ /* 0x000ff0000fffe03f */
[----:B------:R3:W-:Y:S01]  /*31da0*/  STL.64 [R1+0x340], R12 ;  /* 0x0003400c01007387 */ /* 0x0007e20000100a00 */
[----:B------:R-:W-:Y:S03]  /*31db0*/  STL.64 [R1+0x348], R14 ;  /* 0x0003480e01007387 */ /* 0x000fe60000100a00 */
[----:B---3--:R-:W2:Y:S01]  /*31dc0*/  LDL.LU.64 R12, [R1+0x18c8] ;  /* 0x0018c800010c7983 */ /* 0x008ea20000300a00 */
[----:B-1----:R-:W-:Y:S02]  /*31dd0*/  STL.64 [R1+0x10], R16 ;  /* 0x0000101001007387 */ /* 0x002fe40000100a00 */
[----:B------:R-:W-:Y:S02]  /*31de0*/  STL.64 [R1+0x18], R18 ;  /* 0x0000181201007387 */ /* 0x000fe40000100a00 */
[----:B------:R1:W-:Y:S02]  /*31df0*/  STL.64 [R1+0x18a8], R16 ;  /* 0x0018a81001007387 */ /* 0x0003e40000100a00 */
[----:B-1----:R-:W3:Y:S01]  /*31e00*/  LDL.64 R16, [R1+0x20] ;  /* 0x0000200001107983 */ /* 0x002ee20000100a00 */
[----:B0-----:R-:W-:Y:S02]  /*31e10*/  STL [R1+0x163c], R6 ;  /* 0x00163c0601007387 */ /* 0x001fe40000100800 */
[----:B------:R-:W-:Y:S02]  /*31e20*/  STL.64 [R1], R20 ;  /* 0x0000001401007387 */ /* 0x000fe40000100a00 */
[----:B------:R-:W-:Y:S01]  /*31e30*/  STL.64 [R1+0x8], R22 ;  /* 0x0000081601007387 */ /* 0x000fe20000100a00 */
[----:B------:R-:W-:Y:S01]  /*31e40*/  STL [R1+0x1638], R7 ;  /* 0x0016380701007387 */ /* 0x000fe20000100800 */
[----:B------:R0:W-:Y:S03]  /*31e50*/  STL.64 [R1+0x18a0], R4 ;  /* 0x0018a00401007387 */ /* 0x0001e60000100a00 */
[----:B0-----:R-:W4:Y:S01]  /*31e60*/  LDL.LU R4, [R1+0x2f0] ;  /* 0x0002f00001047983 */ /* 0x001f220000300800 */
[----:B------:R-:W4:Y:S02]  /*31e70*/  LDL.LU R5, [R1+0x2f4] ;  /* 0x0002f40001057983 */ /* 0x000f240000300800 */
[----:B------:R-:W4:Y:S02]  /*31e80*/  LDL.LU R6, [R1+0x2f8] ;  /* 0x0002f80001067983 */ /* 0x000f240000300800 */
[----:B------:R-:W4:Y:S01]  /*31e90*/  LDL.LU R7, [R1+0x2fc] ;  /* 0x0002fc0001077983 */ /* 0x000f220000300800 */
[C---:B--2---:R-:W-:Y:S01]  /*31ea0*/  HMMA.16816.F32 R12, R24.reuse, R12, R8 ;  /* 0x0000000c180c723c */ /* 0x044fe20000001808 */
[----:B------:R-:W4:Y:S11]  /*31eb0*/  LDL.LU.64 R8, [R1+0x18c0] ;  /* 0x0018c00001087983 */ /* 0x000f360000300a00 */
[----:B------:R-:W-:Y:S11]  /*31ec0*/  @!UPT UIADD3 URZ, URZ, URZ, URZ ;  /* 0x0000003f3f3ff290 */ /* 0x000ff6000fffe03f */
[----:B------:R-:W-:Y:S01]  /*31ed0*/  STL.64 [R1+0x330], R12 ;  /* 0x0003300c01007387 */ /* 0x000fe20000100a00 */
[----:B------:R0:W-:Y:S03]  /*31ee0*/  STL.64 [R1+0x338], R14 ;  /* 0x0003380e01007387 */ /* 0x0001e60000100a00 */
[----:B0-----:R-:W2:Y:S01]  /*31ef0*/  LDL.LU.64 R14, [R1+0x18b8] ;  /* 0x0018b800010e7983 */ /* 0x001ea20000300a00 */
[----:B------:R-:W2:Y:S02]  /*31f00*/  LDL.LU.64 R12, [R1+0x18b0] ;  /* 0x0018b000010c7983 */ /* 0x000ea40000300a00 */
[----:B---3--:R-:W-:Y:S02]  /*31f10*/  IMAD.MOV.U32 R23, RZ, RZ, R16 ;  /* 0x000000ffff177224 */ /* 0x008fe400078e0010 */
[----:B------:R-:W-:Y:S01]  /*31f20*/  IMAD.MOV.U32 R22, RZ, RZ, R17 ;  /* 0x000000ffff167224 */ /* 0x000fe200078e0011 */
[C---:B----4-:R-:W-:Y:S11]  /*31f30*/  HMMA.16816.F32 R4, R24.reuse, R8, R4 ;  /* 0x000000081804723c */ /* 0x050ff60000001804 */
[----:B------:R-:W-:Y:S11]  /*31f40*/  @!UPT UIADD3 URZ, URZ, URZ, URZ ;  /* 0x0000003f3f3ff290 */ /* 0x000ff6000fffe03f */
[----:B------:R-:W-:Y:S01]  /*31f50*/  @!UPT UIADD3 URZ, URZ, URZ, URZ ;  /* 0x0000003f3f3ff290 */ /* 0x000fe2000fffe03f */
[----:B------:R0:W-:Y:S02]  /*31f60*/  STL.64 [R1+0x320], R4 ;  /* 0x0003200401007387 */ /* 0x0001e40000100a00 */
[----:B0-----:R-:W-:Y:S02]  /*31f70*/  IMAD.MOV.U32 R5, RZ, RZ, R8 ;  /* 0x000000ffff057224 */ /* 0x001fe400078e0008 */
[----:B------:R-:W-:Y:S02]  /*31f80*/  IMAD.MOV.U32 R4, RZ, RZ, R9 ;  /* 0x000000ffff047224 */ /* 0x000fe400078e0009 */
[----:B------:R-:W0:Y:S01]  /*31f90*/  LDSM.16.MT88.4 R8, [R0+0xc080] ;  /* 0x00c080000008783b */ /* 0x000e220000004200 */
[----:B--2---:R-:W-:Y:S03]  /*31fa0*/  HMMA.16816.F32 R12, R24, R16, R12 ;  /* 0x00000010180c723c */ /* 0x004fe6000000180c */
[----:B------:R-:W-:Y:S04]  /*31fb0*/  STL.64 [R1+0x328], R6 ;  /* 0x0003280601007387 */ /* 0x000fe80000100a00 */
[----:B0-----:R0:W-:Y:S01]  /*31fc0*/  STL.64 [R1+0x1898], R10 ;  /* 0x0018980a01007387 */ /* 0x0011e20000100a00 */
[----:B------:R1:W-:Y:S02]  /*31fd0*/  STL.64 [R1+0x1890], R8 ;  /* 0x0018900801007387 */ /* 0x0003e40000100a00 */
[----:B------:R-:W2:Y:S02]  /*31fe0*/  LDL.LU.64 R16, [R1+0x18a8] ;  /* 0x0018a80001107983 */ /* 0x000ea40000300a00 */
[----:B0-----:R-:W-:-:S02]  /*31ff0*/  IMAD.MOV.U32 R10, RZ, RZ, R3 ;  /* 0x000000ffff0a7224 */ /* 0x001fc400078e0003 */
[----:B-1----:R-:W-:Y:S02]  /*32000*/  IMAD.MOV.U32 R8, RZ, RZ, R29 ;  /* 0x000000ffff087224 */ /* 0x002fe400078e001d */
[----:B------:R-:W-:Y:S02]  /*32010*/  IMAD.MOV.U32 R9, RZ, RZ, R28 ;  /* 0x000000ffff097224 */ /* 0x000fe400078e001c */
[----:B------:R-:W-:-:S06]  /*32020*/  IMAD.MOV.U32 R11, RZ, RZ, R2 ;  /* 0x000000ffff0b7224 */ /* 0x000fcc00078e0002 */
[----:B------:R-:W-:Y:S02]  /*32030*/  IMAD.MOV.U32 R29, RZ, RZ, R12 ;  /* 0x000000ffff1d7224 */ /* 0x000fe400078e000c */
[----:B------:R-:W-:Y:S02]  /*32040*/  IMAD.MOV.U32 R28, RZ, RZ, R13 ;  /* 0x000000ffff1c7224 */ /* 0x000fe400078e000d */
[----:B------:R-:W-:Y:S02]  /*32050*/  IMAD.MOV.U32 R3, RZ, RZ, R14 ;  /* 0x000000ffff037224 */ /* 0x000fe400078e000e */
[----:B------:R-:W-:Y:S02]  /*32060*/  IMAD.MOV.U32 R2, RZ, RZ, R15 ;  /* 0x000000ffff027224 */ /* 0x000fe400078e000f */
[----:B------:R-:W0:Y:S04]  /*32070*/  LDSM.16.MT88.4 R12, [R0+0xc100] ;  /* 0x00c10000000c783b */ /* 0x000e280000004200 */
[----:B------:R-:W-:Y:S01]  /*32080*/  STL [R1+0x14f4], R2 ;  /* 0x0014f40201007387 */ /* 0x000fe20000100800 */
[----:B------:R-:W-:Y:S02]  /*32090*/  STL [R1+0x14f0], R3 ;  /* 0x0014f00301007387 */ /* 0x000fe40000100800 */
[----:B------:R-:W-:Y:S02]  /*320a0*/  STL [R1+0x14ec], R28 ;  /* 0x0014ec1c01007387 */ /* 0x000fe40000100800 */
[----:B------:R-:W-:Y:S01]  /*320b0*/  STL [R1+0x14e8], R29 ;  /* 0x0014e81d01007387 */ /* 0x000fe20000100800 */
[----:B0-----:R-:W-:Y:S01]  /*320c0*/  STL.64 [R1+0x1818], R14 ;  /* 0x0018180e01007387 */ /* 0x001fe20000100a00 */
[----:B------:R0:W-:Y:S02]  /*320d0*/  STL.64 [R1+0x1810], R12 ;  /* 0x0018100c01007387 */ /* 0x0001e40000100a00 */
[----:B0-----:R-:W-:-:S02]  /*320e0*/  IMAD.MOV.U32 R12, RZ, RZ, R5 ;  /* 0x000000ffff0c7224 */ /* 0x001fc400078e0005 */
[----:B------:R-:W-:-:S05]  /*320f0*/  IMAD.MOV.U32 R13, RZ, RZ, R4 ;  /* 0x000000ffff0d7224 */ /* 0x000fca00078e0004 */
[----:B------:R0:W-:Y:S04]  /*32100*/  STL.64 [R1+0x1858], R12 ;  /* 0x0018580c01007387 */ /* 0x0001e80000100a00 */
[----:B0-----:R-:W3:Y:S01]  /*32110*/  LDL.LU R12, [R1+0x5b0] ;  /* 0x0005b000010c7983 */ /* 0x001ee20000300800 */
[----:B------:R-:W3:Y:S02]  /*32120*/  LDL.LU R13, [R1+0x5b4] ;  /* 0x0005b400010d7983 */ /* 0x000ee40000300800 */
[----:B------:R-:W4:Y:S02]  /*32130*/  LDL.LU R14, [R1+0x5b8] ;  /* 0x0005b800010e7983 */ /* 0x000f240000300800 */
[----:B------:R-:W4:Y:S02]  /*32140*/  LDL.LU R15, [R1+0x5bc] ;  /* 0x0005bc00010f7983 */ /* 0x000f240000300800 */
[----:B----4-:R-:W-:Y:S01]  /*32150*/  STL.64 [R1+0x1868], R14 ;  /* 0x0018680e01007387 */ /* 0x010fe20000100a00 */
[----:B---3--:R0:W-:Y:S03]  /*32160*/  STL.64 [R1+0x1860], R12 ;  /* 0x0018600c01007387 */ /* 0x0081e60000100a00 */
[----:B0-----:R-:W3:Y:S04]  /*32170*/  LDL R12, [R1+0x50] ;  /* 0x00005000010c7983 */ /* 0x001ee80000100800 */
[----:B------:R-:W3:Y:S01]  /*32180*/  LDL R13, [R1+0x54] ;  /* 0x00005400010d7983 */ /* 0x000ee20000100800 */
[----:B--2---:R-:W-:Y:S01]  /*32190*/  HMMA.16816.F32 R8, R24, R16, R8 ;  /* 0x000000101808723c */ /* 0x004fe20000001808 */
[----:B------:R-:W-:-:S02]  /*321a0*/  IMAD.MOV.U32 R3, RZ, RZ, R16 ;  /* 0x000000ffff037224 */ /* 0x000fc400078e0010 */
[----:B------:R-:W-:Y:S01]  /*321b0*/  IMAD.MOV.U32 R2, RZ, RZ, R17 ;  /* 0x000000ffff027224 */ /* 0x000fe200078e0011 */
[----:B------:R-:W2:Y:S04]  /*321c0*/  LDL.LU R4, [R1+0x540] ;  /* 0x0005400001047983 */ /* 0x000ea80000300800 */
[----:B------:R-:W0:Y:S01]  /*321d0*/  LDSM.16.MT88.4 R16, [R0+0xc180] ;  /* 0x00c180000010783b */ /* 0x000e220000004200 */
[----:B------:R-:W2:Y:S02]  /*321e0*/  LDL.LU R5, [R1+0x544] ;  /* 0x0005440001057983 */ /* 0x000ea40000300800 */
[----:B------:R-:W2:Y:S02]  /*321f0*/  LDL.LU R6, [R1+0x548] ;  /* 0x0005480001067983 */ /* 0x000ea40000300800 */
[----:B------:R-:W2:Y:S01]  /*32200*/  LDL.LU R7, [R1+0x54c] ;  /* 0x00054c0001077983 */ /* 0x000ea20000300800 */
[----:B---3--:R1:W-:Y:S04]  /*32210*/  STL.64 [R1+0x1878], R12 ;  /* 0x0018780c01007387 */ /* 0x0083e80000100a00 */
[----:B-1----:R-:W3:Y:S04]  /*32220*/  LDL R12, [R1+0x60] ;  /* 0x00006000010c7983 */ /* 0x002ee80000100800 */
[----:B------:R-:W3:Y:S01]  /*32230*/  LDL R13, [R1+0x64] ;  /* 0x00006400010d7983 */ /* 0x000ee20000100800 */
[----:B------:R1:W-:Y:S02]  /*32240*/  STL.64 [R1+0x300], R8 ;  /* 0x0003000801007387 */ /* 0x0003e40000100a00 */
[----:B------:R4:W-:Y:S01]  /*32250*/  STL.64 [R1+0x308], R10 ;  /* 0x0003080a01007387 */ /* 0x0009e20000100a00 */
[----:B-1----:R-:W3:Y:S01]  /*32260*/  LDL.LU R8, [R1+0x210] ;  /* 0x0002100001087983 */ /* 0x002ee20000300800 */
[----:B------:R-:W3:Y:S02]  /*32270*/  LDL.LU R9, [R1+0x214] ;  /* 0x0002140001097983 */ /* 0x000ee40000300800 */
[----:B----4-:R-:W3:Y:S02]  /*32280*/  LDL.LU R10, [R1+0x218] ;  /* 0x00021800010a7983 */ /* 0x010ee40000300800 */
[----:B------:R-:W3:Y:S01]  /*32290*/  LDL.LU R11, [R1+0x21c] ;  /* 0x00021c00010b7983 */ /* 0x000ee20000300800 */
[----:B0-----:R-:W-:Y:S01]  /*322a0*/  STL.64 [R1+0x17b0], R18 ;  /* 0x0017b01201007387 */ /* 0x001fe20000100a00 */
[----:B------:R0:W-:Y:S02]  /*322b0*/  STL.64 [R1+0x17a8], R16 ;  /* 0x0017a81001007387 */ /* 0x0001e40000100a00 */
[----:B0-----:R-:W-:-:S02]  /*322c0*/  IMAD.MOV.U32 R16, RZ, RZ, R23 ;  /* 0x000000ffff107224 */ /* 0x001fc400078e0017 */
[----:B------:R-:W-:-:S05]  /*322d0*/  IMAD.MOV.U32 R17, RZ, RZ, R22 ;  /* 0x000000ffff117224 */ /* 0x000fca00078e0016 */
[----:B------:R0:W-:Y:S04]  /*322e0*/  STL.64 [R1+0x1870], R16 ;  /* 0x0018701001007387 */ /* 0x0001e80000100a00 */
[----:B0-----:R-:W4:Y:S01]  /*322f0*/  LDL.LU R16, [R1+0x5c0] ;  /* 0x0005c00001107983 */ /* 0x001f220000300800 */
[----:B------:R-:W4:Y:S02]  /*32300*/  LDL.LU R17, [R1+0x5c4] ;  /* 0x0005c40001117983 */ /* 0x000f240000300800 */
[----:B------:R-:W3:Y:S02]  /*32310*/  LDL.LU R18, [R1+0x5c8] ;  /* 0x0005c80001127983 */ /* 0x000ee40000300800 */
[----:B------:R-:W3:Y:S01]  /*32320*/  LDL.LU R19, [R1+0x5cc] ;  /* 0x0005cc0001137983 */ /* 0x000ee20000300800 */
[----:B--2---:R-:W-:Y:S01]  /*32330*/  HMMA.16816.F32 R4, R24, R20, R4 ;  /* 0x000000141804723c */ /* 0x004fe20000001804 */
        /* <DEDUP_REMOVED lines=10> */
[----:B------:R-:W-:Y:S01]  /*323e0*/  LOP3.LUT R28, R28, 0x1000, R23, 0xf8, !PT ;  /* 0x000010001c1c7812 */ /* 0x000fe200078ef817 */
[----:B---3--:R-:W-:Y:S01]  /*323f0*/  STL.64 [R1+0x1888], R18 ;  /* 0x0018881201007387 */ /* 0x008fe20000100a00 */
[----:B----4-:R0:W-:Y:S03]  /*32400*/  STL.64 [R1+0x1880], R16 ;  /* 0x0018801001007387 */ /* 0x0101e60000100a00 */
[----:B0-----:R-:W2:Y:S01]  /*32410*/  LDL.LU R16, [R1+0x5d0] ;  /* 0x0005d00001107983 */ /* 0x001ea20000300800 */
[----:B------:R-:W2:Y:S02]  /*32420*/  LDL.LU R17, [R1+0x5d4] ;  /* 0x0005d40001117983 */ /* 0x000ea40000300800 */
[----:B------:R-:W2:Y:S02]  /*32430*/  LDL.LU R18, [R1+0x5d8] ;  /* 0x0005d80001127983 */ /* 0x000ea40000300800 */
[----:B------:R-:W2:Y:S01]  /*32440*/  LDL.LU R19, [R1+0x5dc] ;  /* 0x0005dc0001137983 */ /* 0x000ea20000300800 */
[----:B------:R0:W-:Y:S01]  /*32450*/  STL.64 [R1+0x2f0], R4 ;  /* 0x0002f00401007387 */ /* 0x0001e20000100a00 */
[----:B------:R1:W-:Y:S03]  /*32460*/  STL.64 [R1+0x2f8], R6 ;  /* 0x0002f80601007387 */ /* 0x0003e60000100a00 */
[----:B0-----:R-:W3:Y:S01]  /*32470*/  LDL.LU.64 R4, [R1+0x18a0] ;  /* 0x0018a00001047983 */ /* 0x001ee20000300a00 */
[----:B------:R-:W-:Y:S01]  /*32480*/  LOP3.LUT R28, R28, 0x40, RZ, 0x3c, !PT ;  /* 0x000000401c1c7812 */ /* 0x000fe200078e3cff */
[----:B-1----:R-:W-:-:S02]  /*32490*/  IMAD.MOV.U32 R7, RZ, RZ, R20 ;  /* 0x000000ffff077224 */ /* 0x002fc400078e0014 */
[----:B------:R-:W-:Y:S02]  /*324a0*/  IMAD.MOV.U32 R6, RZ, RZ, R21 ;  /* 0x000000ffff067224 */ /* 0x000fe400078e0015 */
[----:B------:R-:W0:Y:S04]  /*324b0*/  LDSM.16.MT88.4 R20, [R28+0xc000] ;  /* 0x00c000001c14783b */ /* 0x000e280000004200 */
[----:B0-----:R-:W-:Y:S01]  /*324c0*/  STL.64 [R1+0x1720], R22 ;  /* 0x0017201601007387 */ /* 0x001fe20000100a00 */
[----:B------:R0:W-:Y:S03]  /*324d0*/  STL.64 [R1+0x1718], R20 ;  /* 0x0017181401007387 */ /* 0x0001e60000100a00 */
[----:B0-----:R-:W4:Y:S01]  /*324e0*/  LDL.LU R20, [R1+0x5a0] ;  /* 0x0005a00001147983 */ /* 0x001f220000300800 */
[----:B------:R-:W4:Y:S02]  /*324f0*/  LDL.LU R21, [R1+0x5a4] ;  /* 0x0005a40001157983 */ /* 0x000f240000300800 */
[----:B------:R-:W4:Y:S02]  /*32500*/  LDL.LU R22, [R1+0x5a8] ;  /* 0x0005a80001167983 */ /* 0x000f240000300800 */
[----:B------:R-:W4:Y:S01]  /*32510*/  LDL.LU R23, [R1+0x5ac] ;  /* 0x0005ac0001177983 */ /* 0x000f220000300800 */
[----:B---3--:R-:W-:Y:S01]  /*32520*/  HMMA.16816.F32 R24, R24, R4, R8 ;  /* 0x000000041818723c */ /* 0x008fe20000001808 */
[----:B------:R-:W2:Y:S01]  /*32530*/  LDL.LU.64 R10, [R1+0x1898] ;  /* 0x00189800010a7983 */ /* 0x000ea20000300a00 */
[----:B------:R-:W2:Y:S02]  /*32540*/  LDL.LU.64 R8, [R1+0x1890] ;  /* 0x0018900001087983 */ /* 0x000ea40000300a00 */
[----:B------:R-:W-:Y:S11]  /*32550*/  STL.64 [R1+0x1820], R4 ;  /* 0x0018200401007387 */ /* 0x000ff60000100a00 */
[----:B------:R-:W-:Y:S08]  /*32560*/  @!UPT UIADD3 URZ, URZ, URZ, URZ ;  /* 0x0000003f3f3ff290 */ /* 0x000ff0000fffe03f */
[----:B------:R-:W-:Y:S01]  /*32570*/  STL.64 [R1+0x250], R24 ;  /* 0x0002501801007387 */ /* 0x000fe20000100a00 */
[----:B------:R-:W-:Y:S02]  /*32580*/  STL.64 [R1+0x258], R26 ;  /* 0x0002581a01007387 */ /* 0x000fe40000100a00 */
[----:B------:R-:W0:Y:S02]  /*32590*/  LDSM.16.MT88.4 R24, [R28+0xc080] ;  /* 0x00c080001c18783b */ /* 0x000e240000004200 */
[----:B0-----:R-:W-:Y:S02]  /*325a0*/  STL.64 [R1+0x16b0], R26 ;  /* 0x0016b01a01007387 */ /* 0x001fe40000100a00 */
[----:B------:R0:W-:Y:S02]  /*325b0*/  STL.64 [R1+0x16a8], R24 ;  /* 0x0016a81801007387 */ /* 0x0001e40000100a00 */
        /* <DEDUP_REMOVED lines=9> */
[----:B------:R-:W2:Y:S11]  /*32650*/  LDL.LU.64 R16, [R1+0x1870] ;  /* 0x0018700001107983 */ /* 0x000eb60000300a00 */
[----:B------:R-:W-:Y:S10]  /*32660*/  @!UPT UIADD3 URZ, URZ, URZ, URZ ;  /* 0x0000003f3f3ff290 */ /* 0x000ff4000fffe03f */
[----:B------:R-:W-:Y:S01]  /*32670*/  STL.64 [R1+0x230], R12 ;  /* 0x0002300c01007387 */ /* 0x000fe20000100a00 */
[----:B------:R0:W-:Y:S03]  /*32680*/  STL.64 [R1+0x238], R14 ;  /* 0x0002380e01007387 */ /* 0x0001e60000100a00 */
[----:B0-----:R-:W3:Y:S01]  /*32690*/  LDL.LU.64 R14, [R1+0x1868] ;  /* 0x00186800010e7983 */ /* 0x001ee20000300a00 */
[----:B------:R-:W3:Y:S02]  /*326a0*/  LDL.LU.64 R12, [R1+0x1860] ;  /* 0x00186000010c7983 */ /* 0x000ee40000300a00 */
[C---:B---3--:R-:W-:Y:S11]  /*326b0*/  HMMA.16816.F32 R12, R8.reuse, R24, R12 ;  /* 0x00000018080c723c */ /* 0x048ff6000000180c */
[----:B------:R-:W-:Y:S11]  /*326c0*/  @!UPT UIADD3 URZ, URZ, URZ, URZ ;  /* 0x0000003f3f3ff290 */ /* 0x000ff6000fffe03f */
[----:B------:R-:W-:Y:S01]  /*326d0*/  @!UPT UIADD3 URZ, URZ, URZ, URZ ;  /* 0x0000003f3f3ff290 */ /* 0x000fe2000fffe03f */
[----:B------:R0:W-:Y:S01]  /*326e0*/  STL.64 [R1+0x220], R12 ;  /* 0x0002200c01007387 */ /* 0x0001e20000100a00 */
[----:B------:R4:W-:Y:S03]  /*326f0*/  STL.64 [R1+0x228], R14 ;  /* 0x0002280e01007387 */ /* 0x0009e60000100a00 */
[----:B0-----:R-:W4:Y:S02]  /*32700*/  LDL.LU.64 R12, [R1+0x1858] ;  /* 0x00185800010c7983 */ /* 0x001f240000300a00 */
[----:B----4-:R-:W-:Y:S02]  /*32710*/  HMMA.16816.F32 R12, R8, R12, R20 ;  /* 0x0000000c080c723c */ /* 0x010fe40000001814 */
[----:B------:R-:W3:Y:S11]  /*32720*/  LDL.LU R20, [R1+0x1c0] ;  /* 0x0001c00001147983 */ /* 0x000ef60000300800 */
[----:B------:R-:W-:Y:S10]  /*32730*/  @!UPT UIADD3 URZ, URZ, URZ, URZ ;  /* 0x0000003f3f3ff290 */ /* 0x000ff4000fffe03f */
[----:B------:R-:W-:Y:S01]  /*32740*/  STL.64 [R1+0x210], R12 ;  /* 0x0002100c01007387 */ /* 0x000fe20000100a00 */
[----:B------:R-:W-:Y:S02]  /*32750*/  STL.64 [R1+0x218], R14 ;  /* 0x0002180e01007387 */ /* 0x000fe40000100a00 */
[----:B------:R-:W3:Y:S02]  /*32760*/  LDL.LU R21, [R1+0x1c4] ;  /* 0x0001c40001157983 */ /* 0x000ee40000300800 */
[----:B------:R-:W4:Y:S01]  /*32770*/  LDL.LU R22, [R1+0x1c8] ;  /* 0x0001c80001167983 */ /* 0x000f220000300800 */
[----:B------:R-:W4:Y:S01]  /*32780*/  LDL.LU R23, [R1+0x1cc] ;  /* 0x0001cc0001177983 */ /* 0x000f220000300800 */
[----:B------:R-:W-:Y:S02]  /*32790*/  IMAD.MOV.U32 R5, RZ, RZ, R24 ;  /* 0x000000ffff057224 */ /* 0x000fe400078e0018 */
[----:B------:R-:W-:Y:S01]  /*327a0*/  IMAD.MOV.U32 R4, RZ, RZ, R25 ;  /* 0x000000ffff047224 */ /* 0x000fe200078e0019 */
[----:B----4-:R-:W-:Y:S01]  /*327b0*/  STL.64 [R1+0x17d0], R22 ;  /* 0x0017d01601007387 */ /* 0x010fe20000100a00 */
[----:B---3--:R0:W-:Y:S02]  /*327c0*/  STL.64 [R1+0x17c8], R20 ;  /* 0x0017c81401007387 */ /* 0x0081e40000100a00 */
[----:B------:R-:W3:Y:S02]  /*327d0*/  LDL.LU R24, [R1+0x100] ;  /* 0x0001000001187983 */ /* 0x000ee40000300800 */
[----:B------:R-:W3:Y:S01]  /*327e0*/  LDL.LU R25, [R1+0x104] ;  /* 0x0001040001197983 */ /* 0x000ee20000300800 */
[----:B------:R-:W4:Y:S01]  /*327f0*/  LDL.LU R26, [R1+0x108] ;  /* 0x00010800011a7983 */ /* 0x000f220000300800 */
[----:B------:R-:W4:Y:S02]  /*32800*/  LDL.LU R27, [R1+0x10c] ;  /* 0x00010c00011b7983 */ /* 0x000f240000300800 */
[----:B0-----:R-:W-:-:S02]  /*32810*/  IMAD.MOV.U32 R20, RZ, RZ, R5 ;  /* 0x000000ffff147224 */ /* 0x001fc400078e0005 */
[----:B------:R-:W-:Y:S02]  /*32820*/  IMAD.MOV.U32 R21, RZ, RZ, R4 ;  /* 0x000000ffff157224 */ /* 0x000fe400078e0004 */
[----:B------:R-:W-:Y:S02]  /*32830*/  IMAD.MOV.U32 R4, RZ, RZ, R7 ;  /* 0x000000ffff047224 */ /* 0x000fe400078e0007 */
[----:B------:R-:W-:Y:S01]  /*32840*/  IMAD.MOV.U32 R5, RZ, RZ, R6 ;  /* 0x000000ffff057224 */ /* 0x000fe200078e0006 */
[----:B----4-:R-:W-:Y:S01]  /*32850*/  STL.64 [R1+0x17e0], R26 ;  /* 0x0017e01a01007387 */ /* 0x010fe20000100a00 */
[----:B---3--:R-:W-:Y:S03]  /*32860*/  STL.64 [R1+0x17d8], R24 ;  /* 0x0017d81801007387 */ /* 0x008fe60000100a00 */
[----:B------:R0:W-:Y:S02]  /*32870*/  STL.64 [R1+0x1838], R4 ;  /* 0x0018380401007387 */ /* 0x0001e40000100a00 */
[----:B------:R-:W3:Y:S01]  /*32880*/  LDL.LU R12, [R1+0x530] ;  /* 0x00053000010c7983 */ /* 0x000ee20000300800 */
[----:B------:R-:W3:Y:S01]  /*32890*/  LDL.LU R13, [R1+0x534] ;  /* 0x00053400010d7983 */ /* 0x000ee20000300800 */
[----:B------:R-:W4:Y:S02]  /*328a0*/  LDL.LU R14, [R1+0x538] ;  /* 0x00053800010e7983 */ /* 0x000f240000300800 */
[----:B------:R-:W4:Y:S02]  /*328b0*/  LDL.LU R15, [R1+0x53c] ;  /* 0x00053c00010f7983 */ /* 0x000f240000300800 */
[----:B0-----:R-:W-:-:S02]  /*328c0*/  IMAD.MOV.U32 R4, RZ, RZ, R3 ;  /* 0x000000ffff047224 */ /* 0x001fc400078e0003 */
[----:B------:R-:W-:-:S05]  /*328d0*/  IMAD.MOV.U32 R5, RZ, RZ, R2 ;  /* 0x000000ffff057224 */ /* 0x000fca00078e0002 */
[----:B------:R0:W-:Y:S04]  /*328e0*/  STL.64 [R1+0x1850], R4 ;  /* 0x0018500401007387 */ /* 0x0001e80000100a00 */
[----:B0-----:R-:W2:Y:S01]  /*328f0*/  LDL.LU R4, [R1+0x200] ;  /* 0x0002000001047983 */ /* 0x001ea20000300800 */
[----:B------:R-:W2:Y:S02]  /*32900*/  LDL.LU R5, [R1+0x204] ;  /* 0x0002040001057983 */ /* 0x000ea40000300800 */
[----:B------:R-:W2:Y:S02]  /*32910*/  LDL.LU R6, [R1+0x208] ;  /* 0x0002080001067983 */ /* 0x000ea40000300800 */
[----:B------:R-:W2:Y:S01]  /*32920*/  LDL.LU R7, [R1+0x20c] ;  /* 0x00020c0001077983 */ /* 0x000ea20000300800 */
[----:B----4-:R-:W-:Y:S01]  /*32930*/  STL.64 [R1+0x1830], R14 ;  /* 0x0018300e01007387 */ /* 0x010fe20000100a00 */
[----:B---3--:R0:W-:Y:S03]  /*32940*/  STL.64 [R1+0x1828], R12 ;  /* 0x0018280c01007387 */ /* 0x0081e60000100a00 */
[----:B0-----:R-:W3:Y:S01]  /*32950*/  LDL.LU R12, [R1+0x1e0] ;  /* 0x0001e000010c7983 */ /* 0x001ee20000300800 */
[----:B------:R-:W3:Y:S02]  /*32960*/  LDL.LU R13, [R1+0x1e4] ;  /* 0x0001e400010d7983 */ /* 0x000ee40000300800 */
[----:B------:R-:W4:Y:S02]  /*32970*/  LDL.LU R14, [R1+0x1e8] ;  /* 0x0001e800010e7983 */ /* 0x000f240000300800 */
[----:B------:R-:W4:Y:S02]  /*32980*/  LDL.LU R15, [R1+0x1ec] ;  /* 0x0001ec00010f7983 */ /* 0x000f240000300800 */
[----:B----4-:R-:W-:Y:S01]  /*32990*/  STL.64 [R1+0x1848], R14 ;  /* 0x0018480e01007387 */ /* 0x010fe20000100a00 */
[----:B---3--:R0:W-:Y:S03]  /*329a0*/  STL.64 [R1+0x1840], R12 ;  /* 0x0018400c01007387 */ /* 0x0081e60000100a00 */
[----:B0-----:R-:W3:Y:S01]  /*329b0*/  LDL.LU R12, [R1+0x1f0] ;  /* 0x0001f000010c7983 */ /* 0x001ee20000300800 */
[----:B------:R-:W3:Y:S02]  /*329c0*/  LDL.LU R13, [R1+0x1f4] ;  /* 0x0001f400010d7983 */ /* 0x000ee40000300800 */
[----:B------:R-:W3:Y:S02]  /*329d0*/  LDL.LU R14, [R1+0x1f8] ;  /* 0x0001f800010e7983 */ /* 0x000ee40000300800 */
[----:B------:R-:W3:Y:S01]  /*329e0*/  LDL.LU R15, [R1+0x1fc] ;  /* 0x0001fc00010f7983 */ /* 0x000ee20000300800 */
[----:B------:R0:W-:Y:S04]  /*329f0*/  STL.64 [R1+0x17e8], R20 ;  /* 0x0017e81401007387 */ /* 0x0001e80000100a00 */
[----:B0-----:R-:W4:Y:S01]  /*32a00*/  LDL.LU R20, [R1+0x500] ;  /* 0x0005000001147983 */ /* 0x001f220000300800 */
[----:B------:R-:W4:Y:S02]  /*32a10*/  LDL.LU R21, [R1+0x504] ;  /* 0x0005040001157983 */ /* 0x000f240000300800 */
[----:B------:R-:W3:Y:S02]  /*32a20*/  LDL.LU R22, [R1+0x508] ;  /* 0x0005080001167983 */ /* 0x000ee40000300800 */
[----:B------:R-:W3:Y:S01]  /*32a30*/  LDL.LU R23, [R1+0x50c] ;  /* 0x00050c0001177983 */ /* 0x000ee20000300800 */
[----:B--2---:R-:W-:Y:S01]  /*32a40*/  HMMA.16816.F32 R4, R8, R16, R4 ;  /* 0x000000100804723c */ /* 0x004fe20000001804 */
[----:B---3--:R-:W-:Y:S01]  /*32a50*/  STL.64 [R1+0x17f8], R22 ;  /* 0x0017f81601007387 */ /* 0x008fe20000100a00 */
[----:B----4-:R0:W-:Y:S03]  /*32a60*/  STL.64 [R1+0x17f0], R20 ;  /* 0x0017f01401007387 */ /* 0x0101e60000100a00 */
[----:B0-----:R-:W2:Y:S01]  /*32a70*/  LDL.64 R20, [R1+0x60] ;  /* 0x0000600001147983 */ /* 0x001ea20000100a00 */
[----:B------:R-:W3:Y:S02]  /*32a80*/  LDL.LU R24, [R1+0x4f0] ;  /* 0x0004f00001187983 */ /* 0x000ee40000300800 */
[----:B------:R-:W3:Y:S02]  /*32a90*/  LDL.LU R25, [R1+0x4f4] ;  /* 0x0004f40001197983 */ /* 0x000ee40000300800 */
[----:B------:R-:W4:Y:S01]  /*32aa0*/  LDL.LU R26, [R1+0x4f8] ;  /* 0x0004f800011a7983 */ /* 0x000f220000300800 */
[----:B------:R-:W4:Y:S11]  /*32ab0*/  LDL.LU R27, [R1+0x4fc] ;  /* 0x0004fc00011b7983 */ /* 0x000f360000300800 */
[----:B------:R-:W-:Y:S02]  /*32ac0*/  @!UPT UIADD3 URZ, URZ, URZ, URZ ;  /* 0x0000003f3f3ff290 */ /* 0x000fe4000fffe03f */
[----:B------:R-:W-:Y:S02]  /*32ad0*/  IMAD.MOV.U32 R2, RZ, RZ, R4 ;  /* 0x000000ffff027224 */ /* 0x000fe400078e0004 */
[----:B------:R-:W-:Y:S01]  /*32ae0*/  IMAD.MOV.U32 R3, RZ, RZ, R5 ;  /* 0x000000ffff037224 */ /* 0x000fe200078e0005 */
[----:B----4-:R-:W-:Y:S01]  /*32af0*/  STL.64 [R1+0x1808], R26 ;  /* 0x0018081a01007387 */ /* 0x010fe20000100a00 */
[----:B---3--:R0:W-:Y:S03]  /*32b00*/  STL.64 [R1+0x1800], R24 ;  /* 0x0018001801007387 */ /* 0x0081e60000100a00 */
[----:B0-----:R-:W3:Y:S01]  /*32b10*/  LDL.LU R24, [R1+0x510] ;  /* 0x0005100001187983 */ /* 0x001ee20000300800 */
[----:B------:R-:W3:Y:S02]  /*32b20*/  LDL.LU R25, [R1+0x514] ;  /* 0x0005140001197983 */ /* 0x000ee40000300800 */
[----:B------:R-:W3:Y:S02]  /*32b30*/  LDL.LU R26, [R1+0x518] ;  /* 0x00051800011a7983 */ /* 0x000ee40000300800 */
[----:B------:R-:W3:Y:S01]  /*32b40*/  LDL.LU R27, [R1+0x51c] ;  /* 0x00051c00011b7983 */ /* 0x000ee20000300800 */
[----:B------:R-:W4:Y:S01]  /*32b50*/  LDL.LU.64 R4, [R1+0x1850] ;  /* 0x0018500001047983 */ /* 0x000f220000300a00 */
[----:B------:R-:W-:-:S02]  /*32b60*/  IMAD.MOV.U32 R28, RZ, RZ, R6 ;  /* 0x000000ffff1c7224 */ /* 0x000fc400078e0006 */
[----:B------:R-:W-:Y:S02]  /*32b70*/  IMAD.MOV.U32 R29, RZ, RZ, R7 ;  /* 0x000000ffff1d7224 */ /* 0x000fe400078e0007 */
[----:B------:R-:W-:Y:S01]  /*32b80*/  STL [R1+0x15f4], R2 ;  /* 0x0015f40201007387 */ /* 0x000fe20000100800 */
[----:B------:R-:W-:Y:S01]  /*32b90*/  STL [R1+0x1500], R3 ;  /* 0x0015000301007387 */ /* 0x000fe20000100800 */
[----:B------:R-:W-:Y:S02]  /*32ba0*/  STL [R1+0x14fc], R28 ;  /* 0x0014fc1c01007387 */ /* 0x000fe40000100800 */
[----:B------:R-:W-:Y:S01]  /*32bb0*/  STL [R1+0x14f8], R29 ;  /* 0x0014f81d01007387 */ /* 0x000fe20000100800 */
[C---:B----4-:R-:W-:Y:S01]  /*32bc0*/  HMMA.16816.F32 R4, R8.reuse, R4, R12 ;  /* 0x000000040804723c */ /* 0x050fe2000000180c */
[----:B------:R-:W4:Y:S01]  /*32bd0*/  LDL.LU.64 R14, [R1+0x1848] ;  /* 0x00184800010e7983 */ /* 0x000f220000300a00 */
[----:B------:R-:W4:Y:S11]  /*32be0*/  LDL.LU.64 R12, [R1+0x1840] ;  /* 0x00184000010c7983 */ /* 0x000f360000300a00 */
[----:B------:R-:W-:Y:S10]  /*32bf0*/  @!UPT UIADD3 URZ, URZ, URZ, URZ ;  /* 0x0000003f3f3ff290 */ /* 0x000ff4000fffe03f */
[----:B------:R0:W-:Y:S01]  /*32c00*/  STL.64 [R1+0x1f0], R4 ;  /* 0x0001f00401007387 */ /* 0x0001e20000100a00 */
[----:B------:R4:W-:Y:S03]  /*32c10*/  STL.64 [R1+0x1f8], R6 ;  /* 0x0001f80601007387 */ /* 0x0009e60000100a00 */
[----:B0-----:R-:W4:Y:S02]  /*32c20*/  LDL.LU.64 R4, [R1+0x1838] ;  /* 0x0018380001047983 */ /* 0x001f240000300a00 */
[C---:B----4-:R-:W-:Y:S02]  /*32c30*/  HMMA.16816.F32 R4, R8.reuse, R4, R12 ;  /* 0x000000040804723c */ /* 0x050fe4000000180c */
[----:B------:R-:W4:Y:S01]  /*32c40*/  LDL.LU.64 R14, [R1+0x1830] ;  /* 0x00183000010e7983 */ /* 0x000f220000300a00 */
[----:B------:R-:W4:Y:S11]  /*32c50*/  LDL.LU.64 R12, [R1+0x1828] ;  /* 0x00182800010c7983 */ /* 0x000f360000300a00 */
[----:B------:R-:W-:Y:S09]  /*32c60*/  @!UPT UIADD3 URZ, URZ, URZ, URZ ;  /* 0x0000003f3f3ff290 */ /* 0x000ff2000fffe03f */
[----:B------:R2:W-:Y:S01]  /*32c70*/  STL [R1+0x1ec], R7 ;  /* 0x0001ec0701007387 */ /* 0x0005e20000100800 */
[----:B------:R-:W-:Y:S02]  /*32c80*/  IMAD.MOV.U32 R3, RZ, RZ, R4 ;  /* 0x000000ffff037224 */ /* 0x000fe400078e0004 */
[----:B------:R-:W-:Y:S02]  /*32c90*/  IMAD.MOV.U32 R28, RZ, RZ, R5 ;  /* 0x000000ffff1c7224 */ /* 0x000fe400078e0005 */
[----:B------:R-:W4:Y:S03]  /*32ca0*/  LDL.LU.64 R4, [R1+0x1820] ;  /* 0x0018200001047983 */ /* 0x000f260000300a00 */
[----:B------:R-:W-:Y:S02]  /*32cb0*/  STL [R1+0x1634], R28 ;  /* 0x0016341c01007387 */ /* 0x000fe40000100800 */
[----:B------:R-:W-:Y:S01]  /*32cc0*/  STL [R1+0x1630], R3 ;  /* 0x0016300301007387 */ /* 0x000fe20000100800 */
[----:B----4-:R-:W-:Y:S01]  /*32cd0*/  HMMA.16816.F32 R8, R8, R4, R12 ;  /* 0x000000040808723c */ /* 0x010fe2000000180c */
[----:B------:R-:W3:Y:S01]  /*32ce0*/  LDL.LU.64 R14, [R1+0x1818] ;  /* 0x00181800010e7983 */ /* 0x000ee20000300a00 */
[----:B------:R-:W3:Y:S02]  /*32cf0*/  LDL.LU.64 R12, [R1+0x1810] ;  /* 0x00181000010c7983 */ /* 0x000ee40000300a00 */
[----:B------:R-:W-:-:S02]  /*32d00*/  IMAD.MOV.U32 R29, RZ, RZ, R6 ;  /* 0x000000ffff1d7224 */ /* 0x000fc400078e0006 */
[----:B--2---:R-:W-:Y:S02]  /*32d10*/  IMAD.MOV.U32 R7, RZ, RZ, R20 ;  /* 0x000000ffff077224 */ /* 0x004fe400078e0014 */
[----:B------:R-:W-:Y:S11]  /*32d20*/  IMAD.MOV.U32 R6, RZ, RZ, R21 ;  /* 0x000000ffff067224 */ /* 0x000ff600078e0015 */
[----:B------:R-:W-:Y:S04]  /*32d30*/  @!UPT UIADD3 URZ, URZ, URZ, URZ ;  /* 0x0000003f3f3ff290 */ /* 0x000fe8000fffe03f */
[----:B------:R0:W-:Y:S01]  /*32d40*/  STL.64 [R1+0x140], R8 ;  /* 0x0001400801007387 */ /* 0x0001e20000100a00 */
[----:B------:R-:W-:Y:S03]  /*32d50*/  STL.64 [R1+0x148], R10 ;  /* 0x0001480a01007387 */ /* 0x000fe60000100a00 */
[----:B0-----:R-:W2:Y:S01]  /*32d60*/  LDL.LU.64 R8, [R1+0x30] ;  /* 0x0000300001087983 */ /* 0x001ea20000300a00 */
[C---:B---3--:R-:W-:Y:S11]  /*32d70*/  HMMA.16816.F32 R24, R12.reuse, R20, R24 ;  /* 0x000000140c18723c */ /* 0x048ff60000001818 */
[----:B------:R-:W-:Y:S11]  /*32d80*/  @!UPT UIADD3 URZ, URZ, URZ, URZ ;  /* 0x0000003f3f3ff290 */ /* 0x000ff6000fffe03f */
[----:B------:R-:W-:Y:S01]  /*32d90*/  @!UPT UIADD3 URZ, URZ, URZ, URZ ;  /* 0x0000003f3f3ff290 */ /* 0x000fe2000fffe03f */
[----:B------:R-:W-:Y:S01]  /*32da0*/  STL.64 [R1+0x130], R24 ;  /* 0x0001301801007387 */ /* 0x000fe20000100a00 */
[----:B------:R0:W-:Y:S03]  /*32db0*/  STL.64 [R1+0x138], R26 ;  /* 0x0001381a01007387 */ /* 0x0001e60000100a00 */
[----:B0-----:R-:W3:Y:S01]  /*32dc0*/  LDL.LU.64 R26, [R1+0x1808] ;  /* 0x00180800011a7983 */ /* 0x001ee20000300a00 */
[----:B------:R-:W3:Y:S02]  /*32dd0*/  LDL.LU.64 R24, [R1+0x1800] ;  /* 0x0018000001187983 */ /* 0x000ee40000300a00 */
[----:B------:R-:W4:Y:S02]  /*32de0*/  LDL.LU.64 R22, [R1+0x17f8] ;  /* 0x0017f80001167983 */ /* 0x000f240000300a00 */
[----:B------:R-:W4:Y:S01]  /*32df0*/  LDL.LU.64 R20, [R1+0x17f0] ;  /* 0x0017f00001147983 */ /* 0x000f220000300a00 */
[----:B------:R-:W-:Y:S01]  /*32e00*/  STL.64 [R1+0x17c0], R6 ;  /* 0x0017c00601007387 */ /* 0x000fe20000100a00 */
[----:B------:R0:W-:Y:S03]  /*32e10*/  STL.64 [R1+0x17b8], R4 ;  /* 0x0017b80401007387 */ /* 0x0001e60000100a00 */
[----:B0-----:R-:W4:Y:S02]  /*32e20*/  LDL.64 R4, [R1+0x50] ;  /* 0x0000500001047983 */ /* 0x001f240000100a00 */
[C---:B----4-:R-:W-:Y:S11]  /*32e30*/  HMMA.16816.F32 R20, R12.reuse, R4, R20 ;  /* 0x000000040c14723c */ /* 0x050ff60000001814 */
[----:B------:R-:W-:Y:S11]  /*32e40*/  @!UPT UIADD3 URZ, URZ, URZ, URZ ;  /* 0x0000003f3f3ff290 */ /* 0x000ff6000fffe03f */
[----:B------:R-:W-:Y:S01]  /*32e50*/  @!UPT UIADD3 URZ, URZ, URZ, URZ ;  /* 0x0000003f3f3ff290 */ /* 0x000fe2000fffe03f */
[----:B------:R0:W-:Y:S01]  /*32e60*/  STL.64 [R1+0x120], R20 ;  /* 0x0001201401007387 */ /* 0x0001e20000100a00 */
[----:B------:R3:W-:Y:S03]  /*32e70*/  STL.64 [R1+0x128], R22 ;  /* 0x0001281601007387 */ /* 0x0007e60000100a00 */
[----:B0-----:R-:W3:Y:S01]  /*32e80*/  LDL.LU.64 R20, [R1+0x17e8] ;  /* 0x0017e80001147983 */ /* 0x001ee20000300a00 */
[----:B------:R-:W-:Y:S02]  /*32e90*/  IMAD.MOV.U32 R11, RZ, RZ, R4 ;  /* 0x000000ffff0b7224 */ /* 0x000fe400078e0004 */
[----:B------:R-:W-:Y:S02]  /*32ea0*/  IMAD.MOV.U32 R10, RZ, RZ, R5 ;  /* 0x000000ffff0a7224 */ /* 0x000fe400078e0005 */
[----:B------:R-:W4:Y:S01]  /*32eb0*/  LDL.LU R4, [R1+0x4e0] ;  /* 0x0004e00001047983 */ /* 0x000f220000300800 */
[----:B------:R-:W4:Y:S01]  /*32ec0*/  LDL.LU R5, [R1+0x4e4] ;  /* 0x0004e40001057983 */ /* 0x000f220000300800 */
[----:B------:R-:W4:Y:S02]  /*32ed0*/  LDL.LU R6, [R1+0x4e8] ;  /* 0x0004e80001067983 */ /* 0x000f240000300800 */
[----:B------:R-:W4:Y:S01]  /*32ee0*/  LDL.LU R7, [R1+0x4ec] ;  /* 0x0004ec0001077983 */ /* 0x000f220000300800 */
[C---:B---3--:R-:W-:Y:S01]  /*32ef0*/  HMMA.16816.F32 R20, R12.reuse, R20, R24 ;  /* 0x000000140c14723c */ /* 0x048fe20000001818 */
[----:B------:R-:W3:Y:S01]  /*32f00*/  LDL.LU.64 R26, [R1+0x17e0] ;  /* 0x0017e000011a7983 */ /* 0x000ee20000300a00 */
[----:B------:R-:W3:Y:S11]  /*32f10*/  LDL.LU.64 R24, [R1+0x17d8] ;  /* 0x0017d80001187983 */ /* 0x000ef60000300a00 */
[----:B------:R-:W-:Y:S10]  /*32f20*/  @!UPT UIADD3 URZ, URZ, URZ, URZ ;  /* 0x0000003f3f3ff290 */ /* 0x000ff4000fffe03f */
[----:B------:R-:W-:Y:S01]  /*32f30*/  STL.64 [R1+0x110], R20 ;  /* 0x0001101401007387 */ /* 0x000fe20000100a00 */
[----:B------:R0:W-:Y:S03]  /*32f40*/  STL.64 [R1+0x118], R22 ;  /* 0x0001181601007387 */ /* 0x0001e60000100a00 */
[----:B0-----:R-:W4:Y:S01]  /*32f50*/  LDL.LU.64 R22, [R1+0x17d0] ;  /* 0x0017d00001167983 */ /* 0x001f220000300a00 */
[----:B------:R-:W4:Y:S02]  /*32f60*/  LDL.LU.64 R20, [R1+0x17c8] ;  /* 0x0017c80001147983 */ /* 0x000f240000300a00 */
[----:B--2---:R-:W-:Y:S01]  /*32f70*/  STL.64 [R1+0x1770], R8 ;  /* 0x0017700801007387 */ /* 0x004fe20000100a00 */
[C---:B---3--:R-:W-:Y:S08]  /*32f80*/  HMMA.16816.F32 R24, R12.reuse, R8, R24 ;  /* 0x000000080c18723c */ /* 0x048ff00000001818 */
[C---:B----4-:R-:W-:Y:S11]  /*32f90*/  HMMA.16816.F32 R16, R12.reuse, R16, R20 ;  /* 0x000000100c10723c */ /* 0x050ff60000001814 */
[----:B------:R-:W-:Y:S04]  /*32fa0*/  @!UPT UIADD3 URZ, URZ, URZ, URZ ;  /* 0x0000003f3f3ff290 */ /* 0x000fe8000fffe03f */
[----:B------:R0:W-:Y:S01]  /*32fb0*/  STL.64 [R1+0x100], R24 ;  /* 0x0001001801007387 */ /* 0x0001e20000100a00 */
[----:B------:R1:W-:Y:S03]  /*32fc0*/  STL.64 [R1+0x108], R26 ;  /* 0x0001081a01007387 */ /* 0x0003e60000100a00 */
[----:B0-----:R-:W2:Y:S04]  /*32fd0*/  LDL.LU R24, [R1+0x2e0] ;  /* 0x0002e00001187983 */ /* 0x001ea80000300800 */
[----:B------:R-:W-:Y:S01]  /*32fe0*/  STL.64 [R1+0x1c0], R16 ;  /* 0x0001c01001007387 */ /* 0x000fe20000100a00 */
[----:B------:R-:W-:Y:S02]  /*32ff0*/  STL.64 [R1+0x1c8], R18 ;  /* 0x0001c81201007387 */ /* 0x000fe40000100a00 */
[----:B------:R-:W2:Y:S02]  /*33000*/  LDL.LU R25, [R1+0x2e4] ;  /* 0x0002e40001197983 */ /* 0x000ea40000300800 */
[----:B-1----:R-:W3:Y:S01]  /*33010*/  LDL.LU R26, [R1+0x2e8] ;  /* 0x0002e800011a7983 */ /* 0x002ee20000300800 */
[----:B------:R-:W3:Y:S04]  /*33020*/  LDL.LU R27, [R1+0x2ec] ;  /* 0x0002ec00011b7983 */ /* 0x000ee80000300800 */
[----:B---3--:R-:W-:Y:S01]  /*33030*/  STL.64 [R1+0x16d8], R26 ;  /* 0x0016d81a01007387 */ /* 0x008fe20000100a00 */
[----:B--2---:R0:W-:Y:S03]  /*33040*/  STL.64 [R1+0x16d0], R24 ;  /* 0x0016d01801007387 */ /* 0x0041e60000100a00 */
[----:B0-----:R-:W2:Y:S01]  /*33050*/  LDL.LU R24, [R1+0x3b0] ;  /* 0x0003b00001187983 */ /* 0x001ea20000300800 */
[----:B------:R-:W2:Y:S02]  /*33060*/  LDL.LU R25, [R1+0x3b4] ;  /* 0x0003b40001197983 */ /* 0x000ea40000300800 */
[----:B------:R-:W3:Y:S02]  /*33070*/  LDL.LU R26, [R1+0x3b8] ;  /* 0x0003b800011a7983 */ /* 0x000ee40000300800 */
[----:B------:R-:W3:Y:S01]  /*33080*/  LDL.LU R27, [R1+0x3bc] ;  /* 0x0003bc00011b7983 */ /* 0x000ee20000300800 */
[----:B------:R-:W4:Y:S01]  /*33090*/  LDL.LU R20, [R1+0x1b0] ;  /* 0x0001b00001147983 */ /* 0x000f220000300800 */
[----:B------:R-:W4:Y:S02]  /*330a0*/  LDL.LU R21, [R1+0x1b4] ;  /* 0x0001b40001157983 */ /* 0x000f240000300800 */
[----:B------:R-:W2:Y:S02]  /*330b0*/  LDL.LU R22, [R1+0x1b8] ;  /* 0x0001b80001167983 */ /* 0x000ea40000300800 */
[----:B------:R-:W2:Y:S01]  /*330c0*/  LDL.LU R23, [R1+0x1bc] ;  /* 0x0001bc0001177983 */ /* 0x000ea20000300800 */
[----:B------:R-:W3:Y:S01]  /*330d0*/  LDL.LU R16, [R1+0x4d0] ;  /* 0x0004d00001107983 */ /* 0x000ee20000300800 */
[----:B------:R-:W3:Y:S02]  /*330e0*/  LDL.LU R17, [R1+0x4d4] ;  /* 0x0004d40001117983 */ /* 0x000ee40000300800 */
[----:B------:R-:W3:Y:S02]  /*330f0*/  LDL.LU R18, [R1+0x4d8] ;  /* 0x0004d80001127983 */ /* 0x000ee40000300800 */
[----:B------:R-:W3:Y:S01]  /*33100*/  LDL.LU R19, [R1+0x4dc] ;  /* 0x0004dc0001137983 */ /* 0x000ee20000300800 */
[----:B--2---:R-:W-:Y:S01]  /*33110*/  STL.64 [R1+0x1730], R22 ;  /* 0x0017301601007387 */ /* 0x004fe20000100a00 */
[----:B----4-:R0:W-:Y:S03]  /*33120*/  STL.64 [R1+0x1728], R20 ;  /* 0x0017281401007387 */ /* 0x0101e60000100a00 */
[----:B0-----:R-:W2:Y:S01]  /*33130*/  LDL.64 R20, [R1] ;  /* 0x0000000001147983 */ /* 0x001ea20000100a00 */
[----:B---3--:R-:W-:Y:S02]  /*33140*/  STL.64 [R1+0x16e8], R26 ;  /* 0x0016e81a01007387 */ /* 0x008fe40000100a00 */
[----:B------:R0:W-:Y:S02]  /*33150*/  STL.64 [R1+0x16e0], R24 ;  /* 0x0016e01801007387 */ /* 0x0001e40000100a00 */
[----:B0-----:R-:W3:Y:S04]  /*33160*/  LDL.64 R24, [R1+0x40] ;  /* 0x0000400001187983 */ /* 0x001ee80000100a00 */
[----:B---3--:R0:W-:Y:S04]  /*33170*/  STL.64 [R1+0x1778], R24 ;  /* 0x0017781801007387 */ /* 0x0081e80000100a00 */
[----:B0-----:R-:W3:Y:S02]  /*33180*/  LDL.64 R24, [R1+0x10] ;  /* 0x0000100001187983 */ /* 0x001ee40000100a00 */
[----:B---3--:R-:W-:Y:S01]  /*33190*/  HMMA.16816.F32 R4, R12, R24, R4 ;  /* 0x000000180c04723c */ /* 0x008fe20000001804 */
[----:B------:R-:W-:-:S02]  /*331a0*/  IMAD.MOV.U32 R3, RZ, RZ, R24 ;  /* 0x000000ffff037224 */ /* 0x000fc400078e0018 */
[----:B------:R-:W-:-:S04]  /*331b0*/  IMAD.MOV.U32 R2, RZ, RZ, R25 ;  /* 0x000000ffff027224 */ /* 0x000fc800078e0019 */
[----:B------:R-:W-:Y:S02]  /*331c0*/  IMAD.MOV.U32 R24, RZ, RZ, R11 ;  /* 0x000000ffff187224 */ /* 0x000fe400078e000b */
[----:B------:R-:W-:Y:S11]  /*331d0*/  IMAD.MOV.U32 R25, RZ, RZ, R10 ;  /* 0x000000ffff197224 */ /* 0x000ff600078e000a */
[----:B------:R-:W-:Y:S03]  /*331e0*/  @!UPT UIADD3 URZ, URZ, URZ, URZ ;  /* 0x0000003f3f3ff290 */ /* 0x000fe6000fffe03f */
[----:B------:R-:W-:Y:S01]  /*331f0*/  STL.64 [R1+0x260], R4 ;  /* 0x0002600401007387 */ /* 0x000fe20000100a00 */
[----:B------:R0:W-:Y:S03]  /*33200*/  STL.64 [R1+0x268], R6 ;  /* 0x0002680601007387 */ /* 0x0001e60000100a00 */
[----:B0-----:R-:W3:Y:S01]  /*33210*/  LDL.LU.64 R6, [R1+0x17c0] ;  /* 0x0017c00001067983 */ /* 0x001ee20000300a00 */
[----:B------:R-:W4:Y:S02]  /*33220*/  LDL.LU.64 R4, [R1+0x17b8] ;  /* 0x0017b80001047983 */ /* 0x000f240000300a00 */
[----:B------:R-:W-:Y:S02]  /*33230*/  STL.64 [R1+0x1790], R24 ;  /* 0x0017901801007387 */ /* 0x000fe40000100a00 */
[----:B------:R-:W3:Y:S01]  /*33240*/  LDL.LU R8, [R1+0x430] ;  /* 0x0004300001087983 */ /* 0x000ee20000300800 */
[----:B------:R-:W3:Y:S01]  /*33250*/  LDL.LU R9, [R1+0x434] ;  /* 0x0004340001097983 */ /* 0x000ee20000300800 */
[----:B------:R-:W3:Y:S02]  /*33260*/  LDL.LU R10, [R1+0x438] ;  /* 0x00043800010a7983 */ /* 0x000ee40000300800 */
[----:B------:R-:W3:Y:S01]  /*33270*/  LDL.LU R11, [R1+0x43c] ;  /* 0x00043c00010b7983 */ /* 0x000ee20000300800 */
[----:B--2---:R-:W-:Y:S01]  /*33280*/  HMMA.16816.F32 R16, R12, R20, R16 ;  /* 0x000000140c10723c */ /* 0x004fe20000001810 */
[----:B---3--:R-:W-:Y:S01]  /*33290*/  STL.64 [R1+0x1788], R10 ;  /* 0x0017880a01007387 */ /* 0x008fe20000100a00 */
        /* <DEDUP_REMOVED lines=15> */
[----:B------:R0:W-:Y:S02]  /*33390*/  STL.64 [R1+0x1740], R20 ;  /* 0x0017401401007387 */ /* 0x0001e40000100a00 */
[----:B0-----:R-:W-:-:S02]  /*333a0*/  IMAD.MOV.U32 R20, RZ, RZ, R3 ;  /* 0x000000ffff147224 */ /* 0x001fc400078e0003 */
[----:B------:R-:W-:-:S05]  /*333b0*/  IMAD.MOV.U32 R21, RZ, RZ, R2 ;  /* 0x000000ffff157224 */ /* 0x000fca00078e0002 */
[----:B------:R0:W-:Y:S04]  /*333c0*/  STL.64 [R1+0x1758], R20 ;  /* 0x0017581401007387 */ /* 0x0001e80000100a00 */
[----:B0-----:R-:W4:Y:S01]  /*333d0*/  LDL.LU R20, [R1+0x4a0] ;  /* 0x0004a00001147983 */ /* 0x001f220000300800 */
[----:B------:R-:W4:Y:S02]  /*333e0*/  LDL.LU R21, [R1+0x4a4] ;  /* 0x0004a40001157983 */ /* 0x000f240000300800 */
[----:B------:R-:W4:Y:S02]  /*333f0*/  LDL.LU R22, [R1+0x4a8] ;  /* 0x0004a80001167983 */ /* 0x000f240000300800 */
[----:B------:R-:W4:Y:S02]  /*33400*/  LDL.LU R23, [R1+0x4ac] ;  /* 0x0004ac0001177983 */ /* 0x000f240000300800 */
[----:B----4-:R-:W-:Y:S01]  /*33410*/  HMMA.16816.F32 R12, R12, R4, R20 ;  /* 0x000000040c0c723c */ /* 0x010fe20000001814 */
[----:B------:R-:W3:Y:S11]  /*33420*/  LDL.LU R20, [R1+0x410] ;  /* 0x0004100001147983 */ /* 0x000ef60000300800 */
[----:B------:R-:W-:Y:S11]  /*33430*/  @!UPT UIADD3 URZ, URZ, URZ, URZ ;  /* 0x0000003f3f3ff290 */ /* 0x000ff6000fffe03f */
        /* <DEDUP_REMOVED lines=18> */
[C---:B--2---:R-:W-:Y:S01]  /*33560*/  HMMA.16816.F32 R24, R16.reuse, R24, R8 ;  /* 0x000000181018723c */ /* 0x044fe20000001808 */
[----:B---3--:R-:W-:Y:S01]  /*33570*/  STL.64 [R1+0x1750], R6 ;  /* 0x0017500601007387 */ /* 0x008fe20000100a00 */
[----:B----4-:R0:W-:Y:S03]  /*33580*/  STL.64 [R1+0x1748], R4 ;  /* 0x0017480401007387 */ /* 0x0101e60000100a00 */
[----:B0-----:R-:W2:Y:S01]  /*33590*/  LDL.LU R4, [R1+0x400] ;  /* 0x0004000001047983 */ /* 0x001ea20000300800 */
[----:B------:R-:W2:Y:S02]  /*335a0*/  LDL.LU R5, [R1+0x404] ;  /* 0x0004040001057983 */ /* 0x000ea40000300800 */
[----:B------:R-:W2:Y:S02]  /*335b0*/  LDL.LU R6, [R1+0x408] ;  /* 0x0004080001067983 */ /* 0x000ea40000300800 */
[----:B------:R-:W2:Y:S01]  /*335c0*/  LDL.LU R7, [R1+0x40c] ;  /* 0x00040c0001077983 */ /* 0x000ea20000300800 */
[----:B------:R-:W3:Y:S01]  /*335d0*/  LDL.LU.64 R12, [R1+0x20] ;  /* 0x00002000010c7983 */ /* 0x000ee20000300a00 */
[----:B------:R-:W4:Y:S02]  /*335e0*/  LDL.LU.64 R10, [R1+0x17a0] ;  /* 0x0017a000010a7983 */ /* 0x000f240000300a00 */
[----:B------:R-:W4:Y:S09]  /*335f0*/  LDL.LU.64 R8, [R1+0x1798] ;  /* 0x0017980001087983 */ /* 0x000f320000300a00 */
[----:B------:R0:W-:Y:S01]  /*33600*/  STL.64 [R1+0x470], R24 ;  /* 0x0004701801007387 */ /* 0x0001e20000100a00 */
[----:B------:R4:W-:Y:S04]  /*33610*/  STL.64 [R1+0x478], R26 ;  /* 0x0004781a01007387 */ /* 0x0009e80000100a00 */
[----:B0-----:R-:W4:Y:S02]  /*33620*/  LDL.LU.64 R24, [R1+0x1790] ;  /* 0x0017900001187983 */ /* 0x001f240000300a00 */
[C---:B----4-:R-:W-:Y:S02]  /*33630*/  HMMA.16816.F32 R24, R16.reuse, R24, R8 ;  /* 0x000000181018723c */ /* 0x050fe40000001808 */
[----:B------:R-:W4:Y:S01]  /*33640*/  LDL.LU.64 R10, [R1+0x1788] ;  /* 0x00178800010a7983 */ /* 0x000f220000300a00 */
[----:B------:R-:W4:Y:S11]  /*33650*/  LDL.LU.64 R8, [R1+0x1780] ;  /* 0x0017800001087983 */ /* 0x000f360000300a00 */
[----:B------:R-:W-:Y:S09]  /*33660*/  @!UPT UIADD3 URZ, URZ, URZ, URZ ;  /* 0x0000003f3f3ff290 */ /* 0x000ff2000fffe03f */
[----:B------:R0:W-:Y:S01]  /*33670*/  STL.64 [R1+0x460], R24 ;  /* 0x0004601801007387 */ /* 0x0001e20000100a00 */
[----:B------:R-:W-:Y:S03]  /*33680*/  STL.64 [R1+0x468], R26 ;  /* 0x0004681a01007387 */ /* 0x000fe60000100a00 */
[----:B0-----:R-:W4:Y:S02]  /*33690*/  LDL.LU.64 R24, [R1+0x1778] ;  /* 0x0017780001187983 */ /* 0x001f240000300a00 */
[C---:B----4-:R-:W-:Y:S11]  /*336a0*/  HMMA.16816.F32 R8, R16.reuse, R24, R8 ;  /* 0x000000181008723c */ /* 0x050ff60000001808 */
[----:B------:R-:W-:Y:S11]  /*336b0*/  @!UPT UIADD3 URZ, URZ, URZ, URZ ;  /* 0x0000003f3f3ff290 */ /* 0x000ff6000fffe03f */
[----:B------:R-:W-:Y:S01]  /*336c0*/  @!UPT UIADD3 URZ, URZ, URZ, URZ ;  /* 0x0000003f3f3ff290 */ /* 0x000fe2000fffe03f */
[----:B------:R0:W-:Y:S01]  /*336d0*/  STL.64 [R1+0x450], R8 ;  /* 0x0004500801007387 */ /* 0x0001e20000100a00 */
[----:B------:R-:W-:Y:S03]  /*336e0*/  STL.64 [R1+0x458], R10 ;  /* 0x0004580a01007387 */ /* 0x000fe60000100a00 */
[----:B0-----:R-:W4:Y:S01]  /*336f0*/  LDL.LU.64 R8, [R1+0x1770] ;  /* 0x0017700001087983 */ /* 0x001f220000300a00 */
[----:B------:R0:W-:Y:S03]  /*33700*/  STL.64 [R1+0x16f8], R24 ;  /* 0x0016f81801007387 */ /* 0x0001e60000100a00 */
[----:B0-----:R-:W2:Y:S01]  /*33710*/  LDL.64 R24, [R1+0x50] ;  /* 0x0000500001187983 */ /* 0x001ea20000100a00 */
[C---:B----4-:R-:W-:Y:S03]  /*33720*/  HMMA.16816.F32 R20, R16.reuse, R8, R20 ;  /* 0x000000081014723c */ /* 0x050fe60000001814 */
[----:B--2---:R0:W-:Y:S04]  /*33730*/  STL.64 [R1+0x1710], R24 ;  /* 0x0017101801007387 */ /* 0x0041e80000100a00 */
[----:B0-----:R-:W2:Y:S11]  /*33740*/  LDL.64 R24, [R1+0x60] ;  /* 0x0000600001187983 */ /* 0x001eb60000100a00 */
[----:B------:R-:W-:Y:S05]  /*33750*/  @!UPT UIADD3 URZ, URZ, URZ, URZ ;  /* 0x0000003f3f3ff290 */ /* 0x000fea000fffe03f */
[----:B------:R-:W-:Y:S02]  /*33760*/  STL.64 [R1+0x440], R20 ;  /* 0x0004401401007387 */ /* 0x000fe40000100a00 */
[----:B------:R0:W-:Y:S02]  /*33770*/  STL.64 [R1+0x448], R22 ;  /* 0x0004481601007387 */ /* 0x0001e40000100a00 */
[----:B0-----:R-:W3:Y:S01]  /*33780*/  LDL.LU.64 R22, [R1+0x1768] ;  /* 0x0017680001167983 */ /* 0x001ee20000300a00 */
[----:B------:R-:W3:Y:S02]  /*33790*/  LDL.LU.64 R20, [R1+0x1760] ;  /* 0x0017600001147983 */ /* 0x000ee40000300a00 */
[----:B------:R0:W-:Y:S02]  /*337a0*/  STL.64 [R1+0x16f0], R8 ;  /* 0x0016f00801007387 */ /* 0x0001e40000100a00 */
[----:B0-----:R-:W4:Y:S01]  /*337b0*/  LDL.LU R8, [R1+0x3c0] ;  /* 0x0003c00001087983 */ /* 0x001f220000300800 */
[----:B------:R-:W4:Y:S02]  /*337c0*/  LDL.LU R9, [R1+0x3c4] ;  /* 0x0003c40001097983 */ /* 0x000f240000300800 */
[----:B------:R-:W2:Y:S02]  /*337d0*/  LDL.LU R10, [R1+0x3c8] ;  /* 0x0003c800010a7983 */ /* 0x000ea40000300800 */
[----:B------:R-:W2:Y:S01]  /*337e0*/  LDL.LU R11, [R1+0x3cc] ;  /* 0x0003cc00010b7983 */ /* 0x000ea20000300800 */
[C---:B---3--:R-:W-:Y:S01]  /*337f0*/  HMMA.16816.F32 R20, R16.reuse, R12, R20 ;  /* 0x0000000c1014723c */ /* 0x048fe20000001814 */
[----:B--2---:R-:W-:Y:S01]  /*33800*/  STL.64 [R1+0x1708], R10 ;  /* 0x0017080a01007387 */ /* 0x004fe20000100a00 */
[----:B----4-:R0:W-:Y:S03]  /*33810*/  STL.64 [R1+0x1700], R8 ;  /* 0x0017000801007387 */ /* 0x0101e60000100a00 */
[----:B0-----:R-:W2:Y:S01]  /*33820*/  LDL.LU R8, [R1+0x3d0] ;  /* 0x0003d00001087983 */ /* 0x001ea20000300800 */
[----:B------:R-:W2:Y:S02]  /*33830*/  LDL.LU R9, [R1+0x3d4] ;  /* 0x0003d40001097983 */ /* 0x000ea40000300800 */
[----:B------:R-:W2:Y:S02]  /*33840*/  LDL.LU R10, [R1+0x3d8] ;  /* 0x0003d800010a7983 */ /* 0x000ea40000300800 */
[----:B------:R-:W2:Y:S11]  /*33850*/  LDL.LU R11, [R1+0x3dc] ;  /* 0x0003dc00010b7983 */ /* 0x000eb60000300800 */
[----:B------:R-:W-:Y:S02]  /*33860*/  @!UPT UIADD3 URZ, URZ, URZ, URZ ;  /* 0x0000003f3f3ff290 */ /* 0x000fe4000fffe03f */
        /* <DEDUP_REMOVED lines=8> */
[----:B------:R-:W-:Y:S03]  /*338f0*/  STL.64 [R1+0x428], R22 ;  /* 0x0004281601007387 */ /* 0x000fe60000100a00 */
[----:B0-----:R-:W3:Y:S02]  /*33900*/  LDL.LU.64 R20, [R1+0x1740] ;  /* 0x0017400001147983 */ /* 0x001ee40000300a00 */
[C---:B---3--:R-:W-:Y:S01]  /*33910*/  HMMA.16816.F32 R4, R16.reuse, R20, R4 ;  /* 0x000000141004723c */ /* 0x048fe20000001804 */
[----:B------:R-:W-:Y:S02]  /*33920*/  IMAD.MOV.U32 R3, RZ, RZ, R20 ;  /* 0x000000ffff037224 */ /* 0x000fe400078e0014 */
[----:B------:R-:W-:Y:S11]  /*33930*/  IMAD.MOV.U32 R2, RZ, RZ, R21 ;  /* 0x000000ffff027224 */ /* 0x000ff600078e0015 */
[----:B------:R-:W-:Y:S09]  /*33940*/  @!UPT UIADD3 URZ, URZ, URZ, URZ ;  /* 0x0000003f3f3ff290 */ /* 0x000ff2000fffe03f */
[----:B------:R0:W-:Y:S01]  /*33950*/  STL.64 [R1+0x410], R4 ;  /* 0x0004100401007387 */ /* 0x0001e20000100a00 */
[----:B------:R-:W-:Y:S03]  /*33960*/  STL.64 [R1+0x418], R6 ;  /* 0x0004180601007387 */ /* 0x000fe60000100a00 */
[----:B0-----:R-:W3:Y:S01]  /*33970*/  LDL.LU.64 R4, [R1+0x1738] ;  /* 0x0017380001047983 */ /* 0x001ee20000300a00 */
[----:B------:R-:W3:Y:S02]  /*33980*/  LDL.LU.64 R22, [R1+0x1730] ;  /* 0x0017300001167983 */ /* 0x000ee40000300a00 */
[----:B------:R-:W3:Y:S02]  /*33990*/  LDL.LU.64 R20, [R1+0x1728] ;  /* 0x0017280001147983 */ /* 0x000ee40000300a00 */
[----:B---3--:R-:W-:Y:S01]  /*339a0*/  HMMA.16816.F32 R16, R16, R4, R20 ;  /* 0x000000041010723c */ /* 0x008fe20000001814 */
[----:B------:R-:W3:Y:S01]  /*339b0*/  LDL.LU.64 R22, [R1+0x1720] ;  /* 0x0017200001167983 */ /* 0x000ee20000300a00 */
[----:B------:R-:W3:Y:S02]  /*339c0*/  LDL.LU.64 R20, [R1+0x1718] ;  /* 0x0017180001147983 */ /* 0x000ee40000300a00 */
[----:B------:R0:W-:Y:S02]  /*339d0*/  STL.64 [R1+0x16b8], R4 ;  /* 0x0016b80401007387 */ /* 0x0001e40000100a00 */
[----:B0-----:R-:W3:Y:S11]  /*339e0*/  LDL.LU R4, [R1+0x3e0] ;  /* 0x0003e00001047983 */ /* 0x001ef60000300800 */
[----:B------:R-:W-:Y:S06]  /*339f0*/  @!UPT UIADD3 URZ, URZ, URZ, URZ ;  /* 0x0000003f3f3ff290 */ /* 0x000fec000fffe03f */
[----:B------:R0:W-:Y:S01]  /*33a00*/  STL.64 [R1+0x370], R16 ;  /* 0x0003701001007387 */ /* 0x0001e20000100a00 */
[----:B------:R-:W-:Y:S02]  /*33a10*/  STL.64 [R1+0x378], R18 ;  /* 0x0003781201007387 */ /* 0x000fe40000100a00 */
[----:B------:R-:W3:Y:S02]  /*33a20*/  LDL.LU R5, [R1+0x3e4] ;  /* 0x0003e40001057983 */ /* 0x000ee40000300800 */
[----:B------:R-:W3:Y:S01]  /*33a30*/  LDL.LU R6, [R1+0x3e8] ;  /* 0x0003e80001067983 */ /* 0x000ee20000300800 */
[----:B------:R-:W3:Y:S04]  /*33a40*/  LDL.LU R7, [R1+0x3ec] ;  /* 0x0003ec0001077983 */ /* 0x000ee80000300800 */
[----:B0-----:R-:W4:Y:S01]  /*33a50*/  LDL.LU.64 R16, [R1+0x10] ;  /* 0x0000100001107983 */ /* 0x001f220000300a00 */
[C---:B---3--:R-:W-:Y:S11]  /*33a60*/  HMMA.16816.F32 R4, R20.reuse, R24, R4 ;  /* 0x000000181404723c */ /* 0x048ff60000001804 */
        /* <DEDUP_REMOVED lines=20> */
[----:B------:R1:W-:Y:S03]  /*33bb0*/  STL.64 [R1+0x3e8], R10 ;  /* 0x0003e80a01007387 */ /* 0x0003e60000100a00 */
[----:B0-----:R-:W2:Y:S01]  /*33bc0*/  LDL.LU.64 R8, [R1+0x16f0] ;  /* 0x0016f00001087983 */ /* 0x001ea20000300a00 */
[----:B-1----:R-:W-:Y:S02]  /*33bd0*/  IMAD.MOV.U32 R11, RZ, RZ, R24 ;  /* 0x000000ffff0b7224 */ /* 0x002fe400078e0018 */
[----:B------:R-:W-:Y:S02]  /*33be0*/  IMAD.MOV.U32 R10, RZ, RZ, R25 ;  /* 0x000000ffff0a7224 */ /* 0x000fe400078e0019 */
[----:B------:R-:W2:Y:S01]  /*33bf0*/  LDL.LU.64 R26, [R1+0x16e8] ;  /* 0x0016e800011a7983 */ /* 0x000ea20000300a00 */
[----:B------:R-:W2:Y:S02]  /*33c00*/  LDL.LU.64 R24, [R1+0x16e0] ;  /* 0x0016e00001187983 */ /* 0x000ea40000300a00 */
[----:B--2---:R-:W-:Y:S11]  /*33c10*/  HMMA.16816.F32 R24, R20, R8, R24 ;  /* 0x000000081418723c */ /* 0x004ff60000001818 */
[----:B------:R-:W-:Y:S11]  /*33c20*/  @!UPT UIADD3 URZ, URZ, URZ, URZ ;  /* 0x0000003f3f3ff290 */ /* 0x000ff6000fffe03f */
[----:B------:R-:W-:Y:S01]  /*33c30*/  @!UPT UIADD3 URZ, URZ, URZ, URZ ;  /* 0x0000003f3f3ff290 */ /* 0x000fe2000fffe03f */
[----:B------:R-:W-:Y:S01]  /*33c40*/  STL.64 [R1+0x3d0], R24 ;  /* 0x0003d01801007387 */ /* 0x000fe20000100a00 */
[----:B------:R0:W-:Y:S03]  /*33c50*/  STL.64 [R1+0x3d8], R26 ;  /* 0x0003d81a01007387 */ /* 0x0001e60000100a00 */
[----:B0-----:R-:W2:Y:S01]  /*33c60*/  LDL.LU.64 R26, [R1+0x16d8] ;  /* 0x0016d800011a7983 */ /* 0x001ea20000300a00 */
[----:B------:R-:W2:Y:S02]  /*33c70*/  LDL.LU.64 R24, [R1+0x16d0] ;  /* 0x0016d00001187983 */ /* 0x000ea40000300a00 */
[----:B------:R0:W-:Y:S02]  /*33c80*/  STL.64 [R1+0x1660], R8 ;  /* 0x0016600801007387 */ /* 0x0001e40000100a00 */
[----:B0-----:R-:W-:Y:S02]  /*33c90*/  IMAD.MOV.U32 R8, RZ, RZ, R11 ;  /* 0x000000ffff087224 */ /* 0x001fe400078e000b */
[----:B------:R-:W-:-:S05]  /*33ca0*/  IMAD.MOV.U32 R9, RZ, RZ, R10 ;  /* 0x000000ffff097224 */ /* 0x000fca00078e000a */
[----:B------:R0:W-:Y:S02]  /*33cb0*/  STL.64 [R1+0x1678], R8 ;  /* 0x0016780801007387 */ /* 0x0001e40000100a00 */
[----:B0-----:R-:W-:Y:S02]  /*33cc0*/  IMAD.MOV.U32 R8, RZ, RZ, R7 ;  /* 0x000000ffff087224 */ /* 0x001fe400078e0007 */
[----:B------:R-:W-:-:S05]  /*33cd0*/  IMAD.MOV.U32 R9, RZ, RZ, R6 ;  /* 0x000000ffff097224 */ /* 0x000fca00078e0006 */
[----:B------:R0:W-:Y:S02]  /*33ce0*/  STL.64 [R1+0x1690], R8 ;  /* 0x0016900801007387 */ /* 0x0001e40000100a00 */
[----:B0-----:R-:W-:Y:S02]  /*33cf0*/  IMAD.MOV.U32 R8, RZ, RZ, R5 ;  /* 0x000000ffff087224 */ /* 0x001fe400078e0005 */
[----:B------:R-:W-:-:S05]  /*33d00*/  IMAD.MOV.U32 R9, RZ, RZ, R4 ;  /* 0x000000ffff097224 */ /* 0x000fca00078e0004 */
[----:B------:R2:W-:Y:S01]  /*33d10*/  STL.64 [R1+0x16c0], R8 ;  /* 0x0016c00801007387 */ /* 0x0005e20000100a00 */
[----:B------:R-:W-:Y:S02]  /*33d20*/  IMAD.MOV.U32 R4, RZ, RZ, R3 ;  /* 0x000000ffff047224 */ /* 0x000fe400078e0003 */
[----:B------:R-:W-:Y:S01]  /*33d30*/  IMAD.MOV.U32 R5, RZ, RZ, R2 ;  /* 0x000000ffff057224 */ /* 0x000fe200078e0002 */
[C---:B--2---:R-:W-:Y:S11]  /*33d40*/  HMMA.16816.F32 R8, R20.reuse, R12, R24 ;  /* 0x0000000c1408723c */ /* 0x044ff60000001818 */
[----:B------:R-:W-:Y:S11]  /*33d50*/  @!UPT UIADD3 URZ, URZ, URZ, URZ ;  /* 0x0000003f3f3ff290 */ /* 0x000ff6000fffe03f */
[----:B------:R-:W-:Y:S01]  /*33d60*/  @!UPT UIADD3 URZ, URZ, URZ, URZ ;  /* 0x0000003f3f3ff290 */ /* 0x000fe2000fffe03f */
[----:B------:R-:W-:Y:S01]  /*33d70*/  STL.64 [R1+0x3c0], R8 ;  /* 0x0003c00801007387 */ /* 0x000fe20000100a00 */
[----:B------:R-:W-:Y:S02]  /*33d80*/  STL.64 [R1+0x3c8], R10 ;  /* 0x0003c80a01007387 */ /* 0x000fe40000100a00 */
[----:B------:R0:W-:Y:S02]  /*33d90*/  STL.64 [R1+0x16c8], R4 ;  /* 0x0016c80401007387 */ /* 0x0001e40000100a00 */
[----:B0-----:R-:W4:Y:S01]  /*33da0*/  LDL.LU R4, [R1+0x2d0] ;  /* 0x0002d00001047983 */ /* 0x001f220000300800 */
[----:B------:R-:W4:Y:S02]  /*33db0*/  LDL.LU R5, [R1+0x2d4] ;  /* 0x0002d40001057983 */ /* 0x000f240000300800 */
[----:B------:R-:W4:Y:S02]  /*33dc0*/  LDL.LU R6, [R1+0x2d8] ;  /* 0x0002d80001067983 */ /* 0x000f240000300800 */
[----:B------:R-:W4:Y:S01]  /*33dd0*/  LDL.LU R7, [R1+0x2dc] ;  /* 0x0002dc0001077983 */ /* 0x000f220000300800 */
        /* <DEDUP_REMOVED lines=32> */
[----:B------:R0:W-:Y:S01]  /*33fe0*/  STL.64 [R1+0x3b0], R4 ;  /* 0x0003b00401007387 */ /* 0x0001e20000100a00 */
[----:B------:R-:W-:Y:S03]  /*33ff0*/  STL.64 [R1+0x3b8], R6 ;  /* 0x0003b80601007387 */ /* 0x000fe60000100a00 */
[----:B0-----:R-:W4:Y:S01]  /*34000*/  LDL.LU.64 R4, [R1+0x16c8] ;  /* 0x0016c80001047983 */ /* 0x001f220000300a00 */
[----:B------:R0:W-:Y:S03]  /*34010*/  STL.64 [R1+0x1650], R16 ;  /* 0x0016501001007387 */ /* 0x0001e60000100a00 */
[----:B0-----:R-:W2:Y:S01]  /*34020*/  LDL.LU R16, [R1+0x1d0] ;  /* 0x0001d00001107983 */ /* 0x001ea20000300800 */
[----:B------:R-:W2:Y:S02]  /*34030*/  LDL.LU R17, [R1+0x1d4] ;  /* 0x0001d40001117983 */ /* 0x000ea40000300800 */
[----:B------:R-:W2:Y:S02]  /*34040*/  LDL.LU R18, [R1+0x1d8] ;  /* 0x0001d80001127983 */ /* 0x000ea40000300800 */
[----:B------:R-:W2:Y:S01]  /*34050*/  LDL.LU R19, [R1+0x1dc] ;  /* 0x0001dc0001137983 */ /* 0x000ea20000300800 */
[C---:B----4-:R-:W-:Y:S01]  /*34060*/  HMMA.16816.F32 R4, R20.reuse, R4, R8 ;  /* 0x000000041404723c */ /* 0x050fe20000001808 */
[----:B------:R-:W2:Y:S11]  /*34070*/  LDL.LU.64 R8, [R1+0x16c0] ;  /* 0x0016c00001087983 */ /* 0x000eb60000300a00 */
[----:B------:R-:W-:Y:S11]  /*34080*/  @!UPT UIADD3 URZ, URZ, URZ, URZ ;  /* 0x0000003f3f3ff290 */ /* 0x000ff6000fffe03f */
[----:B------:R0:W-:Y:S01]  /*34090*/  STL.64 [R1+0x3a0], R4 ;  /* 0x0003a00401007387 */ /* 0x0001e20000100a00 */
[----:B------:R-:W-:Y:S03]  /*340a0*/  STL.64 [R1+0x3a8], R6 ;  /* 0x0003a80601007387 */ /* 0x000fe60000100a00 */
[----:B0-----:R-:W3:Y:S02]  /*340b0*/  LDL.LU.64 R4, [R1+0x16b8] ;  /* 0x0016b80001047983 */ /* 0x001ee40000300a00 */
[----:B---3--:R-:W-:Y:S02]  /*340c0*/  HMMA.16816.F32 R20, R20, R4, R24 ;  /* 0x000000041414723c */ /* 0x008fe40000001818 */
[----:B------:R-:W2:Y:S01]  /*340d0*/  LDL.LU.64 R26, [R1+0x16b0] ;  /* 0x0016b000011a7983 */ /* 0x000ea20000300a00 */
[----:B------:R-:W2:Y:S11]  /*340e0*/  LDL.LU.64 R24, [R1+0x16a8] ;  /* 0x0016a80001187983 */ /* 0x000eb60000300a00 */
[----:B------:R-:W-:Y:S09]  /*340f0*/  @!UPT UIADD3 URZ, URZ, URZ, URZ ;  /* 0x0000003f3f3ff290 */ /* 0x000ff2000fffe03f */
[----:B------:R0:W-:Y:S01]  /*34100*/  STL.64 [R1+0x2e0], R20 ;  /* 0x0002e01401007387 */ /* 0x0001e20000100a00 */
[----:B------:R-:W-:Y:S03]  /*34110*/  STL.64 [R1+0x2e8], R22 ;  /* 0x0002e81601007387 */ /* 0x000fe60000100a00 */
[----:B0-----:R-:W3:Y:S01]  /*34120*/  LDL.64 R20, [R1] ;  /* 0x0000000001147983 */ /* 0x001ee20000100a00 */
        /* <DEDUP_REMOVED lines=20> */
[----:B0-----:R-:W2:Y:S04]  /*34270*/  LDL.LU.64 R8, [R1+0x1660] ;  /* 0x0016600001087983 */ /* 0x001ea80000300a00 */
[----:B------:R-:W0:Y:S04]  /*34280*/  S2R R7, SR_TID.X ;  /* 0x0000000000077919 */ /* 0x000e280000002100 */
[----:B------:R-:W1:Y:S01]  /*34290*/  S2R R6, SR_TID.X ;  /* 0x0000000000067919 */ /* 0x000e620000002100 */
[----:B--2---:R-:W-:Y:S11]  /*342a0*/  HMMA.16816.F32 R12, R24, R8, R12 ;  /* 0x00000008180c723c */ /* 0x004ff6000000180c */
[----:B------:R-:W-:Y:S11]  /*342b0*/  @!UPT UIADD3 URZ, URZ, URZ, URZ ;  /* 0x0000003f3f3ff290 */ /* 0x000ff6000fffe03f */
[----:B------:R-:W-:Y:S01]  /*342c0*/  @!UPT UIADD3 URZ, URZ, URZ, URZ ;  /* 0x0000003f3f3ff290 */ /* 0x000fe2000fffe03f */
[----:B------:R2:W-:Y:S01]  /*342d0*/  STL.64 [R1+0x2a0], R12 ;  /* 0x0002a00c01007387 */ /* 0x0005e20000100a00 */
[----:B------:R-:W-:Y:S03]  /*342e0*/  STL.64 [R1+0x2a8], R14 ;  /* 0x0002a80e01007387 */ /* 0x000fe60000100a00 */
[----:B--2---:R-:W2:Y:S01]  /*342f0*/  LDL.LU.64 R12, [R1+0x1658] ;  /* 0x00165800010c7983 */ /* 0x004ea20000300a00 */
[----:B0-----:R-:W-:Y:S01]  /*34300*/  IMAD.SHL.U32 R28, R7, 0x2, RZ ;  /* 0x00000002071c7824 */ /* 0x001fe200078e00ff */
[C---:B-1----:R-:W-:Y:S02]  /*34310*/  LOP3.LUT R7, R6.reuse, 0x7, RZ, 0xc0, !PT ;  /* 0x0000000706077812 */ /* 0x042fe400078ec0ff */
        /* <DEDUP_REMOVED lines=8> */
[----:B------:R-:W-:Y:S02]  /*343a0*/  IMAD.MOV.U32 R28, RZ, RZ, R8 ;  /* 0x000000ffff1c7224 */ /* 0x000fe400078e0008 */
[----:B------:R-:W-:Y:S02]  /*343b0*/  IMAD.MOV.U32 R3, RZ, RZ, R9 ;  /* 0x000000ffff037224 */ /* 0x000fe400078e0009 */
[----:B------:R-:W0:Y:S04]  /*343c0*/  LDSM.16.MT88.4 R8, [R2+0xc100] ;  /* 0x00c100000208783b */ /* 0x000e280000004200 */
[----:B0-----:R-:W-:Y:S01]  /*343d0*/  STL.64 [R1+0x1648], R10 ;  /* 0x0016480a01007387 */ /* 0x001fe20000100a00 */
[----:B------:R0:W-:Y:S03]  /*343e0*/  STL.64 [R1+0x1640], R8 ;  /* 0x0016400801007387 */ /* 0x0001e60000100a00 */
[----:B0-----:R-:W3:Y:S01]  /*343f0*/  LDL.LU R8, [R1+0x520] ;  /* 0x0005200001087983 */ /* 0x001ee20000300800 */
[----:B------:R-:W3:Y:S02]  /*34400*/  LDL.LU R9, [R1+0x524] ;  /* 0x0005240001097983 */ /* 0x000ee40000300800 */
[----:B------:R-:W3:Y:S02]  /*34410*/  LDL.LU R10, [R1+0x528] ;  /* 0x00052800010a7983 */ /* 0x000ee40000300800 */
[----:B------:R-:W3:Y:S01]  /*34420*/  LDL.LU R11, [R1+0x52c] ;  /* 0x00052c00010b7983 */ /* 0x000ee20000300800 */
[----:B--2---:R-:W-:Y:S01]  /*34430*/  HMMA.16816.F32 R16, R24, R12, R16 ;  /* 0x0000000c1810723c */ /* 0x004fe20000001810 */
[----:B------:R-:W-:-:S02]  /*34440*/  IMAD.MOV.U32 R6, RZ, RZ, R12 ;  /* 0x000000ffff067224 */ /* 0x000fc400078e000c */
[----:B------:R-:W-:Y:S02]  /*34450*/  IMAD.MOV.U32 R7, RZ, RZ, R13 ;  /* 0x000000ffff077224 */ /* 0x000fe400078e000d */
[----:B------:R-:W0:Y:S11]  /*34460*/  LDSM.16.MT88.4 R12, [R2+0xc180] ;  /* 0x00c18000020c783b */ /* 0x000e360000004200 */
[----:B------:R-:W-:Y:S07]  /*34470*/  @!UPT UIADD3 URZ, URZ, URZ, URZ ;  /* 0x0000003f3f3ff290 */ /* 0x000fee000fffe03f */
[----:B------:R1:W-:Y:S01]  /*34480*/  STL.64 [R1+0x290], R16 ;  /* 0x0002901001007387 */ /* 0x0003e20000100a00 */
[----:B------:R-:W-:Y:S03]  /*34490*/  STL.64 [R1+0x298], R18 ;  /* 0x0002981201007387 */ /* 0x000fe60000100a00 */
[----:B-1----:R-:W2:Y:S04]  /*344a0*/  LDL.LU.64 R16, [R1+0x1650] ;  /* 0x0016500001107983 */ /* 0x002ea80000300a00 */
[----:B0-----:R-:W-:Y:S01]  /*344b0*/  STL.64 [R1+0x15b0], R14 ;  /* 0x0015b00e01007387 */ /* 0x001fe20000100a00 */
[----:B------:R0:W-:Y:S03]  /*344c0*/  STL.64 [R1+0x15a8], R12 ;  /* 0x0015a80c01007387 */ /* 0x0001e60000100a00 */
[----:B0-----:R-:W4:Y:S01]  /*344d0*/  LDL.LU R12, [R1+0x270] ;  /* 0x00027000010c7983 */ /* 0x001f220000300800 */
[----:B------:R-:W4:Y:S02]  /*344e0*/  LDL.LU R13, [R1+0x274] ;  /* 0x00027400010d7983 */ /* 0x000f240000300800 */
[----:B------:R-:W4:Y:S02]  /*344f0*/  LDL.LU R14, [R1+0x278] ;  /* 0x00027800010e7983 */ /* 0x000f240000300800 */
[----:B------:R-:W4:Y:S01]  /*34500*/  LDL.LU R15, [R1+0x27c] ;  /* 0x00027c00010f7983 */ /* 0x000f220000300800 */
[----:B------:R-:W0:Y:S01]  /*34510*/  S2R R23, SR_TID.X ;  /* 0x0000000000177919 */ /* 0x000e220000002100 */
[----:B---3--:R-:W-:Y:S01]  /*34520*/  HMMA.16816.F32 R8, R24, R20, R8 ;  /* 0x000000141808723c */ /* 0x008fe20000001808 */
[----:B--2---:R-:W-:-:S02]  /*34530*/  IMAD.MOV.U32 R22, RZ, RZ, R16 ;  /* 0x000000ffff167224 */ /* 0x004fc400078e0010 */
[----:B------:R-:W-:-:S05]  /*34540*/  IMAD.MOV.U32 R2, RZ, RZ, R17 ;  /* 0x000000ffff027224 */ /* 0x000fca00078e0011 */
[----:B----4-:R-:W-:Y:S01]  /*34550*/  HMMA.16816.F32 R12, R24, R16, R12 ;  /* 0x00000010180c723c */ /* 0x010fe2000000180c */
[----:B------:R1:W2:Y:S04]  /*34560*/  LDSM.16.MT88.4 R16, [R0+0xe000] ;  /* 0x00e000000010783b */ /* 0x0002a80000004200 */
[----:B-1----:R-:W1:Y:S11]  /*34570*/  S2R R0, SR_TID.X ;  /* 0x0000000000007919 */ /* 0x002e760000002100 */
[----:B------:R-:W-:Y:S07]  /*34580*/  @!UPT UIADD3 URZ, URZ, URZ, URZ ;  /* 0x0000003f3f3ff290 */ /* 0x000fee000fffe03f */
[----:B------:R3:W-:Y:S01]  /*34590*/  STL.64 [R1+0x280], R12 ;  /* 0x0002800c01007387 */ /* 0x0007e20000100a00 */
[----:B------:R4:W-:Y:S03]  /*345a0*/  STL.64 [R1+0x288], R14 ;  /* 0x0002880e01007387 */ /* 0x0009e60000100a00 */
[----:B---3--:R-:W3:Y:S01]  /*345b0*/  LDL.LU R12, [R1+0x190] ;  /* 0x00019000010c7983 */ /* 0x008ee20000300800 */
[----:B------:R-:W3:Y:S02]  /*345c0*/  LDL.LU R13, [R1+0x194] ;  /* 0x00019400010d7983 */ /* 0x000ee40000300800 */
[----:B----4-:R-:W3:Y:S02]  /*345d0*/  LDL.LU R14, [R1+0x198] ;  /* 0x00019800010e7983 */ /* 0x010ee40000300800 */
[----:B------:R-:W3:Y:S01]  /*345e0*/  LDL.LU R15, [R1+0x19c] ;  /* 0x00019c00010f7983 */ /* 0x000ee20000300800 */
[----:B--2---:R-:W-:Y:S01]  /*345f0*/  STL.64 [R1+0x1510], R18 ;  /* 0x0015101201007387 */ /* 0x004fe20000100a00 */
[----:B------:R2:W-:Y:S02]  /*34600*/  STL.64 [R1+0x1508], R16 ;  /* 0x0015081001007387 */ /* 0x0005e40000100a00 */
[----:B--2---:R-:W-:-:S02]  /*34610*/  IMAD.MOV.U32 R16, RZ, RZ, R22 ;  /* 0x000000ffff107224 */ /* 0x004fc400078e0016 */
[----:B0-----:R-:W-:Y:S02]  /*34620*/  IMAD.SHL.U32 R22, R23, 0x2, RZ ;  /* 0x0000000217167824 */ /* 0x001fe400078e00ff */
[----:B------:R-:W-:Y:S01]  /*34630*/  IMAD.MOV.U32 R17, RZ, RZ, R2 ;  /* 0x000000ffff117224 */ /* 0x000fe200078e0002 */
[C---:B-1----:R-:W-:Y:S02]  /*34640*/  LOP3.LUT R2, R0.reuse, 0x7, RZ, 0xc0, !PT ;  /* 0x0000000700027812 */ /* 0x042fe400078ec0ff */
[----:B------:R-:W-:Y:S02]  /*34650*/  LOP3.LUT R23, R0, 0x80, RZ, 0xc0, !PT ;  /* 0x0000008000177812 */ /* 0x000fe400078ec0ff */
[----:B------:R-:W-:Y:S01]  /*34660*/  LOP3.LUT R22, R22, 0x10, RZ, 0xc0, !PT ;  /* 0x0000001016167812 */ /* 0x000fe200078ec0ff */
[----:B------:R-:W-:-:S03]  /*34670*/  IMAD R2, R2, 0x210, RZ ;  /* 0x0000021002027824 */ /* 0x000fc600078e02ff */
[----:B------:R-:W-:Y:S01]  /*34680*/  LEA.HI R19, R23, R22, RZ, 0x1e ;  /* 0x0000001617137211 */ /* 0x000fe200078ff0ff */
[----:B------:R-:W-:-:S03]  /*34690*/  IMAD.SHL.U32 R0, R0, 0x100, RZ ;  /* 0x0000010000007824 */ /* 0x000fc600078e00ff */
[----:B------:R-:W-:-:S04]  /*346a0*/  LOP3.LUT R19, R2, R19, RZ, 0x3c, !PT ;  /* 0x0000001302137212 */ /* 0x000fc800078e3cff */
[----:B------:R-:W-:Y:S01]  /*346b0*/  LOP3.LUT R19, R19, 0x1000, R0, 0xf8, !PT ;  /* 0x0000100013137812 */ /* 0x000fe200078ef800 */
[----:B------:R-:W-:Y:S02]  /*346c0*/  IMAD.MOV.U32 R2, RZ, RZ, R20 ;  /* 0x000000ffff027224 */ /* 0x000fe400078e0014 */
[----:B------:R-:W-:Y:S02]  /*346d0*/  IMAD.MOV.U32 R0, RZ, RZ, R21 ;  /* 0x000000ffff007224 */ /* 0x000fe400078e0015 */
[----:B------:R-:W0:Y:S04]  /*346e0*/  LDSM.16.MT88.4 R20, [R19+0xe080] ;  /* 0x00e080001314783b */ /* 0x000e280000004200 */
[----:B------:R-:W-:Y:S01]  /*346f0*/  STL.64 [R1+0x15e8], R16 ;  /* 0x0015e81001007387 */ /* 0x000fe20000100a00 */
[----:B------:R-:W-:Y:S02]  /*34700*/  STL.64 [R1+0x270], R8 ;  /* 0x0002700801007387 */ /* 0x000fe40000100a00 */
[----:B------:R1:W-:Y:S02]  /*34710*/  STL.64 [R1+0x278], R10 ;  /* 0x0002780a01007387 */ /* 0x0003e40000100a00 */
[----:B-1----:R-:W2:Y:S01]  /*34720*/  LDL.LU.64 R10, [R1+0x1648] ;  /* 0x00164800010a7983 */ /* 0x002ea20000300a00 */
[----:B------:R-:W2:Y:S03]  /*34730*/  LDL.LU.64 R8, [R1+0x1640] ;  /* 0x0016400001087983 */ /* 0x000ea60000300a00 */
[----:B0-----:R-:W-:Y:S01]  /*34740*/  STL.64 [R1+0x1478], R22 ;  /* 0x0014781601007387 */ /* 0x001fe20000100a00 */
[----:B------:R0:W-:Y:S03]  /*34750*/  STL.64 [R1+0x1470], R20 ;  /* 0x0014701401007387 */ /* 0x0001e60000100a00 */
        /* <DEDUP_REMOVED lines=9> */
[----:B------:R-:W4:Y:S02]  /*347f0*/  LDL.LU R23, [R1+0x9c] ;  /* 0x00009c0001177983 */ /* 0x000f240000300800 */
[----:B----4-:R-:W-:Y:S01]  /*34800*/  STL.64 [R1+0x1530], R22 ;  /* 0x0015301601007387 */ /* 0x010fe20000100a00 */
[----:B--2---:R0:W-:Y:S02]  /*34810*/  STL.64 [R1+0x1528], R20 ;  /* 0x0015281401007387 */ /* 0x0041e40000100a00 */
[----:B0-----:R-:W-:-:S02]  /*34820*/  IMAD.MOV.U32 R20, RZ, RZ, R6 ;  /* 0x000000ffff147224 */ /* 0x001fc400078e0006 */
[----:B------:R-:W-:Y:S01]  /*34830*/  IMAD.MOV.U32 R21, RZ, RZ, R7 ;  /* 0x000000ffff157224 */ /* 0x000fe200078e0007 */
[----:B------:R-:W2:Y:S01]  /*34840*/  LDL.LU R6, [R1+0x163c] ;  /* 0x00163c0001067983 */ /* 0x000ea20000300800 */
[----:B------:R-:W2:Y:S03]  /*34850*/  LDL.LU R7, [R1+0x1638] ;  /* 0x0016380001077983 */ /* 0x000ea60000300800 */
[----:B------:R3:W-:Y:S02]  /*34860*/  STL.64 [R1+0x1628], R20 ;  /* 0x0016281401007387 */ /* 0x0007e40000100a00 */
[----:B---3--:R-:W-:Y:S02]  /*34870*/  HMMA.16816.F32 R20, R24, R4, R12 ;  /* 0x000000041814723c */ /* 0x008fe4000000180c */
[----:B------:R-:W3:Y:S04]  /*34880*/  LDL.LU R12, [R1+0x550] ;  /* 0x00055000010c7983 */ /* 0x000ee80000300800 */
[----:B------:R-:W0:Y:S11]  /*34890*/  LDSM.16.MT88.4 R24, [R19+0xe100] ;  /* 0x00e100001318783b */ /* 0x000e360000004200 */
[----:B------:R-:W-:Y:S06]  /*348a0*/  @!UPT UIADD3 URZ, URZ, URZ, URZ ;  /* 0x0000003f3f3ff290 */ /* 0x000fec000fffe03f */
[----:B------:R1:W-:Y:S01]  /*348b0*/  STL.64 [R1+0x1d0], R20 ;  /* 0x0001d01401007387 */ /* 0x0003e20000100a00 */
[----:B------:R4:W-:Y:S02]  /*348c0*/  STL.64 [R1+0x1d8], R22 ;  /* 0x0001d81601007387 */ /* 0x0009e40000100a00 */
[----:B------:R-:W3:Y:S02]  /*348d0*/  LDL.LU R13, [R1+0x554] ;  /* 0x00055400010d7983 */ /* 0x000ee40000300800 */
[----:B------:R-:W2:Y:S01]  /*348e0*/  LDL.LU R14, [R1+0x558] ;  /* 0x00055800010e7983 */ /* 0x000ea20000300800 */
[----:B------:R-:W2:Y:S04]  /*348f0*/  LDL.LU R15, [R1+0x55c] ;  /* 0x00055c00010f7983 */ /* 0x000ea80000300800 */
[----:B-1----:R-:W3:Y:S01]  /*34900*/  LDL.LU R20, [R1+0x590] ;  /* 0x0005900001147983 */ /* 0x002ee20000300800 */
[----:B------:R-:W3:Y:S02]  /*34910*/  LDL.LU R21, [R1+0x594] ;  /* 0x0005940001157983 */ /* 0x000ee40000300800 */
[----:B----4-:R-:W4:Y:S02]  /*34920*/  LDL.LU R22, [R1+0x598] ;  /* 0x0005980001167983 */ /* 0x010f240000300800 */
[----:B------:R-:W4:Y:S01]  /*34930*/  LDL.LU R23, [R1+0x59c] ;  /* 0x00059c0001177983 */ /* 0x000f220000300800 */
[----:B--2---:R-:W-:Y:S01]  /*34940*/  STL.64 [R1+0x1600], R14 ;  /* 0x0016000e01007387 */ /* 0x004fe20000100a00 */
[----:B---3--:R1:W-:Y:S03]  /*34950*/  STL.64 [R1+0x15f8], R12 ;  /* 0x0015f80c01007387 */ /* 0x0083e60000100a00 */
[----:B-1----:R-:W2:Y:S04]  /*34960*/  LDL.LU.64 R12, [R1+0x40] ;  /* 0x00004000010c7983 */ /* 0x002ea80000300a00 */
[----:B--2---:R1:W-:Y:S04]  /*34970*/  STL.64 [R1+0x1608], R12 ;  /* 0x0016080c01007387 */ /* 0x0043e80000100a00 */
[----:B-1----:R-:W2:Y:S04]  /*34980*/  LDL.LU.64 R12, [R1+0x50] ;  /* 0x00005000010c7983 */ /* 0x002ea80000300a00 */
[----:B--2---:R1:W-:Y:S04]  /*34990*/  STL.64 [R1+0x1620], R12 ;  /* 0x0016200c01007387 */ /* 0x0043e80000100a00 */
[----:B-1----:R-:W4:Y:S01]  /*349a0*/  LDL.LU.64 R12, [R1+0x60] ;  /* 0x00006000010c7983 */ /* 0x002f220000300a00 */
[----:B------:R-:W-:Y:S02]  /*349b0*/  STL.64 [R1+0x15c0], R6 ;  /* 0x0015c00601007387 */ /* 0x000fe40000100a00 */
[----:B------:R1:W-:Y:S02]  /*349c0*/  STL.64 [R1+0x15b8], R4 ;  /* 0x0015b80401007387 */ /* 0x0003e40000100a00 */
        /* <DEDUP_REMOVED lines=10> */
[----:B0-----:R-:W-:Y:S01]  /*34a70*/  STL.64 [R1+0x13f8], R26 ;  /* 0x0013f81a01007387 */ /* 0x001fe20000100a00 */
[----:B------:R0:W-:Y:S03]  /*34a80*/  STL.64 [R1+0x13f0], R24 ;  /* 0x0013f01801007387 */ /* 0x0001e60000100a00 */
[----:B0-----:R-:W3:Y:S01]  /*34a90*/  LDL.LU R24, [R1+0x360] ;  /* 0x0003600001187983 */ /* 0x001ee20000300800 */
[----:B------:R-:W3:Y:S02]  /*34aa0*/  LDL.LU R25, [R1+0x364] ;  /* 0x0003640001197983 */ /* 0x000ee40000300800 */
[----:B------:R-:W2:Y:S02]  /*34ab0*/  LDL.LU R26, [R1+0x368] ;  /* 0x00036800011a7983 */ /* 0x000ea40000300800 */
[----:B------:R-:W2:Y:S01]  /*34ac0*/  LDL.LU R27, [R1+0x36c] ;  /* 0x00036c00011b7983 */ /* 0x000ea20000300800 */
[----:B----4-:R-:W-:Y:S01]  /*34ad0*/  HMMA.16816.F32 R20, R8, R12, R20 ;  /* 0x0000000c0814723c */ /* 0x010fe20000001814 */
[----:B--2---:R-:W-:Y:S01]  /*34ae0*/  STL.64 [R1+0x1540], R26 ;  /* 0x0015401a01007387 */ /* 0x004fe20000100a00 */
[----:B---3--:R0:W-:Y:S03]  /*34af0*/  STL.64 [R1+0x1538], R24 ;  /* 0x0015381801007387 */ /* 0x0081e60000100a00 */
[----:B0-----:R-:W2:Y:S01]  /*34b00*/  LDL.LU R24, [R1+0xa0] ;  /* 0x0000a00001187983 */ /* 0x001ea20000300800 */
[----:B------:R-:W2:Y:S02]  /*34b10*/  LDL.LU R25, [R1+0xa4] ;  /* 0x0000a40001197983 */ /* 0x000ea40000300800 */
[----:B------:R-:W3:Y:S02]  /*34b20*/  LDL.LU R26, [R1+0xa8] ;  /* 0x0000a800011a7983 */ /* 0x000ee40000300800 */
[----:B------:R-:W3:Y:S02]  /*34b30*/  LDL.LU R27, [R1+0xac] ;  /* 0x0000ac00011b7983 */ /* 0x000ee40000300800 */
[----:B---3--:R-:W-:Y:S01]  /*34b40*/  STL.64 [R1+0x1550], R26 ;  /* 0x0015501a01007387 */ /* 0x008fe20000100a00 */
[----:B--2---:R0:W-:Y:S02]  /*34b50*/  STL.64 [R1+0x1548], R24 ;  /* 0x0015481801007387 */ /* 0x0041e40000100a00 */
[----:B0-----:R-:W-:-:S02]  /*34b60*/  IMAD.MOV.U32 R24, RZ, RZ, R28 ;  /* 0x000000ffff187224 */ /* 0x001fc400078e001c */
[----:B------:R-:W-:Y:S01]  /*34b70*/  IMAD.MOV.U32 R25, RZ, RZ, R3 ;  /* 0x000000ffff197224 */ /* 0x000fe200078e0003 */
[----:B------:R-:W2:Y:S01]  /*34b80*/  LDL.LU R28, [R1+0x1634] ;  /* 0x00163400011c7983 */ /* 0x000ea20000300800 */
[----:B------:R-:W3:Y:S02]  /*34b90*/  LDL.LU R3, [R1+0x1630] ;  /* 0x0016300001037983 */ /* 0x000ee40000300800 */
[----:B------:R-:W4:Y:S02]  /*34ba0*/  LDL.LU R16, [R1+0x170] ;  /* 0x0001700001107983 */ /* 0x000f240000300800 */
[----:B------:R-:W4:Y:S01]  /*34bb0*/  LDL.LU R17, [R1+0x174] ;  /* 0x0001740001117983 */ /* 0x000f220000300800 */
[----:B------:R-:W4:Y:S01]  /*34bc0*/  LDL.LU R18, [R1+0x178] ;  /* 0x0001780001127983 */ /* 0x000f220000300800 */
[----:B------:R-:W4:Y:S02]  /*34bd0*/  LDL.LU R19, [R1+0x17c] ;  /* 0x00017c0001137983 */ /* 0x000f240000300800 */
[----:B------:R0:W-:Y:S02]  /*34be0*/  STL.64 [R1+0x1b0], R20 ;  /* 0x0001b01401007387 */ /* 0x0001e40000100a00 */
[----:B------:R1:W-:Y:S01]  /*34bf0*/  STL.64 [R1+0x1b8], R22 ;  /* 0x0001b81601007387 */ /* 0x0003e20000100a00 */
[----:B0-----:R-:W4:Y:S01]  /*34c00*/  LDL.LU.64 R20, [R1+0x1628] ;  /* 0x0016280001147983 */ /* 0x001f220000300a00 */
[----:B-1----:R-:W-:-:S02]  /*34c10*/  IMAD.MOV.U32 R23, RZ, RZ, R12 ;  /* 0x000000ffff177224 */ /* 0x002fc400078e000c */
[----:B------:R-:W-:Y:S02]  /*34c20*/  IMAD.MOV.U32 R22, RZ, RZ, R13 ;  /* 0x000000ffff167224 */ /* 0x000fe400078e000d */
        /* <DEDUP_REMOVED lines=14> */
[----:B------:R-:W-:Y:S02]  /*34d10*/  STL.64 [R1+0x198], R6 ;  /* 0x0001980601007387 */ /* 0x000fe40000100a00 */
[----:B------:R-:W2:Y:S02]  /*34d20*/  LDL.LU.64 R14, [R1+0x1600] ;  /* 0x00160000010e7983 */ /* 0x000ea40000300a00 */
[----:B0-----:R-:W-:Y:S02]  /*34d30*/  IMAD.MOV.U32 R5, RZ, RZ, R12 ;  /* 0x000000ffff057224 */ /* 0x001fe400078e000c */
[----:B------:R-:W-:Y:S02]  /*34d40*/  IMAD.MOV.U32 R4, RZ, RZ, R13 ;  /* 0x000000ffff047224 */ /* 0x000fe400078e000d */
[----:B------:R-:W2:Y:S01]  /*34d50*/  LDL.LU.64 R12, [R1+0x15f8] ;  /* 0x0015f800010c7983 */ /* 0x000ea20000300a00 */
[----:B------:R-:W-:Y:S01]  /*34d60*/  STL.64 [R1+0x1560], R24 ;  /* 0x0015601801007387 */ /* 0x000fe20000100a00 */
        /* <DEDUP_REMOVED lines=9> */
[----:B----4-:R-:W-:Y:S01]  /*34e00*/  HMMA.16816.F32 R16, R8, R20, R16 ;  /* 0x000000140810723c */ /* 0x010fe20000001810 */
[----:B------:R-:W-:-:S02]  /*34e10*/  IMAD.MOV.U32 R24, RZ, RZ, R5 ;  /* 0x000000ffff187224 */ /* 0x000fc400078e0005 */
[----:B------:R-:W-:Y:S02]  /*34e20*/  IMAD.MOV.U32 R25, RZ, RZ, R4 ;  /* 0x000000ffff197224 */ /* 0x000fe400078e0004 */
[----:B------:R-:W-:Y:S02]  /*34e30*/  IMAD.MOV.U32 R4, RZ, RZ, R2 ;  /* 0x000000ffff047224 */ /* 0x000fe400078e0002 */
[----:B------:R-:W-:Y:S01]  /*34e40*/  IMAD.MOV.U32 R5, RZ, RZ, R0 ;  /* 0x000000ffff057224 */ /* 0x000fe200078e0000 */
[----:B--2---:R-:W-:Y:S01]  /*34e50*/  STL.64 [R1+0x15d0], R14 ;  /* 0x0015d00e01007387 */ /* 0x004fe20000100a00 */
[----:B------:R0:W-:Y:S02]  /*34e60*/  STL.64 [R1+0x15c8], R12 ;  /* 0x0015c80c01007387 */ /* 0x0001e40000100a00 */
[----:B------:R-:W2:Y:S02]  /*34e70*/  LDL.LU R2, [R1+0x15f4] ;  /* 0x0015f40001027983 */ /* 0x000ea40000300800 */
[----:B------:R-:W4:Y:S01]  /*34e80*/  LDL.LU R0, [R1+0x15f0] ;  /* 0x0015f00001007983 */ /* 0x000f220000300800 */
[----:B------:R1:W-:Y:S04]  /*34e90*/  STL.64 [R1+0x15d8], R4 ;  /* 0x0015d80401007387 */ /* 0x0003e80000100a00 */
[----:B0-----:R-:W2:Y:S01]  /*34ea0*/  LDL.LU R12, [R1+0x150] ;  /* 0x00015000010c7983 */ /* 0x001ea20000300800 */
[----:B------:R-:W2:Y:S02]  /*34eb0*/  LDL.LU R13, [R1+0x154] ;  /* 0x00015400010d7983 */ /* 0x000ea40000300800 */
[----:B------:R-:W2:Y:S02]  /*34ec0*/  LDL.LU R14, [R1+0x158] ;  /* 0x00015800010e7983 */ /* 0x000ea40000300800 */
[----:B------:R-:W2:Y:S01]  /*34ed0*/  LDL.LU R15, [R1+0x15c] ;  /* 0x00015c00010f7983 */ /* 0x000ea20000300800 */
[----:B-1----:R-:W2:Y:S01]  /*34ee0*/  LDL.LU R4, [R1+0x160] ;  /* 0x0001600001047983 */ /* 0x002ea20000300800 */
[----:B------:R-:W2:Y:S02]  /*34ef0*/  LDL.LU R5, [R1+0x164] ;  /* 0x0001640001057983 */ /* 0x000ea40000300800 */
[----:B------:R-:W2:Y:S02]  /*34f00*/  LDL.LU R6, [R1+0x168] ;  /* 0x0001680001067983 */ /* 0x000ea40000300800 */
[----:B------:R-:W2:Y:S01]  /*34f10*/  LDL.LU R7, [R1+0x16c] ;  /* 0x00016c0001077983 */ /* 0x000ea20000300800 */
[----:B------:R0:W-:Y:S02]  /*34f20*/  STL.64 [R1+0x1578], R24 ;  /* 0x0015781801007387 */ /* 0x0001e40000100a00 */
[----:B0-----:R-:W-:-:S02]  /*34f30*/  IMAD.MOV.U32 R24, RZ, RZ, R27 ;  /* 0x000000ffff187224 */ /* 0x001fc400078e001b */
[----:B------:R-:W-:-:S05]  /*34f40*/  IMAD.MOV.U32 R25, RZ, RZ, R26 ;  /* 0x000000ffff197224 */ /* 0x000fca00078e001a */
[----:B------:R-:W-:Y:S01]  /*34f50*/  STL.64 [R1+0x1590], R24 ;  /* 0x0015901801007387 */ /* 0x000fe20000100a00 */
[----:B------:R0:W-:Y:S02]  /*34f60*/  STL.64 [R1+0x170], R16 ;  /* 0x0001701001007387 */ /* 0x0001e40000100a00 */
[----:B------:R-:W-:Y:S01]  /*34f70*/  STL.64 [R1+0x178], R18 ;  /* 0x0001781201007387 */ /* 0x000fe20000100a00 */
[----:B0-----:R-:W2:Y:S01]  /*34f80*/  LDL.LU.64 R16, [R1+0x15e8] ;  /* 0x0015e80001107983 */ /* 0x001ea20000300a00 */
[----:B------:R0:W-:Y:S02]  /*34f90*/  STL.64 [R1+0x1558], R20 ;  /* 0x0015581401007387 */ /* 0x0001e40000100a00 */
[----:B------:R-:W-:Y:S02]  /*34fa0*/  IMAD.MOV.U32 R25, RZ, RZ, R22 ;  /* 0x000000ffff197224 */ /* 0x000fe400078e0016 */
[----:B------:R-:W-:Y:S01]  /*34fb0*/  IMAD.MOV.U32 R24, RZ, RZ, R23 ;  /* 0x000000ffff187224 */ /* 0x000fe200078e0017 */
        /* <DEDUP_REMOVED lines=9> */
[----:B----4-:R-:W-:-:S02]  /*35050*/  IMAD.MOV.U32 R23, RZ, RZ, R0 ;  /* 0x000000ffff177224 */ /* 0x010fc400078e0000 */
[----:B------:R-:W4:Y:S01]  /*35060*/  LDL.LU R0, [R1+0x15e0] ;  /* 0x0015e00001007983 */ /* 0x000f220000300800 */
[C---:B------:R-:W-:Y:S03]  /*35070*/  HMMA.16816.F32 R4, R8.reuse, R16, R4 ;  /* 0x000000100804723c */ /* 0x040fe60000001804 */
        /* <DEDUP_REMOVED lines=11> */
[----:B------:R0:W-:Y:S01]  /*35130*/  STL.64 [R1+0x160], R4 ;  /* 0x0001600401007387 */ /* 0x0001e20000100a00 */
[----:B------:R1:W-:Y:S04]  /*35140*/  STL.64 [R1+0x168], R6 ;  /* 0x0001680601007387 */ /* 0x0003e80000100a00 */
[----:B0-----:R-:W1:Y:S02]  /*35150*/  LDL.LU.64 R4, [R1+0x15d8] ;  /* 0x0015d80001047983 */ /* 0x001e640000300a00 */
[C---:B-1----:R-:W-:Y:S02]  /*35160*/  HMMA.16816.F32 R4, R8.reuse, R4, R12 ;  /* 0x000000040804723c */ /* 0x042fe4000000180c */
[----:B------:R-:W2:Y:S01]  /*35170*/  LDL.LU.64 R14, [R1+0x15d0] ;  /* 0x0015d000010e7983 */ /* 0x000ea20000300a00 */
[----:B------:R-:W2:Y:S11]  /*35180*/  LDL.LU.64 R12, [R1+0x15c8] ;  /* 0x0015c800010c7983 */ /* 0x000eb60000300a00 */
[----:B------:R-:W-:Y:S09]  /*35190*/  @!UPT UIADD3 URZ, URZ, URZ, URZ ;  /* 0x0000003f3f3ff290 */ /* 0x000ff2000fffe03f */
[----:B------:R-:W-:Y:S01]  /*351a0*/  STL.64 [R1+0x150], R4 ;  /* 0x0001500401007387 */ /* 0x000fe20000100a00 */
[----:B------:R0:W-:Y:S03]  /*351b0*/  STL.64 [R1+0x158], R6 ;  /* 0x0001580601007387 */ /* 0x0001e60000100a00 */
[----:B0-----:R-:W2:Y:S01]  /*351c0*/  LDL.LU.64 R6, [R1+0x15c0] ;  /* 0x0015c00001067983 */ /* 0x001ea20000300a00 */
[----:B------:R-:W2:Y:S02]  /*351d0*/  LDL.LU.64 R4, [R1+0x15b8] ;  /* 0x0015b80001047983 */ /* 0x000ea40000300a00 */
[----:B----4-:R-:W-:Y:S01]  /*351e0*/  IMAD.MOV.U32 R23, RZ, RZ, R0 ;  /* 0x000000ffff177224 */ /* 0x010fe200078e0000 */
[----:B--2---:R-:W-:Y:S01]  /*351f0*/  HMMA.16816.F32 R8, R8, R4, R12 ;  /* 0x000000040808723c */ /* 0x004fe2000000180c */
[----:B------:R-:W2:Y:S01]  /*35200*/  LDL.LU.64 R14, [R1+0x15b0] ;  /* 0x0015b000010e7983 */ /* 0x000ea20000300a00 */
[----:B------:R-:W2:Y:S11]  /*35210*/  LDL.LU.64 R12, [R1+0x15a8] ;  /* 0x0015a800010c7983 */ /* 0x000eb60000300a00 */
[----:B------:R-:W-:Y:S10]  /*35220*/  @!UPT UIADD3 URZ, URZ, URZ, URZ ;  /* 0x0000003f3f3ff290 */ /* 0x000ff4000fffe03f */
[----:B------:R0:W-:Y:S01]  /*35230*/  STL.64 [R1+0xf0], R8 ;  /* 0x0000f00801007387 */ /* 0x0001e20000100a00 */
[----:B------:R1:W-:Y:S03]  /*35240*/  STL.64 [R1+0xf8], R10 ;  /* 0x0000f80a01007387 */ /* 0x0003e60000100a00 */
[----:B0-----:R-:W4:Y:S01]  /*35250*/  LDL.LU.64 R8, [R1] ;  /* 0x0000000001087983 */ /* 0x001f220000300a00 */
[----:B-1----:R-:W3:Y:S01]  /*35260*/  LDL.64 R10, [R1+0x8] ;  /* 0x00000800010a7983 */ /* 0x002ee20000100a00 */
        /* <DEDUP_REMOVED lines=28> */
[C---:B--2---:R-:W-:Y:S01]  /*35430*/  HMMA.16816.F32 R20, R12.reuse, R20, R24 ;  /* 0x000000140c14723c */ /* 0x044fe20000001818 */
[----:B------:R-:W4:Y:S01]  /*35440*/  LDL.LU.64 R26, [R1+0x1540] ;  /* 0x00154000011a7983 */ /* 0x000f220000300a00 */
[----:B------:R-:W4:Y:S11]  /*35450*/  LDL.LU.64 R24, [R1+0x1538] ;  /* 0x0015380001187983 */ /* 0x000f360000300a00 */
[----:B------:R-:W-:Y:S10]  /*35460*/  @!UPT UIADD3 URZ, URZ, URZ, URZ ;  /* 0x0000003f3f3ff290 */ /* 0x000ff4000fffe03f */
[----:B------:R-:W-:Y:S01]  /*35470*/  STL.64 [R1+0xa0], R20 ;  /* 0x0000a01401007387 */ /* 0x000fe20000100a00 */
[----:B------:R0:W-:Y:S02]  /*35480*/  STL [R1+0xa8], R22 ;  /* 0x0000a81601007387 */ /* 0x0001e40000100800 */
[----:B------:R-:W-:Y:S02]  /*35490*/  IMAD.MOV.U32 R0, RZ, RZ, R23 ;  /* 0x000000ffff007224 */ /* 0x000fe400078e0017 */
[----:B0-----:R-:W2:Y:S01]  /*354a0*/  LDL.LU.64 R22, [R1+0x1530] ;  /* 0x0015300001167983 */ /* 0x001ea20000300a00 */
[----:B------:R-:W2:Y:S02]  /*354b0*/  LDL.LU.64 R20, [R1+0x1528] ;  /* 0x0015280001147983 */ /* 0x000ea40000300a00 */
[----:B------:R-:W-:Y:S01]  /*354c0*/  STL [R1+0x111c], R0 ;  /* 0x00111c0001007387 */ /* 0x000fe20000100800 */
[C---:B--2---:R-:W-:Y:S01]  /*354d0*/  HMMA.16816.F32 R16, R12.reuse, R16, R20 ;  /* 0x000000100c10723c */ /* 0x044fe20000001814 */
[----:B------:R-:W2:Y:S01]  /*354e0*/  LDL.LU.64 R22, [R1+0x1520] ;  /* 0x0015200001167983 */ /* 0x000ea20000300a00 */
[----:B------:R-:W2:Y:S06]  /*354f0*/  LDL.LU.64 R20, [R1+0x1518] ;  /* 0x0015180001147983 */ /* 0x000eac0000300a00 */
[----:B----4-:R-:W-:Y:S11]  /*35500*/  HMMA.16816.F32 R24, R12, R8, R24 ;  /* 0x000000080c18723c */ /* 0x010ff60000001818 */
[----:B------:R-:W-:Y:S04]  /*35510*/  @!UPT UIADD3 URZ, URZ, URZ, URZ ;  /* 0x0000003f3f3ff290 */ /* 0x000fe8000fffe03f */
[----:B------:R-:W-:Y:S01]  /*35520*/  STL.64 [R1+0x90], R16 ;  /* 0x0000901001007387 */ /* 0x000fe20000100a00 */
[----:B------:R0:W-:Y:S03]  /*35530*/  STL.64 [R1+0x98], R18 ;  /* 0x0000981201007387 */ /* 0x0001e60000100a00 */
[----:B0-----:R-:W4:Y:S01]  /*35540*/  LDL.LU.64 R18, [R1+0x1510] ;  /* 0x0015100001127983 */ /* 0x001f220000300a00 */
[----:B------:R-:W4:Y:S03]  /*35550*/  LDL.LU.64 R16, [R1+0x1508] ;  /* 0x0015080001107983 */ /* 0x000f260000300a00 */
[----:B------:R0:W-:Y:S02]  /*35560*/  STL.64 [R1+0x80], R24 ;  /* 0x0000801801007387 */ /* 0x0001e40000100a00 */
[----:B------:R1:W-:Y:S01]  /*35570*/  STL [R1+0x88], R26 ;  /* 0x0000881a01007387 */ /* 0x0003e20000100800 */
[----:B---3--:R2:W-:Y:S01]  /*35580*/  STL.64 [R1+0x1488], R10 ;  /* 0x0014880a01007387 */ /* 0x0085e20000100a00 */
[----:B------:R-:W-:-:S05]  /*35590*/  IMAD.MOV.U32 R0, RZ, RZ, R27 ;  /* 0x000000ffff007224 */ /* 0x000fca00078e001b */
[----:B------:R-:W-:Y:S01]  /*355a0*/  STL [R1+0x1370], R0 ;  /* 0x0013700001007387 */ /* 0x000fe20000100800 */
[----:B------:R-:W-:Y:S02]  /*355b0*/  STL.64 [R1+0x1480], R6 ;  /* 0x0014800601007387 */ /* 0x000fe40000100a00 */
[----:B0-----:R-:W-:Y:S02]  /*355c0*/  IMAD.MOV.U32 R24, RZ, RZ, R3 ;  /* 0x000000ffff187224 */ /* 0x001fe400078e0003 */
[----:B------:R-:W-:Y:S02]  /*355d0*/  IMAD.MOV.U32 R25, RZ, RZ, R28 ;  /* 0x000000ffff197224 */ /* 0x000fe400078e001c */
[----:B-1----:R-:W-:Y:S01]  /*355e0*/  IMAD.MOV.U32 R26, RZ, RZ, R29 ;  /* 0x000000ffff1a7224 */ /* 0x002fe200078e001d */
[----:B--2---:R-:W-:Y:S11]  /*355f0*/  HMMA.16816.F32 R8, R12, R4, R20 ;  /* 0x000000040c08723c */ /* 0x004ff60000001814 */
[----:B------:R-:W-:Y:S11]  /*35600*/  @!UPT UIADD3 URZ, URZ, URZ, URZ ;  /* 0x0000003f3f3ff290 */ /* 0x000ff6000fffe03f */
[----:B------:R-:W-:Y:S01]  /*35610*/  @!UPT UIADD3 URZ, URZ, URZ, URZ ;  /* 0x0000003f3f3ff290 */ /* 0x000fe2000fffe03f */
[----:B------:R-:W-:Y:S01]  /*35620*/  STL.64 [R1+0x70], R8 ;  /* 0x0000700801007387 */ /* 0x000fe20000100a00 */
[----:B------:R-:W-:Y:S02]  /*35630*/  STL.64 [R1+0x78], R10 ;  /* 0x0000780a01007387 */ /* 0x000fe40000100a00 */
[----:B------:R-:W2:Y:S02]  /*35640*/  LDL.LU R3, [R1+0x1500] ;  /* 0x0015000001037983 */ /* 0x000ea40000300800 */
[----:B------:R-:W3:Y:S01]  /*35650*/  LDL.LU R28, [R1+0x14fc] ;  /* 0x0014fc00011c7983 */ /* 0x000ee20000300800 */
[----:B------:R-:W2:Y:S01]  /*35660*/  LDL.LU R29, [R1+0x14f8] ;  /* 0x0014f800011d7983 */ /* 0x000ea20000300800 */
[----:B------:R-:W2:Y:S03]  /*35670*/  LDL.LU R27, [R1+0x1ec] ;  /* 0x0001ec00011b7983 */ /* 0x000ea60000300800 */
[----:B--2---:R-:W-:Y:S01]  /*35680*/  STL.64 [R1+0x1408], R26 ;  /* 0x0014081a01007387 */ /* 0x004fe20000100a00 */
[----:B------:R0:W-:Y:S02]  /*35690*/  STL.64 [R1+0x1400], R24 ;  /* 0x0014001801007387 */ /* 0x0001e40000100a00 */
[----:B0-----:R-:W-:-:S02]  /*356a0*/  IMAD.MOV.U32 R24, RZ, RZ, R2 ;  /* 0x000000ffff187224 */ /* 0x001fc400078e0002 */
[----:B------:R-:W-:Y:S01]  /*356b0*/  IMAD.MOV.U32 R25, RZ, RZ, R3 ;  /* 0x000000ffff197224 */ /* 0x000fe200078e0003 */
[----:B------:R-:W2:Y:S01]  /*356c0*/  LDL.LU R2, [R1+0x14f4] ;  /* 0x0014f40001027983 */ /* 0x000ea20000300800 */
[----:B------:R-:W2:Y:S02]  /*356d0*/  LDL.LU R3, [R1+0x14f0] ;  /* 0x0014f00001037983 */ /* 0x000ea40000300800 */
[----:B---3--:R-:W-:Y:S02]  /*356e0*/  IMAD.MOV.U32 R26, RZ, RZ, R28 ;  /* 0x000000ffff1a7224 */ /* 0x008fe400078e001c */
[----:B------:R-:W-:Y:S01]  /*356f0*/  IMAD.MOV.U32 R27, RZ, RZ, R29 ;  /* 0x000000ffff1b7224 */ /* 0x000fe200078e001d */
[----:B------:R-:W3:Y:S01]  /*35700*/  LDL.LU R28, [R1+0x14ec] ;  /* 0x0014ec00011c7983 */ /* 0x000ee20000300800 */
[----:B------:R-:W2:Y:S02]  /*35710*/  LDL.LU R29, [R1+0x14e8] ;  /* 0x0014e800011d7983 */ /* 0x000ea40000300800 */
[----:B------:R-:W2:Y:S02]  /*35720*/  LDL.LU R20, [R1+0x320] ;  /* 0x0003200001147983 */ /* 0x000ea40000300800 */
[----:B------:R-:W2:Y:S01]  /*35730*/  LDL.LU R21, [R1+0x324] ;  /* 0x0003240001157983 */ /* 0x000ea20000300800 */
[----:B------:R-:W2:Y:S01]  /*35740*/  LDL.LU R22, [R1+0x328] ;  /* 0x0003280001167983 */ /* 0x000ea20000300800 */
[----:B------:R-:W2:Y:S03]  /*35750*/  LDL.LU R23, [R1+0x32c] ;  /* 0x00032c0001177983 */ /* 0x000ea60000300800 */
[----:B--2---:R-:W-:Y:S01]  /*35760*/  STL.64 [R1+0x14b0], R22 ;  /* 0x0014b01601007387 */ /* 0x004fe20000100a00 */
[----:B------:R-:W-:Y:S02]  /*35770*/  STL.64 [R1+0x14a8], R20 ;  /* 0x0014a81401007387 */ /* 0x000fe40000100a00 */
[----:B------:R-:W2:Y:S02]  /*35780*/  LDL R6, [R1+0x48] ;  /* 0x0000480001067983 */ /* 0x000ea40000100800 */
[----:B------:R-:W2:Y:S02]  /*35790*/  LDL R7, [R1+0x4c] ;  /* 0x00004c0001077983 */ /* 0x000ea40000100800 */
[----:B--2---:R0:W-:Y:S04]  /*357a0*/  STL.64 [R1+0x14b8], R6 ;  /* 0x0014b80601007387 */ /* 0x0041e80000100a00 */
[----:B0-----:R-:W2:Y:S04]  /*357b0*/  LDL R6, [R1+0x58] ;  /* 0x0000580001067983 */ /* 0x001ea80000100800 */
[----:B------:R-:W2:Y:S04]  /*357c0*/  LDL R7, [R1+0x5c] ;  /* 0x00005c0001077983 */ /* 0x000ea80000100800 */
[----:B--2---:R0:W-:Y:S01]  /*357d0*/  STL.64 [R1+0x14d0], R6 ;  /* 0x0014d00601007387 */ /* 0x0041e20000100a00 */
[----:B------:R-:W4:Y:S02]  /*357e0*/  LDL.LU R4, [R1+0x350] ;  /* 0x0003500001047983 */ /* 0x000f240000300800 */
[----:B------:R-:W4:Y:S01]  /*357f0*/  LDL.LU R5, [R1+0x354] ;  /* 0x0003540001057983 */ /* 0x000f220000300800 */
[----:B0-----:R-:W4:Y:S01]  /*35800*/  LDL.LU R6, [R1+0x358] ;  /* 0x0003580001067983 */ /* 0x001f220000300800 */
[----:B------:R-:W4:Y:S02]  /*35810*/  LDL.LU R7, [R1+0x35c] ;  /* 0x00035c0001077983 */ /* 0x000f240000300800 */
[----:B------:R-:W2:Y:S02]  /*35820*/  LDL.LU R20, [R1+0x330] ;  /* 0x0003300001147983 */ /* 0x000ea40000300800 */
[----:B------:R-:W2:Y:S01]  /*35830*/  LDL.LU R21, [R1+0x334] ;  /* 0x0003340001157983 */ /* 0x000ea20000300800 */
[----:B------:R-:W2:Y:S01]  /*35840*/  LDL.LU R22, [R1+0x338] ;  /* 0x0003380001167983 */ /* 0x000ea20000300800 */
[----:B------:R-:W2:Y:S03]  /*35850*/  LDL.LU R23, [R1+0x33c] ;  /* 0x00033c0001177983 */ /* 0x000ea60000300800 */
[----:B--2---:R-:W-:Y:S01]  /*35860*/  STL.64 [R1+0x14c8], R22 ;  /* 0x0014c81601007387 */ /* 0x004fe20000100a00 */
[----:B------:R0:W-:Y:S03]  /*35870*/  STL.64 [R1+0x14c0], R20 ;  /* 0x0014c01401007387 */ /* 0x0001e60000100a00 */
[----:B0-----:R-:W2:Y:S01]  /*35880*/  LDL.LU R20, [R1+0x340] ;  /* 0x0003400001147983 */ /* 0x001ea20000300800 */
[----:B------:R-:W2:Y:S02]  /*35890*/  LDL.LU R21, [R1+0x344] ;  /* 0x0003440001157983 */ /* 0x000ea40000300800 */
[----:B------:R-:W2:Y:S02]  /*358a0*/  LDL.LU R22, [R1+0x348] ;  /* 0x0003480001167983 */ /* 0x000ea40000300800 */
[----:B------:R-:W2:Y:S02]  /*358b0*/  LDL.LU R23, [R1+0x34c] ;  /* 0x00034c0001177983 */ /* 0x000ea40000300800 */
[----:B--2---:R0:W-:Y:S01]  /*358c0*/  STL.64 [R1+0x14e0], R22 ;  /* 0x0014e01601007387 */ /* 0x0041e20000100a00 */
[----:B------:R-:W-:Y:S03]  /*358d0*/  STL.64 [R1+0x14d8], R20 ;  /* 0x0014d81401007387 */ /* 0x000fe60000100a00 */
[----:B0-----:R-:W4:Y:S01]  /*358e0*/  LDL.64 R22, [R1+0x68] ;  /* 0x0000680001167983 */ /* 0x001f220000100a00 */
[----:B------:R-:W2:Y:S02]  /*358f0*/  LDL.LU R8, [R1+0x300] ;  /* 0x0003000001087983 */ /* 0x000ea40000300800 */
[----:B------:R-:W2:Y:S02]  /*35900*/  LDL.LU R9, [R1+0x304] ;  /* 0x0003040001097983 */ /* 0x000ea40000300800 */
[----:B------:R-:W2:Y:S01]  /*35910*/  LDL.LU R10, [R1+0x308] ;  /* 0x00030800010a7983 */ /* 0x000ea20000300800 */
[----:B------:R-:W2:Y:S04]  /*35920*/  LDL.LU R11, [R1+0x30c] ;  /* 0x00030c00010b7983 */ /* 0x000ea80000300800 */
[----:B--2---:R0:W-:Y:S01]  /*35930*/  STL.64 [R1+0x1498], R10 ;  /* 0x0014980a01007387 */ /* 0x0041e20000100a00 */
[----:B------:R1:W-:Y:S03]  /*35940*/  STL.64 [R1+0x1490], R8 ;  /* 0x0014900801007387 */ /* 0x0003e60000100a00 */
[----:B0-----:R-:W2:Y:S04]  /*35950*/  LDL R10, [R1+0x28] ;  /* 0x00002800010a7983 */ /* 0x001ea80000100800 */
[----:B------:R-:W2:Y:S01]  /*35960*/  LDL R11, [R1+0x2c] ;  /* 0x00002c00010b7983 */ /* 0x000ea20000100800 */
[----:B------:R0:W-:Y:S02]  /*35970*/  STL.64 [R1+0x1418], R26 ;  /* 0x0014181a01007387 */ /* 0x0001e40000100a00 */
[----:B------:R-:W-:Y:S02]  /*35980*/  STL.64 [R1+0x1410], R24 ;  /* 0x0014101801007387 */ /* 0x000fe40000100a00 */
[----:B------:R-:W2:Y:S01]  /*35990*/  LDL.64 R14, [R1+0x18] ;  /* 0x00001800010e7983 */ /* 0x000ea20000100a00 */
[----:B----4-:R-:W-:Y:S01]  /*359a0*/  HMMA.16816.F32 R4, R16, R22, R4 ;  /* 0x000000161004723c */ /* 0x010fe20000001804 */
[----:B-1----:R-:W-:-:S02]  /*359b0*/  IMAD.MOV.U32 R8, RZ, RZ, R22 ;  /* 0x000000ffff087224 */ /* 0x002fc400078e0016 */
[----:B------:R-:W-:Y:S01]  /*359c0*/  IMAD.MOV.U32 R0, RZ, RZ, R23 ;  /* 0x000000ffff007224 */ /* 0x000fe200078e0017 */
[----:B0-----:R-:W4:Y:S04]  /*359d0*/  LDL R26, [R1+0x38] ;  /* 0x00003800011a7983 */ /* 0x001f280000100800 */
[----:B------:R-:W4:Y:S04]  /*359e0*/  LDL R27, [R1+0x3c] ;  /* 0x00003c00011b7983 */ /* 0x000f280000100800 */
[----:B--2---:R-:W-:Y:S01]  /*359f0*/  STL.64 [R1+0x14a0], R14 ;  /* 0x0014a00e01007387 */ /* 0x004fe20000100a00 */
[----:B------:R-:W2:Y:S02]  /*35a00*/  LDL.LU.64 R22, [R1+0x14e0] ;  /* 0x0014e00001167983 */ /* 0x000ea40000300a00 */
[----:B------:R-:W2:Y:S08]  /*35a10*/  LDL.LU.64 R20, [R1+0x14d8] ;  /* 0x0014d80001147983 */ /* 0x000eb00000300a00 */
[----:B------:R-:W-:Y:S01]  /*35a20*/  STL.64 [R1+0x6d0], R4 ;  /* 0x0006d00401007387 */ /* 0x000fe20000100a00 */
[----:B------:R0:W-:Y:S04]  /*35a30*/  STL.64 [R1+0x6d8], R6 ;  /* 0x0006d80601007387 */ /* 0x0001e80000100a00 */
[----:B0-----:R-:W2:Y:S01]  /*35a40*/  LDL.LU.64 R6, [R1+0x14d0] ;  /* 0x0014d00001067983 */ /* 0x001ea20000300a00 */
[----:B------:R-:W-:-:S02]  /*35a50*/  IMAD.MOV.U32 R14, RZ, RZ, R3 ;  /* 0x000000ffff0e7224 */ /* 0x000fc400078e0003 */
[----:B------:R-:W-:Y:S02]  /*35a60*/  IMAD.MOV.U32 R15, RZ, RZ, R2 ;  /* 0x000000ffff0f7224 */ /* 0x000fe400078e0002 */
[----:B------:R-:W-:Y:S02]  /*35a70*/  IMAD.MOV.U32 R3, RZ, RZ, R5 ;  /* 0x000000ffff037224 */ /* 0x000fe400078e0005 */
[----:B------:R-:W-:-:S05]  /*35a80*/  IMAD.MOV.U32 R2, RZ, RZ, R4 ;  /* 0x000000ffff027224 */ /* 0x000fca00078e0004 */
[----:B------:R-:W-:Y:S01]  /*35a90*/  STL [R1+0xf98], R2 ;  /* 0x000f980201007387 */ /* 0x000fe20000100800 */
[----:B------:R-:W-:Y:S01]  /*35aa0*/  STL [R1+0xf94], R3 ;  /* 0x000f940301007387 */ /* 0x000fe20000100800 */
[----:B--2---:R-:W-:Y:S02]  /*35ab0*/  HMMA.16816.F32 R4, R16, R6, R20 ;  /* 0x000000061004723c */ /* 0x004fe40000001814 */
[----:B------:R-:W2:Y:S01]  /*35ac0*/  LDL.LU.64 R22, [R1+0x14c8] ;  /* 0x0014c80001167983 */ /* 0x000ea20000300a00 */
[----:B------:R-:W2:Y:S11]  /*35ad0*/  LDL.LU.64 R20, [R1+0x14c0] ;  /* 0x0014c00001147983 */ /* 0x000eb60000300a00 */
[----:B------:R-:W-:Y:S09]  /*35ae0*/  @!UPT UIADD3 URZ, URZ, URZ, URZ ;  /* 0x0000003f3f3ff290 */ /* 0x000ff2000fffe03f */
[----:B------:R-:W-:Y:S01]  /*35af0*/  STL.64 [R1+0x6c0], R4 ;  /* 0x0006c00401007387 */ /* 0x000fe20000100a00 */
[----:B------:R0:W-:Y:S03]  /*35b00*/  STL.64 [R1+0x6c8], R6 ;  /* 0x0006c80601007387 */ /* 0x0001e60000100a00 */
[----:B0-----:R-:W2:Y:S01]  /*35b10*/  LDL.LU.64 R6, [R1+0x14b8] ;  /* 0x0014b80001067983 */ /* 0x001ea20000300a00 */
[----:B---3--:R-:W-:Y:S02]  /*35b20*/  IMAD.MOV.U32 R13, RZ, RZ, R28 ;  /* 0x000000ffff0d7224 */ /* 0x008fe400078e001c */
[----:B------:R-:W-:Y:S02]  /*35b30*/  IMAD.MOV.U32 R12, RZ, RZ, R29 ;  /* 0x000000ffff0c7224 */ /* 0x000fe400078e001d */
[----:B------:R-:W-:Y:S02]  /*35b40*/  IMAD.MOV.U32 R28, RZ, RZ, R4 ;  /* 0x000000ffff1c7224 */ /* 0x000fe400078e0004 */
[----:B------:R-:W-:-:S03]  /*35b50*/  IMAD.MOV.U32 R29, RZ, RZ, R5 ;  /* 0x000000ffff1d7224 */ /* 0x000fc600078e0005 */
[----:B------:R-:W-:Y:S02]  /*35b60*/  STL [R1+0xfa0], R28 ;  /* 0x000fa01c01007387 */ /* 0x000fe40000100800 */
[----:B------:R-:W-:Y:S01]  /*35b70*/  STL [R1+0xf9c], R29 ;  /* 0x000f9c1d01007387 */ /* 0x000fe20000100800 */
[C---:B--2---:R-:W-:Y:S01]  /*35b80*/  HMMA.16816.F32 R4, R16.reuse, R6, R20 ;  /* 0x000000061004723c */ /* 0x044fe20000001814 */
[----:B------:R-:W4:Y:S01]  /*35b90*/  LDL.LU.64 R22, [R1+0x14b0] ;  /* 0x0014b00001167983 */ /* 0x000f220000300a00 */
[----:B------:R-:W4:Y:S11]  /*35ba0*/  LDL.LU.64 R20, [R1+0x14a8] ;  /* 0x0014a80001147983 */ /* 0x000f360000300a00 */
[----:B------:R-:W-:Y:S10]  /*35bb0*/  @!UPT UIADD3 URZ, URZ, URZ, URZ ;  /* 0x0000003f3f3ff290 */ /* 0x000ff4000fffe03f */
[----:B------:R-:W-:Y:S01]  /*35bc0*/  STL.64 [R1+0x730], R4 ;  /* 0x0007300401007387 */ /* 0x000fe20000100a00 */
[----:B------:R4:W-:Y:S02]  /*35bd0*/  STL.64 [R1+0x738], R6 ;  /* 0x0007380601007387 */ /* 0x0009e40000100a00 */
[----:B----4-:R-:W-:Y:S01]  /*35be0*/  HMMA.16816.F32 R4, R16, R26, R20 ;  /* 0x0000001a1004723c */ /* 0x010fe20000001814 */
[----:B------:R-:W2:Y:S11]  /*35bf0*/  LDL.LU R20, [R1+0x250] ;  /* 0x0002500001147983 */ /* 0x000eb60000300800 */
[----:B------:R-:W-:Y:S11]  /*35c00*/  @!UPT UIADD3 URZ, URZ, URZ, URZ ;  /* 0x0000003f3f3ff290 */ /* 0x000ff6000fffe03f */
[----:B------:R0:W-:Y:S01]  /*35c10*/  STL.64 [R1+0x720], R4 ;  /* 0x0007200401007387 */ /* 0x0001e20000100a00 */
[----:B------:R1:W-:Y:S02]  /*35c20*/  STL.64 [R1+0x728], R6 ;  /* 0x0007280601007387 */ /* 0x0003e40000100a00 */
[----:B------:R-:W2:Y:S02]  /*35c30*/  LDL.LU R21, [R1+0x254] ;  /* 0x0002540001157983 */ /* 0x000ea40000300800 */
[----:B------:R-:W2:Y:S01]  /*35c40*/  LDL.LU R22, [R1+0x258] ;  /* 0x0002580001167983 */ /* 0x000ea20000300800 */
[----:B------:R-:W2:Y:S04]  /*35c50*/  LDL.LU R23, [R1+0x25c] ;  /* 0x00025c0001177983 */ /* 0x000ea80000300800 */
[----:B0-----:R-:W3:Y:S01]  /*35c60*/  LDL.LU R4, [R1+0x2f0] ;  /* 0x0002f00001047983 */ /* 0x001ee20000300800 */
[----:B------:R-:W3:Y:S02]  /*35c70*/  LDL.LU R5, [R1+0x2f4] ;  /* 0x0002f40001057983 */ /* 0x000ee40000300800 */
[----:B-1----:R-:W3:Y:S02]  /*35c80*/  LDL.LU R6, [R1+0x2f8] ;  /* 0x0002f80001067983 */ /* 0x002ee40000300800 */
[----:B------:R-:W3:Y:S01]  /*35c90*/  LDL.LU R7, [R1+0x2fc] ;  /* 0x0002fc0001077983 */ /* 0x000ee20000300800 */
[----:B------:R0:W-:Y:S04]  /*35ca0*/  STL.64 [R1+0x1428], R26 ;  /* 0x0014281a01007387 */ /* 0x0001e80000100a00 */
[----:B0-----:R-:W4:Y:S04]  /*35cb0*/  LDL.64 R26, [R1+0x48] ;  /* 0x00004800011a7983 */ /* 0x001f280000100a00 */
[----:B----4-:R0:W-:Y:S04]  /*35cc0*/  STL.64 [R1+0x1440], R26 ;  /* 0x0014401a01007387 */ /* 0x0101e80000100a00 */
[----:B0-----:R-:W4:Y:S04]  /*35cd0*/  LDL.64 R26, [R1+0x58] ;  /* 0x00005800011a7983 */ /* 0x001f280000100a00 */
[----:B----4-:R0:W-:Y:S02]  /*35ce0*/  STL.64 [R1+0x1458], R26 ;  /* 0x0014581a01007387 */ /* 0x0101e40000100a00 */
[----:B0-----:R-:W-:-:S02]  /*35cf0*/  IMAD.MOV.U32 R26, RZ, RZ, R8 ;  /* 0x000000ffff1a7224 */ /* 0x001fc400078e0008 */
[C---:B------:R-:W-:Y:S01]  /*35d00*/  HMMA.16816.F32 R8, R16.reuse, R10, R12 ;  /* 0x0000000a1008723c */ /* 0x040fe2000000180c */
[----:B------:R-:W4:Y:S11]  /*35d10*/  LDL.LU.64 R14, [R1+0x14a0] ;  /* 0x0014a000010e7983 */ /* 0x000f360000300a00 */
[----:B------:R-:W-:Y:S11]  /*35d20*/  @!UPT UIADD3 URZ, URZ, URZ, URZ ;  /* 0x0000003f3f3ff290 */ /* 0x000ff6000fffe03f */
[----:B------:R-:W-:Y:S01]  /*35d30*/  STL.64 [R1+0x490], R8 ;  /* 0x0004900801007387 */ /* 0x000fe20000100a00 */
[----:B------:R0:W-:Y:S03]  /*35d40*/  STL.64 [R1+0x498], R10 ;  /* 0x0004980a01007387 */ /* 0x0001e60000100a00 */
[----:B0-----:R-:W4:Y:S01]  /*35d50*/  LDL.LU.64 R10, [R1+0x1498] ;  /* 0x00149800010a7983 */ /* 0x001f220000300a00 */
[----:B------:R-:W4:Y:S02]  /*35d60*/  LDL.LU.64 R8, [R1+0x1490] ;  /* 0x0014900001087983 */ /* 0x000f240000300a00 */
[C---:B----4-:R-:W-:Y:S11]  /*35d70*/  HMMA.16816.F32 R8, R16.reuse, R14, R8 ;  /* 0x0000000e1008723c */ /* 0x050ff60000001808 */
[----:B------:R-:W-:Y:S11]  /*35d80*/  @!UPT UIADD3 URZ, URZ, URZ, URZ ;  /* 0x0000003f3f3ff290 */ /* 0x000ff6000fffe03f */
[----:B------:R-:W-:Y:S01]  /*35d90*/  @!UPT UIADD3 URZ, URZ, URZ, URZ ;  /* 0x0000003f3f3ff290 */ /* 0x000fe2000fffe03f */
[----:B------:R-:W-:Y:S01]  /*35da0*/  STL.64 [R1+0x360], R8 ;  /* 0x0003600801007387 */ /* 0x000fe20000100a00 */
[----:B------:R0:W-:Y:S03]  /*35db0*/  STL.64 [R1+0x368], R10 ;  /* 0x0003680a01007387 */ /* 0x0001e60000100a00 */
[----:B0-----:R-:W3:Y:S01]  /*35dc0*/  LDL.LU.64 R10, [R1+0x1488] ;  /* 0x00148800010a7983 */ /* 0x001ee20000300a00 */
        /* <DEDUP_REMOVED lines=27> */
[----:B------:R-:W-:Y:S01]  /*35f80*/  IMAD.MOV.U32 R27, RZ, RZ, R0 ;  /* 0x000000ffff1b7224 */ /* 0x000fe200078e0000 */
[----:B---3--:R-:W-:Y:S02]  /*35f90*/  HMMA.16816.F32 R16, R16, R6, R20 ;  /* 0x000000061010723c */ /* 0x008fe40000001814 */
[----:B------:R-:W2:Y:S01]  /*35fa0*/  LDL.LU.64 R22, [R1+0x1478] ;  /* 0x0014780001167983 */ /* 0x000ea20000300a00 */
[----:B------:R-:W2:Y:S11]  /*35fb0*/  LDL.LU.64 R20, [R1+0x1470] ;  /* 0x0014700001147983 */ /* 0x000eb60000300a00 */
[----:B------:R-:W-:Y:S09]  /*35fc0*/  @!UPT UIADD3 URZ, URZ, URZ, URZ ;  /* 0x0000003f3f3ff290 */ /* 0x000ff2000fffe03f */
[----:B------:R-:W-:Y:S01]  /*35fd0*/  STL.64 [R1+0x500], R16 ;  /* 0x0005001001007387 */ /* 0x000fe20000100a00 */
[----:B------:R0:W-:Y:S03]  /*35fe0*/  STL.64 [R1+0x508], R18 ;  /* 0x0005081201007387 */ /* 0x0001e60000100a00 */
[----:B0-----:R-:W3:Y:S01]  /*35ff0*/  LDL.64 R18, [R1+0x28] ;  /* 0x0000280001127983 */ /* 0x001ee20000100a00 */
[C---:B--2---:R-:W-:Y:S03]  /*36000*/  HMMA.16816.F32 R24, R20.reuse, R26, R12 ;  /* 0x0000001a1418723c */ /* 0x044fe6000000180c */
[----:B------:R-:W2:Y:S01]  /*36010*/  LDL.LU.64 R14, [R1+0x1468] ;  /* 0x00146800010e7983 */ /* 0x000ea20000300a00 */
[----:B------:R-:W2:Y:S11]  /*36020*/  LDL.LU.64 R12, [R1+0x1460] ;  /* 0x00146000010c7983 */ /* 0x000eb60000300a00 */
[----:B------:R-:W-:Y:S08]  /*36030*/  @!UPT UIADD3 URZ, URZ, URZ, URZ ;  /* 0x0000003f3f3ff290 */ /* 0x000ff0000fffe03f */
        /* <DEDUP_REMOVED lines=22> */
[----:B------:R-:W2:Y:S11]  /*361a0*/  LDL.LU.64 R14, [R1+0x1420] ;  /* 0x00142000010e7983 */ /* 0x000eb60000300a00 */
[----:B------:R-:W-:Y:S11]  /*361b0*/  @!UPT UIADD3 URZ, URZ, URZ, URZ ;  /* 0x0000003f3f3ff290 */ /* 0x000ff6000fffe03f */
[----:B------:R-:W-:Y:S01]  /*361c0*/  STL.64 [R1+0x6e0], R24 ;  /* 0x0006e01801007387 */ /* 0x000fe20000100a00 */
[----:B------:R0:W-:Y:S03]  /*361d0*/  STL.64 [R1+0x6e8], R26 ;  /* 0x0006e81a01007387 */ /* 0x0001e60000100a00 */
[----:B0-----:R-:W3:Y:S01]  /*361e0*/  LDL.LU.64 R26, [R1+0x1418] ;  /* 0x00141800011a7983 */ /* 0x001ee20000300a00 */
        /* <DEDUP_REMOVED lines=9> */
[----:B------:R-:W4:Y:S01]  /*36280*/  LDL.LU R16, [R1+0x1f0] ;  /* 0x0001f00001107983 */ /* 0x000f220000300800 */
[----:B------:R-:W4:Y:S04]  /*36290*/  LDL.LU R17, [R1+0x1f4] ;  /* 0x0001f40001117983 */ /* 0x000f280000300800 */
[----:B0-----:R-:W4:Y:S01]  /*362a0*/  LDL.LU R18, [R1+0x1f8] ;  /* 0x0001f80001127983 */ /* 0x001f220000300800 */
[----:B------:R-:W4:Y:S02]  /*362b0*/  LDL.LU R19, [R1+0x1fc] ;  /* 0x0001fc0001137983 */ /* 0x000f240000300800 */
[----:B--2---:R3:W-:Y:S01]  /*362c0*/  STL.64 [R1+0x13e0], R14 ;  /* 0x0013e00e01007387 */ /* 0x0047e20000100a00 */
[C---:B----4-:R-:W-:Y:S08]  /*362d0*/  HMMA.16816.F32 R16, R20.reuse, R14, R16 ;  /* 0x0000000e1410723c */ /* 0x050ff00000001810 */
[----:B---3--:R-:W-:Y:S11]  /*362e0*/  HMMA.16816.F32 R12, R20, R10, R24 ;  /* 0x0000000a140c723c */ /* 0x008ff60000001818 */
[----:B------:R-:W-:Y:S04]  /*362f0*/  @!UPT UIADD3 URZ, URZ, URZ, URZ ;  /* 0x0000003f3f3ff290 */ /* 0x000fe8000fffe03f */
[----:B------:R0:W-:Y:S01]  /*36300*/  STL.64 [R1+0x560], R16 ;  /* 0x0005601001007387 */ /* 0x0001e20000100a00 */
[----:B------:R1:W-:Y:S03]  /*36310*/  STL.64 [R1+0x568], R18 ;  /* 0x0005681201007387 */ /* 0x0003e60000100a00 */
[----:B0-----:R-:W2:Y:S04]  /*36320*/  LDL.LU R16, [R1+0x100] ;  /* 0x0001000001107983 */ /* 0x001ea80000300800 */
[----:B------:R-:W-:Y:S02]  /*36330*/  STL.64 [R1+0x550], R12 ;  /* 0x0005500c01007387 */ /* 0x000fe40000100a00 */
[----:B------:R0:W-:Y:S02]  /*36340*/  STL.64 [R1+0x558], R14 ;  /* 0x0005580e01007387 */ /* 0x0001e40000100a00 */
[----:B------:R-:W2:Y:S01]  /*36350*/  LDL.LU R17, [R1+0x104] ;  /* 0x0001040001117983 */ /* 0x000ea20000300800 */
[----:B-1----:R-:W3:Y:S01]  /*36360*/  LDL.LU R18, [R1+0x108] ;  /* 0x0001080001127983 */ /* 0x002ee20000300800 */
[----:B------:R-:W3:Y:S03]  /*36370*/  LDL.LU R19, [R1+0x10c] ;  /* 0x00010c0001137983 */ /* 0x000ee60000300800 */
[----:B0-----:R-:W4:Y:S04]  /*36380*/  LDL.64 R14, [R1+0x68] ;  /* 0x00006800010e7983 */ /* 0x001f280000100a00 */
[----:B---3--:R0:W-:Y:S01]  /*36390*/  STL.64 [R1+0x13b0], R18 ;  /* 0x0013b01201007387 */ /* 0x0081e20000100a00 */
[----:B--2---:R-:W-:Y:S02]  /*363a0*/  STL.64 [R1+0x13a8], R16 ;  /* 0x0013a81001007387 */ /* 0x004fe40000100a00 */
[----:B------:R-:W2:Y:S02]  /*363b0*/  LDL.LU R24, [R1+0x140] ;  /* 0x0001400001187983 */ /* 0x000ea40000300800 */
[----:B------:R-:W2:Y:S01]  /*363c0*/  LDL.LU R25, [R1+0x144] ;  /* 0x0001440001197983 */ /* 0x000ea20000300800 */
[----:B------:R-:W2:Y:S01]  /*363d0*/  LDL.LU R26, [R1+0x148] ;  /* 0x00014800011a7983 */ /* 0x000ea20000300800 */
[----:B------:R-:W2:Y:S02]  /*363e0*/  LDL.LU R27, [R1+0x14c] ;  /* 0x00014c00011b7983 */ /* 0x000ea40000300800 */
[----:B0-----:R-:W-:-:S02]  /*363f0*/  IMAD.MOV.U32 R18, RZ, RZ, R4 ;  /* 0x000000ffff127224 */ /* 0x001fc400078e0004 */
[----:B------:R-:W-:-:S05]  /*36400*/  IMAD.MOV.U32 R19, RZ, RZ, R3 ;  /* 0x000000ffff137224 */ /* 0x000fca00078e0003 */
[----:B------:R0:W-:Y:S02]  /*36410*/  STL.64 [R1+0x13c8], R18 ;  /* 0x0013c81201007387 */ /* 0x0001e40000100a00 */
[----:B0-----:R-:W-:Y:S02]  /*36420*/  IMAD.MOV.U32 R18, RZ, RZ, R2 ;  /* 0x000000ffff127224 */ /* 0x001fe400078e0002 */
[----:B------:R-:W-:-:S05]  /*36430*/  IMAD.MOV.U32 R19, RZ, RZ, R0 ;  /* 0x000000ffff137224 */ /* 0x000fca00078e0000 */
[----:B------:R0:W-:Y:S01]  /*36440*/  STL.64 [R1+0x13e8], R18 ;  /* 0x0013e81201007387 */ /* 0x0001e20000100a00 */
[----:B------:R-:W4:Y:S02]  /*36450*/  LDL.LU R16, [R1+0x130] ;  /* 0x0001300001107983 */ /* 0x000f240000300800 */
[----:B------:R-:W4:Y:S01]  /*36460*/  LDL.LU R17, [R1+0x134] ;  /* 0x0001340001117983 */ /* 0x000f220000300800 */
[----:B0-----:R-:W4:Y:S01]  /*36470*/  LDL.LU R18, [R1+0x138] ;  /* 0x0001380001127983 */ /* 0x001f220000300800 */
[----:B------:R-:W4:Y:S02]  /*36480*/  LDL.LU R19, [R1+0x13c] ;  /* 0x00013c0001137983 */ /* 0x000f240000300800 */
[----:B------:R0:W-:Y:S02]  /*36490*/  STL.64 [R1+0x1388], R10 ;  /* 0x0013880a01007387 */ /* 0x0001e40000100a00 */
[----:B------:R-:W3:Y:S01]  /*364a0*/  LDL.LU R8, [R1+0x260] ;  /* 0x0002600001087983 */ /* 0x000ee20000300800 */
[----:B------:R-:W3:Y:S04]  /*364b0*/  LDL.LU R9, [R1+0x264] ;  /* 0x0002640001097983 */ /* 0x000ee80000300800 */
[----:B0-----:R-:W2:Y:S01]  /*364c0*/  LDL.LU R10, [R1+0x268] ;  /* 0x00026800010a7983 */ /* 0x001ea20000300800 */
[----:B------:R-:W2:Y:S03]  /*364d0*/  LDL.LU R11, [R1+0x26c] ;  /* 0x00026c00010b7983 */ /* 0x000ea60000300800 */
[----:B--2---:R-:W-:Y:S01]  /*364e0*/  STL.64 [R1+0x1398], R10 ;  /* 0x0013980a01007387 */ /* 0x004fe20000100a00 */
[----:B---3--:R0:W-:Y:S03]  /*364f0*/  STL.64 [R1+0x1390], R8 ;  /* 0x0013900801007387 */ /* 0x0081e60000100a00 */
        /* <DEDUP_REMOVED lines=15> */
[----:B------:R-:W2:Y:S02]  /*365f0*/  LDL.LU R10, [R1+0x128] ;  /* 0x00012800010a7983 */ /* 0x000ea40000300800 */
[----:B------:R-:W2:Y:S01]  /*36600*/  LDL.LU R11, [R1+0x12c] ;  /* 0x00012c00010b7983 */ /* 0x000ea20000300800 */
[----:B------:R-:W4:Y:S01]  /*36610*/  LDL.LU.64 R26, [R1+0x13f8] ;  /* 0x0013f800011a7983 */ /* 0x000f220000300a00 */
[----:B------:R-:W4:Y:S11]  /*36620*/  LDL.LU.64 R24, [R1+0x13f0] ;  /* 0x0013f00001187983 */ /* 0x000f360000300a00 */
[----:B------:R-:W-:Y:S02]  /*36630*/  STL.64 [R1+0x4f0], R20 ;  /* 0x0004f01401007387 */ /* 0x000fe40000100a00 */
[----:B------:R0:W-:Y:S02]  /*36640*/  STL.64 [R1+0x4f8], R22 ;  /* 0x0004f81601007387 */ /* 0x0001e40000100a00 */
[----:B0-----:R-:W3:Y:S01]  /*36650*/  LDL.64 R22, [R1+0x38] ;  /* 0x0000380001167983 */ /* 0x001ee20000100a00 */
[C---:B----4-:R-:W-:Y:S11]  /*36660*/  HMMA.16816.F32 R16, R24.reuse, R14, R16 ;  /* 0x0000000e1810723c */ /* 0x050ff60000001810 */
[----:B------:R-:W-:Y:S11]  /*36670*/  @!UPT UIADD3 URZ, URZ, URZ, URZ ;  /* 0x0000003f3f3ff290 */ /* 0x000ff6000fffe03f */
[----:B------:R-:W-:Y:S01]  /*36680*/  @!UPT UIADD3 URZ, URZ, URZ, URZ ;  /* 0x0000003f3f3ff290 */ /* 0x000fe2000fffe03f */
[----:B------:R-:W-:Y:S01]  /*36690*/  STL.64 [R1+0x690], R16 ;  /* 0x0006901001007387 */ /* 0x000fe20000100a00 */
[----:B------:R0:W-:Y:S03]  /*366a0*/  STL.64 [R1+0x698], R18 ;  /* 0x0006981201007387 */ /* 0x0001e60000100a00 */
[----:B0-----:R-:W2:Y:S01]  /*366b0*/  LDL.LU.64 R18, [R1+0x13e8] ;  /* 0x0013e80001127983 */ /* 0x001ea20000300a00 */
[----:B------:R-:W-:Y:S02]  /*366c0*/  IMAD.MOV.U32 R5, RZ, RZ, R14 ;  /* 0x000000ffff057224 */ /* 0x000fe400078e000e */
[----:B------:R-:W-:Y:S02]  /*366d0*/  IMAD.MOV.U32 R4, RZ, RZ, R15 ;  /* 0x000000ffff047224 */ /* 0x000fe400078e000f */
[----:B------:R-:W4:Y:S01]  /*366e0*/  LDL.LU.64 R14, [R1+0x13e0] ;  /* 0x0013e000010e7983 */ /* 0x000f220000300a00 */
[----:B------:R-:W-:Y:S02]  /*366f0*/  STL [R1+0x1374], R5 ;  /* 0x0013740501007387 */ /* 0x000fe40000100800 */
[----:B------:R-:W-:Y:S02]  /*36700*/  STL.64 [R1+0x1380], R6 ;  /* 0x0013800601007387 */ /* 0x000fe40000100a00 */
[----:B------:R0:W-:Y:S02]  /*36710*/  STL [R1+0x1378], R4 ;  /* 0x0013780401007387 */ /* 0x0001e40000100800 */
        /* <DEDUP_REMOVED lines=17> */
[----:B0-----:R-:W3:Y:S01]  /*36830*/  LDL.LU.64 R18, [R1+0x13b0] ;  /* 0x0013b00001127983 */ /* 0x001ee20000300a00 */
[----:B------:R-:W3:Y:S02]  /*36840*/  LDL.LU.64 R16, [R1+0x13a8] ;  /* 0x0013a80001107983 */ /* 0x000ee40000300a00 */
[----:B---3--:R-:W-:Y:S11]  /*36850*/  HMMA.16816.F32 R16, R24, R22, R16 ;  /* 0x000000161810723c */ /* 0x008ff60000001810 */
[----:B------:R-:W-:Y:S11]  /*36860*/  @!UPT UIADD3 URZ, URZ, URZ, URZ ;  /* 0x0000003f3f3ff290 */ /* 0x000ff6000fffe03f */
[----:B------:R-:W-:Y:S01]  /*36870*/  @!UPT UIADD3 URZ, URZ, URZ, URZ ;  /* 0x0000003f3f3ff290 */ /* 0x000fe2000fffe03f */
[----:B------:R-:W-:Y:S01]  /*36880*/  STL.64 [R1+0x650], R16 ;  /* 0x0006501001007387 */ /* 0x000fe20000100a00 */
[----:B------:R0:W-:Y:S03]  /*36890*/  STL.64 [R1+0x658], R18 ;  /* 0x0006581201007387 */ /* 0x0001e60000100a00 */
[----:B0-----:R-:W2:Y:S04]  /*368a0*/  LDL.LU.64 R18, [R1+0x13a0] ;  /* 0x0013a00001127983 */ /* 0x001ea80000300a00 */
[----:B------:R-:W0:Y:S04]  /*368b0*/  S2R R13, SR_TID.X ;  /* 0x00000000000d7919 */ /* 0x000e280000002100 */
[----:B------:R-:W1:Y:S01]  /*368c0*/  S2R R0, SR_TID.X ;  /* 0x0000000000007919 */ /* 0x000e620000002100 */
[----:B------:R-:W-:-:S02]  /*368d0*/  IMAD.MOV.U32 R29, RZ, RZ, R22 ;  /* 0x000000ffff1d7224 */ /* 0x000fc400078e0016 */
[----:B0-----:R-:W-:Y:S01]  /*368e0*/  IMAD.SHL.U32 R2, R13, 0x2, RZ ;  /* 0x000000020d027824 */ /* 0x001fe200078e00ff */
[C---:B-1----:R-:W-:Y:S02]  /*368f0*/  LOP3.LUT R3, R0.reuse, 0x7, RZ, 0xc0, !PT ;  /* 0x0000000700037812 */ /* 0x042fe400078ec0ff */
[----:B------:R-:W-:Y:S02]  /*36900*/  LOP3.LUT R12, R0, 0x80, RZ, 0xc0, !PT ;  /* 0x00000080000c7812 */ /* 0x000fe400078ec0ff */
[----:B------:R-:W-:Y:S01]  /*36910*/  LOP3.LUT R28, R2, 0x10, RZ, 0xc0, !PT ;  /* 0x00000010021c7812 */ /* 0x000fe200078ec0ff */
[----:B--2---:R-:W-:Y:S11]  /*36920*/  HMMA.16816.F32 R8, R24, R18, R8 ;  /* 0x000000121808723c */ /* 0x004ff60000001808 */
[----:B------:R-:W-:Y:S11]  /*36930*/  @!UPT UIADD3 URZ, URZ, URZ, URZ ;  /* 0x0000003f3f3ff290 */ /* 0x000ff6000fffe03f */
[----:B------:R-:W-:Y:S01]  /*36940*/  @!UPT UIADD3 URZ, URZ, URZ, URZ ;  /* 0x0000003f3f3ff290 */ /* 0x000fe2000fffe03f */
[----:B------:R-:W-:Y:S01]  /*36950*/  STL.64 [R1+0x4c0], R8 ;  /* 0x0004c00801007387 */ /* 0x000fe20000100a00 */
[----:B------:R0:W-:Y:S03]  /*36960*/  STL.64 [R1+0x4c8], R10 ;  /* 0x0004c80a01007387 */ /* 0x0001e60000100a00 */
[----:B0-----:R-:W4:Y:S01]  /*36970*/  LDL.LU.64 R10, [R1+0x1398] ;  /* 0x00139800010a7983 */ /* 0x001f220000300a00 */
[----:B------:R-:W4:Y:S02]  /*36980*/  LDL.LU.64 R8, [R1+0x1390] ;  /* 0x0013900001087983 */ /* 0x000f240000300a00 */
[----:B------:R-:W-:Y:S01]  /*36990*/  IMAD R3, R3, 0x210, RZ ;  /* 0x0000021003037824 */ /* 0x000fe200078e02ff */
[----:B------:R-:W-:Y:S01]  /*369a0*/  LEA.HI R12, R12, R28, RZ, 0x1e ;  /* 0x0000001c0c0c7211 */ /* 0x000fe200078ff0ff */
[----:B------:R-:W-:-:S03]  /*369b0*/  IMAD.SHL.U32 R2, R0, 0x100, RZ ;  /* 0x0000010000027824 */ /* 0x000fc600078e00ff */
[----:B------:R-:W-:-:S04]  /*369c0*/  LOP3.LUT R12, R3, R12, RZ, 0x3c, !PT ;  /* 0x0000000c030c7212 */ /* 0x000fc800078e3cff */
[----:B------:R-:W-:Y:S01]  /*369d0*/  LOP3.LUT R12, R12, 0x1000, R2, 0xf8, !PT ;  /* 0x000010000c0c7812 */ /* 0x000fe200078ef802 */
[----:B------:R-:W-:Y:S02]  /*369e0*/  IMAD.SHL.U32 R2, R0, 0x2, RZ ;  /* 0x0000000200027824 */ /* 0x000fe400078e00ff */
[----:B------:R-:W-:Y:S01]  /*369f0*/  IMAD.MOV.U32 R28, RZ, RZ, R23 ;  /* 0x000000ffff1c7224 */ /* 0x000fe200078e0017 */
[----:B------:R-:W-:Y:S01]  /*36a00*/  LOP3.LUT R3, R13, 0x7, RZ, 0xc0, !PT ;  /* 0x000000070d037812 */ /* 0x000fe200078ec0ff */
[----:B------:R0:W-:Y:S01]  /*36a10*/  LDSM.16.MT88.4 R20, [R12+0xe180] ;  /* 0x00e180000c14783b */ /* 0x0001e20000004200 */
[----:B------:R-:W-:-:S03]  /*36a20*/  LOP3.LUT R17, R2, 0x10, RZ, 0xc0, !PT ;  /* 0x0000001002117812 */ /* 0x000fc600078ec0ff */
[----:B------:R-:W-:Y:S01]  /*36a30*/  IMAD R3, R3, 0x210, RZ ;  /* 0x0000021003037824 */ /* 0x000fe200078e02ff */
[C---:B0-----:R-:W-:Y:S01]  /*36a40*/  LOP3.LUT R12, R13.reuse, 0x80, RZ, 0xc0, !PT ;  /* 0x000000800d0c7812 */ /* 0x041fe200078ec0ff */
[----:B------:R-:W-:-:S03]  /*36a50*/  IMAD.SHL.U32 R2, R13, 0x100, RZ ;  /* 0x000001000d027824 */ /* 0x000fc600078e00ff */
[----:B------:R-:W-:-:S04]  /*36a60*/  LEA.HI R12, R12, R17, RZ, 0x1e ;  /* 0x000000110c0c7211 */ /* 0x000fc800078ff0ff */
[----:B------:R-:W-:-:S04]  /*36a70*/  LOP3.LUT R12, R3, R12, RZ, 0x3c, !PT ;  /* 0x0000000c030c7212 */ /* 0x000fc800078e3cff */
[----:B------:R-:W-:-:S04]  /*36a80*/  LOP3.LUT R12, R12, 0x1000, R2, 0xf8, !PT ;  /* 0x000010000c0c7812 */ /* 0x000fc800078ef802 */
[----:B------:R-:W-:Y:S01]  /*36a90*/  LOP3.LUT R12, R12, 0x40, RZ, 0x3c, !PT ;  /* 0x000000400c0c7812 */ /* 0x000fe200078e3cff */
[----:B------:R-:W-:Y:S02]  /*36aa0*/  IMAD.MOV.U32 R3, RZ, RZ, R18 ;  /* 0x000000ffff037224 */ /* 0x000fe400078e0012 */
[----:B------:R-:W-:Y:S02]  /*36ab0*/  IMAD.MOV.U32 R2, RZ, RZ, R19 ;  /* 0x000000ffff027224 */ /* 0x000fe400078e0013 */
[----:B------:R-:W0:Y:S04]  /*36ac0*/  LDSM.16.MT88.4 R16, [R12+0xe000] ;  /* 0x00e000000c10783b */ /* 0x000e280000004200 */
[----:B0-----:R-:W-:Y:S01]  /*36ad0*/  STL.64 [R1+0x12e0], R18 ;  /* 0x0012e01201007387 */ /* 0x001fe20000100a00 */
[----:B------:R-:W-:Y:S01]  /*36ae0*/  STL.64 [R1+0x12d8], R16 ;  /* 0x0012d81001007387 */ /* 0x000fe20000100a00 */
[----:B----4-:R-:W-:Y:S11]  /*36af0*/  HMMA.16816.F32 R8, R24, R14, R8 ;  /* 0x0000000e1808723c */ /* 0x010ff60000001808 */
[----:B------:R-:W-:Y:S11]  /*36b00*/  @!UPT UIADD3 URZ, URZ, URZ, URZ ;  /* 0x0000003f3f3ff290 */ /* 0x000ff6000fffe03f */
[----:B------:R-:W-:Y:S01]  /*36b10*/  @!UPT UIADD3 URZ, URZ, URZ, URZ ;  /* 0x0000003f3f3ff290 */ /* 0x000fe2000fffe03f */
[----:B------:R-:W-:Y:S01]  /*36b20*/  STL.64 [R1+0x230], R8 ;  /* 0x0002300801007387 */ /* 0x000fe20000100a00 */
[----:B------:R0:W-:Y:S03]  /*36b30*/  STL.64 [R1+0x238], R10 ;  /* 0x0002380a01007387 */ /* 0x0001e60000100a00 */
[----:B0-----:R-:W2:Y:S01]  /*36b40*/  LDL.LU.64 R10, [R1+0x1388] ;  /* 0x00138800010a7983 */ /* 0x001ea20000300a00 */
[----:B------:R-:W-:Y:S01]  /*36b50*/  IMAD.SHL.U32 R19, R13, 0x2, RZ ;  /* 0x000000020d137824 */ /* 0x000fe200078e00ff */
[C---:B------:R-:W-:Y:S02]  /*36b60*/  LOP3.LUT R13, R0.reuse, 0x7, RZ, 0xc0, !PT ;  /* 0x00000007000d7812 */ /* 0x040fe400078ec0ff */
        /* <DEDUP_REMOVED lines=22> */
[----:B0-----:R-:W3:Y:S01]  /*36cd0*/  LDL.LU.64 R6, [R1+0x1380] ;  /* 0x0013800001067983 */ /* 0x001ee20000300a00 */
[----:B------:R-:W-:Y:S02]  /*36ce0*/  IMAD.MOV.U32 R5, RZ, RZ, R10 ;  /* 0x000000ffff057224 */ /* 0x000fe400078e000a */
[----:B------:R-:W-:Y:S02]  /*36cf0*/  IMAD.MOV.U32 R0, RZ, RZ, R11 ;  /* 0x000000ffff007224 */ /* 0x000fe400078e000b */
[----:B------:R-:W2:Y:S01]  /*36d00*/  LDL.LU R4, [R1+0x1378] ;  /* 0x0013780001047983 */ /* 0x000ea20000300800 */
[----:B------:R-:W0:Y:S04]  /*36d10*/  LDSM.16.MT88.4 R8, [R19+0xe100] ;  /* 0x00e100001308783b */ /* 0x000e280000004200 */
[----:B0-----:R-:W-:Y:S01]  /*36d20*/  STL.64 [R1+0x11d8], R10 ;  /* 0x0011d80a01007387 */ /* 0x001fe20000100a00 */
[----:B------:R3:W-:Y:S02]  /*36d30*/  STL.64 [R1+0x11d0], R8 ;  /* 0x0011d00801007387 */ /* 0x0007e40000100a00 */
[----:B---3--:R-:W-:Y:S01]  /*36d40*/  HMMA.16816.F32 R8, R24, R6, R12 ;  /* 0x000000061808723c */ /* 0x008fe2000000180c */
[----:B------:R-:W-:Y:S04]  /*36d50*/  STL.64 [R1+0x12e8], R6 ;  /* 0x0012e80601007387 */ /* 0x000fe80000100a00 */
[----:B------:R-:W0:Y:S11]  /*36d60*/  LDSM.16.MT88.4 R24, [R19+0xe180] ;  /* 0x00e180001318783b */ /* 0x000e360000004200 */
[----:B------:R-:W-:Y:S07]  /*36d70*/  @!UPT UIADD3 URZ, URZ, URZ, URZ ;  /* 0x0000003f3f3ff290 */ /* 0x000fee000fffe03f */
[----:B------:R1:W-:Y:S01]  /*36d80*/  STL.64 [R1+0x350], R8 ;  /* 0x0003500801007387 */ /* 0x0003e20000100a00 */
[----:B------:R3:W-:Y:S03]  /*36d90*/  STL.64 [R1+0x358], R10 ;  /* 0x0003580a01007387 */ /* 0x0007e60000100a00 */
[----:B-1----:R-:W4:Y:S01]  /*36da0*/  LDL.LU R8, [R1+0x270] ;  /* 0x0002700001087983 */ /* 0x002f220000300800 */
[----:B------:R-:W4:Y:S02]  /*36db0*/  LDL.LU R9, [R1+0x274] ;  /* 0x0002740001097983 */ /* 0x000f240000300800 */
[----:B---3--:R-:W3:Y:S02]  /*36dc0*/  LDL.LU R10, [R1+0x278] ;  /* 0x00027800010a7983 */ /* 0x008ee40000300800 */
[----:B------:R-:W3:Y:S02]  /*36dd0*/  LDL.LU R11, [R1+0x27c] ;  /* 0x00027c00010b7983 */ /* 0x000ee40000300800 */
[----:B---3--:R1:W-:Y:S01]  /*36de0*/  STL.64 [R1+0x11e8], R10 ;  /* 0x0011e80a01007387 */ /* 0x0083e20000100a00 */
[----:B----4-:R-:W-:Y:S02]  /*36df0*/  STL.64 [R1+0x11e0], R8 ;  /* 0x0011e00801007387 */ /* 0x010fe40000100a00 */
[----:B-1----:R-:W-:-:S02]  /*36e00*/  IMAD.MOV.U32 R10, RZ, RZ, R17 ;  /* 0x000000ffff0a7224 */ /* 0x002fc400078e0011 */
[----:B------:R-:W-:-:S05]  /*36e10*/  IMAD.MOV.U32 R11, RZ, RZ, R16 ;  /* 0x000000ffff0b7224 */ /* 0x000fca00078e0010 */
[----:B------:R-:W-:Y:S01]  /*36e20*/  STL.64 [R1+0x1308], R10 ;  /* 0x0013080a01007387 */ /* 0x000fe20000100a00 */
[----:B0-----:R-:W-:Y:S02]  /*36e30*/  STL.64 [R1+0x1148], R26 ;  /* 0x0011481a01007387 */ /* 0x001fe40000100a00 */
[----:B------:R0:W-:Y:S02]  /*36e40*/  STL.64 [R1+0x1140], R24 ;  /* 0x0011401801007387 */ /* 0x0001e40000100a00 */
[----:B0-----:R-:W3:Y:S01]  /*36e50*/  LDL.LU R24, [R1+0x1d0] ;  /* 0x0001d00001187983 */ /* 0x001ee20000300800 */
[----:B------:R-:W3:Y:S02]  /*36e60*/  LDL.LU R25, [R1+0x1d4] ;  /* 0x0001d40001197983 */ /* 0x000ee40000300800 */
[----:B------:R-:W4:Y:S02]  /*36e70*/  LDL.LU R26, [R1+0x1d8] ;  /* 0x0001d800011a7983 */ /* 0x000f240000300800 */
[----:B------:R-:W4:Y:S01]  /*36e80*/  LDL.LU R27, [R1+0x1dc] ;  /* 0x0001dc00011b7983 */ /* 0x000f220000300800 */
[----:B------:R-:W2:Y:S01]  /*36e90*/  LDL.LU R12, [R1+0x3c0] ;  /* 0x0003c000010c7983 */ /* 0x000ea20000300800 */
        /* <DEDUP_REMOVED lines=16> */
[----:B------:R-:W-:Y:S02]  /*36fa0*/  STL.64 [R1+0x12f0], R16 ;  /* 0x0012f01001007387 */ /* 0x000fe40000100a00 */
[----:B------:R-:W2:Y:S02]  /*36fb0*/  LDL.LU R5, [R1+0x1374] ;  /* 0x0013740001057983 */ /* 0x000ea40000300800 */
[----:B------:R-:W2:Y:S01]  /*36fc0*/  LDL.LU R0, [R1+0x1370] ;  /* 0x0013700001007983 */ /* 0x000ea20000300800 */
[----:B------:R-:W2:Y:S01]  /*36fd0*/  LDL.LU R8, [R1+0x430] ;  /* 0x0004300001087983 */ /* 0x000ea20000300800 */
[----:B------:R-:W2:Y:S02]  /*36fe0*/  LDL.LU R9, [R1+0x434] ;  /* 0x0004340001097983 */ /* 0x000ea40000300800 */
[----:B------:R-:W2:Y:S02]  /*36ff0*/  LDL.LU R10, [R1+0x438] ;  /* 0x00043800010a7983 */ /* 0x000ea40000300800 */
[----:B------:R-:W2:Y:S02]  /*37000*/  LDL.LU R11, [R1+0x43c] ;  /* 0x00043c00010b7983 */ /* 0x000ea40000300800 */
[----:B--2---:R0:W-:Y:S01]  /*37010*/  STL.64 [R1+0x1318], R10 ;  /* 0x0013180a01007387 */ /* 0x0041e20000100a00 */
[----:B------:R-:W-:Y:S02]  /*37020*/  STL.64 [R1+0x1310], R8 ;  /* 0x0013100801007387 */ /* 0x000fe40000100a00 */
[----:B0-----:R-:W-:-:S02]  /*37030*/  IMAD.MOV.U32 R10, RZ, RZ, R29 ;  /* 0x000000ffff0a7224 */ /* 0x001fc400078e001d */
[----:B------:R-:W-:-:S05]  /*37040*/  IMAD.MOV.U32 R11, RZ, RZ, R28 ;  /* 0x000000ffff0b7224 */ /* 0x000fca00078e001c */
[----:B------:R0:W-:Y:S04]  /*37050*/  STL.64 [R1+0x1330], R10 ;  /* 0x0013300a01007387 */ /* 0x0001e80000100a00 */
[----:B0-----:R-:W2:Y:S04]  /*37060*/  LDL.LU.64 R10, [R1+0x48] ;  /* 0x00004800010a7983 */ /* 0x001ea80000300a00 */
[----:B--2---:R0:W-:Y:S01]  /*37070*/  STL.64 [R1+0x1348], R10 ;  /* 0x0013480a01007387 */ /* 0x0041e20000100a00 */
[----:B------:R-:W-:Y:S02]  /*37080*/  STL.64 [R1+0x1300], R6 ;  /* 0x0013000601007387 */ /* 0x000fe40000100a00 */
[----:B------:R-:W2:Y:S02]  /*37090*/  LDL.LU R16, [R1+0x410] ;  /* 0x0004100001107983 */ /* 0x000ea40000300800 */
[----:B------:R-:W2:Y:S01]  /*370a0*/  LDL.LU R17, [R1+0x414] ;  /* 0x0004140001117983 */ /* 0x000ea20000300800 */
[----:B------:R-:W2:Y:S01]  /*370b0*/  LDL.LU R18, [R1+0x418] ;  /* 0x0004180001127983 */ /* 0x000ea20000300800 */
[----:B------:R-:W2:Y:S02]  /*370c0*/  LDL.LU R19, [R1+0x41c] ;  /* 0x00041c0001137983 */ /* 0x000ea40000300800 */
[----:B------:R-:W2:Y:S02]  /*370d0*/  LDL.LU R8, [R1+0x460] ;  /* 0x0004600001087983 */ /* 0x000ea40000300800 */
[----:B------:R-:W2:Y:S01]  /*370e0*/  LDL.LU R9, [R1+0x464] ;  /* 0x0004640001097983 */ /* 0x000ea20000300800 */
[----:B0-----:R-:W2:Y:S01]  /*370f0*/  LDL.LU R10, [R1+0x468] ;  /* 0x00046800010a7983 */ /* 0x001ea20000300800 */
[----:B------:R-:W2:Y:S03]  /*37100*/  LDL.LU R11, [R1+0x46c] ;  /* 0x00046c00010b7983 */ /* 0x000ea60000300800 */
[----:B--2---:R-:W-:Y:S01]  /*37110*/  STL.64 [R1+0x1358], R10 ;  /* 0x0013580a01007387 */ /* 0x004fe20000100a00 */
[----:B------:R-:W-:Y:S02]  /*37120*/  STL.64 [R1+0x1350], R8 ;  /* 0x0013500801007387 */ /* 0x000fe40000100a00 */
        /* <DEDUP_REMOVED lines=13> */
[----:B------:R-:W-:Y:S01]  /*37200*/  IMAD.MOV.U32 R10, RZ, RZ, R5 ;  /* 0x000000ffff0a7224 */ /* 0x000fe200078e0005 */
        /* <DEDUP_REMOVED lines=10> */
[----:B------:R0:W-:Y:S01]  /*372b0*/  STL.64 [R1+0x12b0], R14 ;  /* 0x0012b00e01007387 */ /* 0x0001e20000100a00 */
[----:B------:R-:W-:Y:S03]  /*372c0*/  STL.64 [R1+0x12a8], R12 ;  /* 0x0012a80c01007387 */ /* 0x000fe60000100a00 */
[----:B0-----:R-:W2:Y:S01]  /*372d0*/  LDL.64 R14, [R1+0x58] ;  /* 0x00005800010e7983 */ /* 0x001ea20000100a00 */
[----:B----4-:R-:W-:Y:S02]  /*372e0*/  STL.64 [R1+0x11f8], R26 ;  /* 0x0011f81a01007387 */ /* 0x010fe40000100a00 */
[----:B---3--:R0:W-:Y:S02]  /*372f0*/  STL.64 [R1+0x11f0], R24 ;  /* 0x0011f01801007387 */ /* 0x0081e40000100a00 */
[----:B0-----:R-:W3:Y:S01]  /*37300*/  LDL.LU R24, [R1+0x280] ;  /* 0x0002800001187983 */ /* 0x001ee20000300800 */
[----:B------:R-:W3:Y:S02]  /*37310*/  LDL.LU R25, [R1+0x284] ;  /* 0x0002840001197983 */ /* 0x000ee40000300800 */
[----:B------:R-:W4:Y:S02]  /*37320*/  LDL.LU R26, [R1+0x288] ;  /* 0x00028800011a7983 */ /* 0x000f240000300800 */
[----:B------:R-:W4:Y:S01]  /*37330*/  LDL.LU R27, [R1+0x28c] ;  /* 0x00028c00011b7983 */ /* 0x000f220000300800 */
[C---:B--2---:R-:W-:Y:S01]  /*37340*/  HMMA.16816.F32 R8, R20.reuse, R10, R16 ;  /* 0x0000000a1408723c */ /* 0x044fe20000001810 */
[----:B----4-:R-:W-:Y:S01]  /*37350*/  STL.64 [R1+0x1208], R26 ;  /* 0x0012081a01007387 */ /* 0x010fe20000100a00 */
[----:B---3--:R-:W-:Y:S02]  /*37360*/  STL.64 [R1+0x1200], R24 ;  /* 0x0012001801007387 */ /* 0x008fe40000100a00 */
[----:B------:R-:W2:Y:S02]  /*37370*/  LDL.LU.64 R18, [R1+0x1368] ;  /* 0x0013680001127983 */ /* 0x000ea40000300a00 */
[----:B------:R-:W2:Y:S11]  /*37380*/  LDL.LU.64 R16, [R1+0x1360] ;  /* 0x0013600001107983 */ /* 0x000eb60000300a00 */
[----:B------:R-:W-:Y:S06]  /*37390*/  @!UPT UIADD3 URZ, URZ, URZ, URZ ;  /* 0x0000003f3f3ff290 */ /* 0x000fec000fffe03f */
        /* <DEDUP_REMOVED lines=11> */
[----:B------:R-:W-:Y:S02]  /*37450*/  IMAD.MOV.U32 R26, RZ, RZ, R3 ;  /* 0x000000ffff1a7224 */ /* 0x000fe400078e0003 */
[----:B------:R-:W-:Y:S01]  /*37460*/  IMAD.MOV.U32 R27, RZ, RZ, R2 ;  /* 0x000000ffff1b7224 */ /* 0x000fe200078e0002 */
[----:B0-----:R-:W3:Y:S01]  /*37470*/  LDL.LU.64 R14, [R1+0x68] ;  /* 0x00006800010e7983 */ /* 0x001ee20000300a00 */
        /* <DEDUP_REMOVED lines=11> */
[----:B------:R-:W2:Y:S11]  /*37530*/  LDL.LU.64 R16, [R1+0x1320] ;  /* 0x0013200001107983 */ /* 0x000eb60000300a00 */
[----:B------:R-:W-:Y:S10]  /*37540*/  @!UPT UIADD3 URZ, URZ, URZ, URZ ;  /* 0x0000003f3f3ff290 */ /* 0x000ff4000fffe03f */
        /* <DEDUP_REMOVED lines=9> */
[----:B0-----:R-:W4:Y:S01]  /*375e0*/  LDL.LU.64 R10, [R1+0x1308] ;  /* 0x00130800010a7983 */ /* 0x001f220000300a00 */
[----:B------:R0:W-:Y:S02]  /*375f0*/  STL.64 [R1+0x12b8], R26 ;  /* 0x0012b81a01007387 */ /* 0x0001e40000100a00 */
[----:B------:R-:W2:Y:S02]  /*37600*/  LDL.LU R24, [R1+0x3f0] ;  /* 0x0003f00001187983 */ /* 0x000ea40000300800 */
[----:B------:R-:W2:Y:S01]  /*37610*/  LDL.LU R25, [R1+0x3f4] ;  /* 0x0003f40001197983 */ /* 0x000ea20000300800 */
[----:B0-----:R-:W2:Y:S01]  /*37620*/  LDL.LU R26, [R1+0x3f8] ;  /* 0x0003f800011a7983 */ /* 0x001ea20000300800 */
[----:B------:R-:W2:Y:S01]  /*37630*/  LDL.LU R27, [R1+0x3fc] ;  /* 0x0003fc00011b7983 */ /* 0x000ea20000300800 */
[C---:B----4-:R-:W-:Y:S02]  /*37640*/  HMMA.16816.F32 R4, R20.reuse, R10, R4 ;  /* 0x0000000a1404723c */ /* 0x050fe40000001804 */
[----:B--2---:R-:W-:Y:S01]  /*37650*/  STL.64 [R1+0x12d0], R26 ;  /* 0x0012d01a01007387 */ /* 0x004fe20000100a00 */
        /* <DEDUP_REMOVED lines=16> */
[----:B----4-:R-:W-:Y:S02]  /*37760*/  HMMA.16816.F32 R20, R20, R6, R16 ;  /* 0x000000061414723c */ /* 0x010fe40000001810 */
[----:B------:R-:W2:Y:S01]  /*37770*/  LDL.LU.64 R18, [R1+0x12e0] ;  /* 0x0012e00001127983 */ /* 0x000ea20000300a00 */
[----:B------:R-:W2:Y:S02]  /*37780*/  LDL.LU.64 R16, [R1+0x12d8] ;  /* 0x0012d80001107983 */ /* 0x000ea40000300a00 */
[----:B---3--:R-:W-:-:S02]  /*37790*/  IMAD.MOV.U32 R5, RZ, RZ, R14 ;  /* 0x000000ffff057224 */ /* 0x008fc400078e000e */
[----:B------:R-:W-:Y:S11]  /*377a0*/  IMAD.MOV.U32 R4, RZ, RZ, R15 ;  /* 0x000000ffff047224 */ /* 0x000ff600078e000f */
[----:B------:R-:W-:Y:S05]  /*377b0*/  @!UPT UIADD3 URZ, URZ, URZ, URZ ;  /* 0x0000003f3f3ff290 */ /* 0x000fea000fffe03f */
[----:B------:R-:W-:Y:S01]  /*377c0*/  STL.64 [R1+0x120], R20 ;  /* 0x0001201401007387 */ /* 0x000fe20000100a00 */
[----:B------:R-:W-:Y:S01]  /*377d0*/  STL.64 [R1+0x128], R22 ;  /* 0x0001281601007387 */ /* 0x000fe20000100a00 */
[----:B--2---:R-:W-:Y:S11]  /*377e0*/  HMMA.16816.F32 R24, R16, R14, R24 ;  /* 0x0000000e1018723c */ /* 0x004ff60000001818 */
[----:B------:R-:W-:Y:S11]  /*377f0*/  @!UPT UIADD3 URZ, URZ, URZ, URZ ;  /* 0x0000003f3f3ff290 */ /* 0x000ff6000fffe03f */
[----:B------:R-:W-:Y:S01]  /*37800*/  @!UPT UIADD3 URZ, URZ, URZ, URZ ;  /* 0x0000003f3f3ff290 */ /* 0x000fe2000fffe03f */
[----:B------:R-:W-:Y:S01]  /*37810*/  STL.64 [R1+0x710], R24 ;  /* 0x0007101801007387 */ /* 0x000fe20000100a00 */
[----:B------:R0:W-:Y:S03]  /*37820*/  STL.64 [R1+0x718], R26 ;  /* 0x0007181a01007387 */ /* 0x0001e60000100a00 */
[----:B0-----:R-:W2:Y:S01]  /*37830*/  LDL.LU.64 R26, [R1+0x12d0] ;  /* 0x0012d000011a7983 */ /* 0x001ea20000300a00 */
[----:B------:R-:W2:Y:S02]  /*37840*/  LDL.LU.64 R24, [R1+0x12c8] ;  /* 0x0012c80001187983 */ /* 0x000ea40000300a00 */
[----:B------:R-:W2:Y:S02]  /*37850*/  LDL.LU.64 R14, [R1+0x12c0] ;  /* 0x0012c000010e7983 */ /* 0x000ea40000300a00 */
[----:B------:R0:W-:Y:S01]  /*37860*/  STL.64 [R1+0x1270], R6 ;  /* 0x0012700601007387 */ /* 0x0001e20000100a00 */
[----:B------:R-:W-:Y:S01]  /*37870*/  STL.64 [R1+0x1268], R4 ;  /* 0x0012680401007387 */ /* 0x000fe20000100a00 */
[----:B------:R-:W-:-:S02]  /*37880*/  IMAD.MOV.U32 R22, RZ, RZ, R3 ;  /* 0x000000ffff167224 */ /* 0x000fc400078e0003 */
[----:B------:R-:W-:Y:S01]  /*37890*/  IMAD.MOV.U32 R23, RZ, RZ, R2 ;  /* 0x000000ffff177224 */ /* 0x000fe200078e0002 */
[----:B0-----:R-:W3:Y:S01]  /*378a0*/  LDL.64 R6, [R1+0x38] ;  /* 0x0000380001067983 */ /* 0x001ee20000100a00 */
[C---:B--2---:R-:W-:Y:S01]  /*378b0*/  HMMA.16816.F32 R24, R16.reuse, R14, R24 ;  /* 0x0000000e1018723c */ /* 0x044fe20000001818 */
[----:B------:R-:W-:Y:S02]  /*378c0*/  IMAD.MOV.U32 R3, RZ, RZ, R14 ;  /* 0x000000ffff037224 */ /* 0x000fe400078e000e */
[----:B------:R-:W-:Y:S11]  /*378d0*/  IMAD.MOV.U32 R2, RZ, RZ, R15 ;  /* 0x000000ffff027224 */ /* 0x000ff600078e000f */
[----:B------:R-:W-:Y:S09]  /*378e0*/  @!UPT UIADD3 URZ, URZ, URZ, URZ ;  /* 0x0000003f3f3ff290 */ /* 0x000ff2000fffe03f */
[----:B------:R-:W-:Y:S01]  /*378f0*/  STL.64 [R1+0x6b0], R24 ;  /* 0x0006b01801007387 */ /* 0x000fe20000100a00 */
[----:B------:R0:W-:Y:S03]  /*37900*/  STL.64 [R1+0x6b8], R26 ;  /* 0x0006b81a01007387 */ /* 0x0001e60000100a00 */
[----:B0-----:R-:W2:Y:S01]  /*37910*/  LDL.LU.64 R26, [R1+0x12b8] ;  /* 0x0012b800011a7983 */ /* 0x001ea20000300a00 */
[----:B------:R-:W4:Y:S02]  /*37920*/  LDL.LU.64 R14, [R1+0x12b0] ;  /* 0x0012b000010e7983 */ /* 0x000f240000300a00 */
[----:B------:R-:W4:Y:S02]  /*37930*/  LDL.LU.64 R12, [R1+0x12a8] ;  /* 0x0012a800010c7983 */ /* 0x000f240000300a00 */
[----:B----4-:R-:W-:Y:S11]  /*37940*/  HMMA.16816.F32 R12, R16, R22, R12 ;  /* 0x00000016100c723c */ /* 0x010ff6000000180c */
        /* <DEDUP_REMOVED lines=14> */
[----:B---3--:R-:W-:Y:S02]  /*37a30*/  IMAD.MOV.U32 R3, RZ, RZ, R6 ;  /* 0x000000ffff037224 */ /* 0x008fe400078e0006 */
[----:B------:R-:W-:Y:S01]  /*37a40*/  IMAD.MOV.U32 R2, RZ, RZ, R7 ;  /* 0x000000ffff027224 */ /* 0x000fe200078e0007 */
[C---:B----4-:R-:W-:Y:S08]  /*37a50*/  HMMA.16816.F32 R20, R16.reuse, R6, R20 ;  /* 0x000000061014723c */ /* 0x050ff00000001814 */
[----:B--2---:R-:W-:Y:S11]  /*37a60*/  HMMA.16816.F32 R4, R16, R26, R12 ;  /* 0x0000001a1004723c */ /* 0x004ff6000000180c */
[----:B------:R-:W-:Y:S04]  /*37a70*/  @!UPT UIADD3 URZ, URZ, URZ, URZ ;  /* 0x0000003f3f3ff290 */ /* 0x000fe8000fffe03f */
[----:B------:R-:W-:Y:S01]  /*37a80*/  STL.64 [R1+0x370], R20 ;  /* 0x0003701401007387 */ /* 0x000fe20000100a00 */
[----:B------:R-:W-:Y:S02]  /*37a90*/  STL.64 [R1+0x378], R22 ;  /* 0x0003781601007387 */ /* 0x000fe40000100a00 */
[----:B------:R-:W2:Y:S05]  /*37aa0*/  LDL.LU R12, [R1+0x2e0] ;  /* 0x0002e000010c7983 */ /* 0x000eaa0000300800 */
[----:B------:R-:W-:Y:S01]  /*37ab0*/  STL.64 [R1+0x250], R4 ;  /* 0x0002500401007387 */ /* 0x000fe20000100a00 */
[----:B------:R-:W-:Y:S01]  /*37ac0*/  STL.64 [R1+0x258], R6 ;  /* 0x0002580601007387 */ /* 0x000fe20000100a00 */
        /* <DEDUP_REMOVED lines=15> */
[----:B------:R-:W3:Y:S01]  /*37bc0*/  LDL.64 R6, [R1+0x8] ;  /* 0x0000080001067983 */ /* 0x000ee20000100a00 */
[----:B------:R-:W4:Y:S02]  /*37bd0*/  LDL.LU R20, [R1+0x2d0] ;  /* 0x0002d00001147983 */ /* 0x000f240000300800 */
[----:B------:R-:W4:Y:S02]  /*37be0*/  LDL.LU R21, [R1+0x2d4] ;  /* 0x0002d40001157983 */ /* 0x000f240000300800 */
[----:B------:R-:W4:Y:S01]  /*37bf0*/  LDL.LU R22, [R1+0x2d8] ;  /* 0x0002d80001167983 */ /* 0x000f220000300800 */
[----:B------:R-:W4:Y:S01]  /*37c00*/  LDL.LU R23, [R1+0x2dc] ;  /* 0x0002dc0001177983 */ /* 0x000f220000300800 */
[----:B------:R0:W-:Y:S02]  /*37c10*/  STL.64 [R1+0x1218], R26 ;  /* 0x0012181a01007387 */ /* 0x0001e40000100a00 */
[----:B0-----:R-:W-:-:S02]  /*37c20*/  IMAD.MOV.U32 R26, RZ, RZ, R3 ;  /* 0x000000ffff1a7224 */ /* 0x001fc400078e0003 */
[----:B------:R-:W-:-:S05]  /*37c30*/  IMAD.MOV.U32 R27, RZ, RZ, R2 ;  /* 0x000000ffff1b7224 */ /* 0x000fca00078e0002 */
[----:B------:R0:W-:Y:S01]  /*37c40*/  STL.64 [R1+0x1230], R26 ;  /* 0x0012301a01007387 */ /* 0x0001e20000100a00 */
[----:B------:R-:W3:Y:S02]  /*37c50*/  LDL.LU R24, [R1+0x2b0] ;  /* 0x0002b00001187983 */ /* 0x000ee40000300800 */
[----:B------:R-:W3:Y:S01]  /*37c60*/  LDL.LU R25, [R1+0x2b4] ;  /* 0x0002b40001197983 */ /* 0x000ee20000300800 */
[----:B0-----:R-:W3:Y:S01]  /*37c70*/  LDL.LU R26, [R1+0x2b8] ;  /* 0x0002b800011a7983 */ /* 0x001ee20000300800 */
[----:B------:R-:W3:Y:S01]  /*37c80*/  LDL.LU R27, [R1+0x2bc] ;  /* 0x0002bc00011b7983 */ /* 0x000ee20000300800 */
[----:B--2---:R-:W-:Y:S02]  /*37c90*/  HMMA.16816.F32 R12, R16, R10, R12 ;  /* 0x0000000a100c723c */ /* 0x004fe4000000180c */
        /* <DEDUP_REMOVED lines=15> */
[----:B------:R-:W2:Y:S02]  /*37d90*/  LDL.LU R11, [R1+0x29c] ;  /* 0x00029c00010b7983 */ /* 0x000ea40000300800 */
[----:B------:R-:W-:-:S02]  /*37da0*/  IMAD.MOV.U32 R3, RZ, RZ, R6 ;  /* 0x000000ffff037224 */ /* 0x000fc400078e0006 */
[----:B------:R-:W-:Y:S01]  /*37db0*/  IMAD.MOV.U32 R2, RZ, RZ, R7 ;  /* 0x000000ffff027224 */ /* 0x000fe200078e0007 */
        /* <DEDUP_REMOVED lines=13> */
[----:B------:R-:W2:Y:S01]  /*37e90*/  LDL.LU.64 R4, [R1+0x1268] ;  /* 0x0012680001047983 */ /* 0x000ea20000300a00 */
[----:B---3--:R-:W-:Y:S01]  /*37ea0*/  HMMA.16816.F32 R16, R16, R6, R12 ;  /* 0x000000061010723c */ /* 0x008fe2000000180c */
[----:B------:R-:W4:Y:S01]  /*37eb0*/  LDL.LU.64 R14, [R1+0x1260] ;  /* 0x00126000010e7983 */ /* 0x000f220000300a00 */
[----:B------:R-:W4:Y:S11]  /*37ec0*/  LDL.LU.64 R12, [R1+0x1258] ;  /* 0x00125800010c7983 */ /* 0x000f360000300a00 */
[----:B------:R-:W-:Y:S10]  /*37ed0*/  @!UPT UIADD3 URZ, URZ, URZ, URZ ;  /* 0x0000003f3f3ff290 */ /* 0x000ff4000fffe03f */
[----:B------:R-:W-:Y:S01]  /*37ee0*/  STL.64 [R1+0x110], R16 ;  /* 0x0001101001007387 */ /* 0x000fe20000100a00 */
[----:B------:R2:W-:Y:S02]  /*37ef0*/  STL.64 [R1+0x118], R18 ;  /* 0x0001181201007387 */ /* 0x0005e40000100a00 */
[----:B--2---:R-:W-:Y:S02]  /*37f00*/  IMAD.MOV.U32 R18, RZ, RZ, R5 ;  /* 0x000000ffff127224 */ /* 0x004fe400078e0005 */
[----:B------:R-:W-:-:S07]  /*37f10*/  IMAD.MOV.U32 R19, RZ, RZ, R4 ;  /* 0x000000ffff137224 */ /* 0x000fce00078e0004 */
[C---:B----4-:R-:W-:Y:S11]  /*37f20*/  HMMA.16816.F32 R20, R12.reuse, R18, R20 ;  /* 0x000000120c14723c */ /* 0x050ff60000001814 */
[----:B------:R-:W-:Y:S11]  /*37f30*/  @!UPT UIADD3 URZ, URZ, URZ, URZ ;  /* 0x0000003f3f3ff290 */ /* 0x000ff6000fffe03f */
[----:B------:R-:W-:Y:S01]  /*37f40*/  @!UPT UIADD3 URZ, URZ, URZ, URZ ;  /* 0x0000003f3f3ff290 */ /* 0x000fe2000fffe03f */
        /* <DEDUP_REMOVED lines=10> */
[C---:B--2---:R-:W-:Y:S11]  /*37ff0*/  HMMA.16816.F32 R24, R12.reuse, R22, R24 ;  /* 0x000000160c18723c */ /* 0x044ff60000001818 */
[----:B------:R-:W-:Y:S11]  /*38000*/  @!UPT UIADD3 URZ, URZ, URZ, URZ ;  /* 0x0000003f3f3ff290 */ /* 0x000ff6000fffe03f */
[----:B------:R-:W-:Y:S01]  /*38010*/  @!UPT UIADD3 URZ, URZ, URZ, URZ ;  /* 0x0000003f3f3ff290 */ /* 0x000fe2000fffe03f */
[----:B------:R-:W-:Y:S01]  /*38020*/  STL.64 [R1+0x620], R24 ;  /* 0x0006201801007387 */ /* 0x000fe20000100a00 */
[----:B------:R0:W-:Y:S03]  /*38030*/  STL.64 [R1+0x628], R26 ;  /* 0x0006281a01007387 */ /* 0x0001e60000100a00 */
[----:B0-----:R-:W2:Y:S01]  /*38040*/  LDL.LU.64 R26, [R1+0x1230] ;  /* 0x00123000011a7983 */ /* 0x001ea20000300a00 */
[----:B------:R-:W-:Y:S01]  /*38050*/  STL.64 [R1+0x11b0], R22 ;  /* 0x0011b01601007387 */ /* 0x000fe20000100a00 */
        /* <DEDUP_REMOVED lines=22> */
[----:B------:R-:W-:Y:S02]  /*381c0*/  IMAD.MOV.U32 R22, RZ, RZ, R3 ;  /* 0x000000ffff167224 */ /* 0x000fe400078e0003 */
[----:B------:R-:W-:-:S07]  /*381d0*/  IMAD.MOV.U32 R23, RZ, RZ, R2 ;  /* 0x000000ffff177224 */ /* 0x000fce00078e0002 */
[C---:B---3--:R-:W-:Y:S08]  /*381e0*/  HMMA.16816.F32 R20, R12.reuse, R22, R8 ;  /* 0x000000160c14723c */ /* 0x048ff00000001808 */
[----:B--2---:R-:W-:Y:S01]  /*381f0*/  HMMA.16816.F32 R12, R12, R6, R24 ;  /* 0x000000060c0c723c */ /* 0x004fe20000001818 */
[----:B------:R-:W2:Y:S01]  /*38200*/  LDL.LU.64 R10, [R1+0x11d8] ;  /* 0x0011d800010a7983 */ /* 0x000ea20000300a00 */
[----:B------:R-:W2:Y:S02]  /*38210*/  LDL.LU.64 R8, [R1+0x11d0] ;  /* 0x0011d00001087983 */ /* 0x000ea40000300a00 */
[----:B------:R-:W-:Y:S11]  /*38220*/  STL.64 [R1+0x11c8], R6 ;  /* 0x0011c80601007387 */ /* 0x000ff60000100a00 */
[----:B------:R0:W-:Y:S01]  /*38230*/  STL.64 [R1+0x4e0], R20 ;  /* 0x0004e01401007387 */ /* 0x0001e20000100a00 */
[----:B------:R1:W-:Y:S02]  /*38240*/  STL.64 [R1+0x4e8], R22 ;  /* 0x0004e81601007387 */ /* 0x0003e40000100a00 */
[----:B------:R-:W3:Y:S05]  /*38250*/  LDL.LU R24, [R1+0xf0] ;  /* 0x0000f00001187983 */ /* 0x000eea0000300800 */
[----:B------:R-:W-:Y:S01]  /*38260*/  STL.64 [R1+0x4d0], R12 ;  /* 0x0004d00c01007387 */ /* 0x000fe20000100a00 */
[----:B------:R4:W-:Y:S01]  /*38270*/  STL.64 [R1+0x4d8], R14 ;  /* 0x0004d80e01007387 */ /* 0x0009e20000100a00 */
[----:B------:R-:W3:Y:S02]  /*38280*/  LDL.LU R25, [R1+0xf4] ;  /* 0x0000f40001197983 */ /* 0x000ee40000300800 */
[----:B------:R-:W2:Y:S02]  /*38290*/  LDL.LU R26, [R1+0xf8] ;  /* 0x0000f800011a7983 */ /* 0x000ea40000300800 */
[----:B------:R-:W2:Y:S01]  /*382a0*/  LDL.LU R27, [R1+0xfc] ;  /* 0x0000fc00011b7983 */ /* 0x000ea20000300800 */
[----:B0-----:R-:W2:Y:S01]  /*382b0*/  LDL.LU R20, [R1+0x1a0] ;  /* 0x0001a00001147983 */ /* 0x001ea20000300800 */
[----:B------:R-:W2:Y:S02]  /*382c0*/  LDL.LU R21, [R1+0x1a4] ;  /* 0x0001a40001157983 */ /* 0x000ea40000300800 */
[----:B-1----:R-:W2:Y:S02]  /*382d0*/  LDL.LU R22, [R1+0x1a8] ;  /* 0x0001a80001167983 */ /* 0x002ea40000300800 */
[----:B------:R-:W2:Y:S01]  /*382e0*/  LDL.LU R23, [R1+0x1ac] ;  /* 0x0001ac0001177983 */ /* 0x000ea20000300800 */
[----:B------:R-:W2:Y:S01]  /*382f0*/  LDL.LU R4, [R1+0x1b0] ;  /* 0x0001b00001047983 */ /* 0x000ea20000300800 */
[----:B------:R-:W2:Y:S02]  /*38300*/  LDL.LU R5, [R1+0x1b4] ;  /* 0x0001b40001057983 */ /* 0x000ea40000300800 */
[----:B------:R-:W2:Y:S02]  /*38310*/  LDL.LU R6, [R1+0x1b8] ;  /* 0x0001b80001067983 */ /* 0x000ea40000300800 */
[----:B------:R-:W2:Y:S01]  /*38320*/  LDL.LU R7, [R1+0x1bc] ;  /* 0x0001bc0001077983 */ /* 0x000ea20000300800 */
[----:B----4-:R-:W4:Y:S04]  /*38330*/  LDL.LU.64 R14, [R1+0x18] ;  /* 0x00001800010e7983 */ /* 0x010f280000300a00 */
[----:B----4-:R0:W-:Y:S04]  /*38340*/  STL.64 [R1+0x1178], R14 ;  /* 0x0011780e01007387 */ /* 0x0101e80000100a00 */
[----:B0-----:R-:W4:Y:S04]  /*38350*/  LDL.LU.64 R14, [R1+0x28] ;  /* 0x00002800010e7983 */ /* 0x001f280000300a00 */
[----:B----4-:R0:W-:Y:S04]  /*38360*/  STL.64 [R1+0x1190], R14 ;  /* 0x0011900e01007387 */ /* 0x0101e80000100a00 */
[----:B0-----:R-:W4:Y:S04]  /*38370*/  LDL.LU.64 R14, [R1+0x38] ;  /* 0x00003800010e7983 */ /* 0x001f280000300a00 */
[----:B----4-:R0:W-:Y:S01]  /*38380*/  STL.64 [R1+0x11a8], R14 ;  /* 0x0011a80e01007387 */ /* 0x0101e20000100a00 */
[----:B------:R-:W4:Y:S02]  /*38390*/  LDL.LU R12, [R1+0x190] ;  /* 0x00019000010c7983 */ /* 0x000f240000300800 */
[----:B------:R-:W4:Y:S01]  /*383a0*/  LDL.LU R13, [R1+0x194] ;  /* 0x00019400010d7983 */ /* 0x000f220000300800 */
[----:B0-----:R-:W2:Y:S01]  /*383b0*/  LDL.LU R14, [R1+0x198] ;  /* 0x00019800010e7983 */ /* 0x001ea20000300800 */
[----:B------:R-:W2:Y:S03]  /*383c0*/  LDL.LU R15, [R1+0x19c] ;  /* 0x00019c00010f7983 */ /* 0x000ea60000300800 */
[----:B--2---:R0:W-:Y:S01]  /*383d0*/  STL.64 [R1+0x11c0], R14 ;  /* 0x0011c00e01007387 */ /* 0x0041e20000100a00 */
[----:B----4-:R-:W-:Y:S03]  /*383e0*/  STL.64 [R1+0x11b8], R12 ;  /* 0x0011b80c01007387 */ /* 0x010fe60000100a00 */
[----:B0-----:R-:W2:Y:S01]  /*383f0*/  LDL.LU.64 R14, [R1+0x58] ;  /* 0x00005800010e7983 */ /* 0x001ea20000300a00 */
[----:B------:R0:W-:Y:S02]  /*38400*/  STL.64 [R1+0x1158], R26 ;  /* 0x0011581a01007387 */ /* 0x0001e40000100a00 */
[----:B---3--:R1:W-:Y:S01]  /*38410*/  STL.64 [R1+0x1150], R24 ;  /* 0x0011501801007387 */ /* 0x0083e20000100a00 */
[----:B0-----:R-:W3:Y:S04]  /*38420*/  LDL.LU.64 R26, [R1+0x8] ;  /* 0x00000800011a7983 */ /* 0x001ee80000300a00 */
[----:B---3--:R0:W-:Y:S01]  /*38430*/  STL.64 [R1+0x1170], R26 ;  /* 0x0011701a01007387 */ /* 0x0081e20000100a00 */
[----:B-1----:R-:W3:Y:S02]  /*38440*/  LDL.LU R24, [R1+0x160] ;  /* 0x0001600001187983 */ /* 0x002ee40000300800 */
[----:B------:R-:W3:Y:S01]  /*38450*/  LDL.LU R25, [R1+0x164] ;  /* 0x0001640001197983 */ /* 0x000ee20000300800 */
[----:B0-----:R-:W4:Y:S01]  /*38460*/  LDL.LU R26, [R1+0x168] ;  /* 0x00016800011a7983 */ /* 0x001f220000300800 */
[----:B------:R-:W4:Y:S01]  /*38470*/  LDL.LU R27, [R1+0x16c] ;  /* 0x00016c00011b7983 */ /* 0x000f220000300800 */
[C---:B------:R-:W-:Y:S08]  /*38480*/  HMMA.16816.F32 R4, R8.reuse, R18, R4 ;  /* 0x000000120804723c */ /* 0x040ff00000001804 */
[----:B--2---:R-:W-:Y:S01]  /*38490*/  HMMA.16816.F32 R20, R8, R14, R20 ;  /* 0x0000000e0814723c */ /* 0x004fe20000001814 */
[----:B----4-:R-:W-:Y:S01]  /*384a0*/  STL.64 [R1+0x1188], R26 ;  /* 0x0011881a01007387 */ /* 0x010fe20000100a00 */
[----:B---3--:R0:W-:Y:S03]  /*384b0*/  STL.64 [R1+0x1180], R24 ;  /* 0x0011801801007387 */ /* 0x0081e60000100a00 */
        /* <DEDUP_REMOVED lines=12> */
[----:B------:R-:W-:Y:S01]  /*38580*/  STL.64 [R1+0x640], R4 ;  /* 0x0006400401007387 */ /* 0x000fe20000100a00 */
[----:B------:R0:W-:Y:S03]  /*38590*/  STL.64 [R1+0x648], R6 ;  /* 0x0006480601007387 */ /* 0x0001e60000100a00 */
[----:B0-----:R-:W3:Y:S01]  /*385a0*/  LDL.LU.64 R6, [R1+0x11c8] ;  /* 0x0011c80001067983 */ /* 0x001ee20000300a00 */
[----:B------:R-:W-:Y:S02]  /*385b0*/  STL [R1+0xfa4], R4 ;  /* 0x000fa40401007387 */ /* 0x000fe40000100800 */
[----:B------:R-:W4:Y:S02]  /*385c0*/  LDL.LU.64 R14, [R1+0x11c0] ;  /* 0x0011c000010e7983 */ /* 0x000f240000300a00 */
[----:B------:R-:W4:Y:S01]  /*385d0*/  LDL.LU.64 R12, [R1+0x11b8] ;  /* 0x0011b800010c7983 */ /* 0x000f220000300a00 */
[----:B------:R-:W-:Y:S01]  /*385e0*/  STL.64 [R1+0x600], R20 ;  /* 0x0006001401007387 */ /* 0x000fe20000100a00 */
[----:B------:R0:W-:Y:S03]  /*385f0*/  STL.64 [R1+0x608], R22 ;  /* 0x0006081601007387 */ /* 0x0001e60000100a00 */
[----:B0-----:R-:W4:Y:S01]  /*38600*/  LDL.LU.64 R22, [R1+0x11b0] ;  /* 0x0011b00001167983 */ /* 0x001f220000300a00 */
[----:B------:R-:W-:Y:S02]  /*38610*/  STL.64 [R1+0x1168], R18 ;  /* 0x0011681201007387 */ /* 0x000fe40000100a00 */
[----:B------:R-:W-:-:S02]  /*38620*/  IMAD.MOV.U32 R5, RZ, RZ, R20 ;  /* 0x000000ffff057224 */ /* 0x000fc400078e0014 */
[----:B------:R0:W-:Y:S02]  /*38630*/  STL.64 [R1+0x1160], R16 ;  /* 0x0011601001007387 */ /* 0x0001e40000100a00 */
[----:B0-----:R-:W2:Y:S01]  /*38640*/  LDL.LU R16, [R1+0x150] ;  /* 0x0001500001107983 */ /* 0x001ea20000300800 */
[----:B------:R-:W2:Y:S02]  /*38650*/  LDL.LU R17, [R1+0x154] ;  /* 0x0001540001117983 */ /* 0x000ea40000300800 */
[----:B------:R-:W2:Y:S02]  /*38660*/  LDL.LU R18, [R1+0x158] ;  /* 0x0001580001127983 */ /* 0x000ea40000300800 */
[----:B------:R-:W2:Y:S01]  /*38670*/  LDL.LU R19, [R1+0x15c] ;  /* 0x00015c0001137983 */ /* 0x000ea20000300800 */
[----:B------:R-:W-:Y:S01]  /*38680*/  STL [R1+0xfa8], R5 ;  /* 0x000fa80501007387 */ /* 0x000fe20000100800 */
        /* <DEDUP_REMOVED lines=15> */
[----:B------:R-:W-:Y:S01]  /*38780*/  STL.64 [R1+0x1138], R22 ;  /* 0x0011381601007387 */ /* 0x000fe20000100a00 */
[----:B------:R0:W-:Y:S04]  /*38790*/  STL.64 [R1+0x1130], R20 ;  /* 0x0011301401007387 */ /* 0x0001e80000100a00 */
[----:B0-----:R-:W4:Y:S01]  /*387a0*/  LDL.LU R20, [R1+0xe0] ;  /* 0x0000e00001147983 */ /* 0x001f220000300800 */
[----:B------:R-:W4:Y:S02]  /*387b0*/  LDL.LU R21, [R1+0xe4] ;  /* 0x0000e40001157983 */ /* 0x000f240000300800 */
[----:B------:R-:W4:Y:S02]  /*387c0*/  LDL.LU R22, [R1+0xe8] ;  /* 0x0000e80001167983 */ /* 0x000f240000300800 */
[----:B------:R-:W4:Y:S01]  /*387d0*/  LDL.LU R23, [R1+0xec] ;  /* 0x0000ec0001177983 */ /* 0x000f220000300800 */
        /* <DEDUP_REMOVED lines=15> */
[----:B------:R-:W3:Y:S02]  /*388d0*/  LDL.LU R12, [R1+0xc0] ;  /* 0x0000c000010c7983 */ /* 0x000ee40000300800 */
[----:B------:R-:W-:Y:S02]  /*388e0*/  IMAD.MOV.U32 R5, RZ, RZ, R14 ;  /* 0x000000ffff057224 */ /* 0x000fe400078e000e */
[----:B------:R-:W3:Y:S02]  /*388f0*/  LDL.LU R13, [R1+0xc4] ;  /* 0x0000c400010d7983 */ /* 0x000ee40000300800 */
[----:B------:R-:W-:Y:S01]  /*38900*/  IMAD.MOV.U32 R4, RZ, RZ, R15 ;  /* 0x000000ffff047224 */ /* 0x000fe200078e000f */
[----:B------:R-:W3:Y:S01]  /*38910*/  LDL.LU R14, [R1+0xc8] ;  /* 0x0000c800010e7983 */ /* 0x000ee20000300800 */
[----:B------:R-:W3:Y:S01]  /*38920*/  LDL.LU R15, [R1+0xcc] ;  /* 0x0000cc00010f7983 */ /* 0x000ee20000300800 */
[----:B--2---:R-:W-:Y:S01]  /*38930*/  HMMA.16816.F32 R16, R8, R26, R16 ;  /* 0x0000001a0810723c */ /* 0x004fe20000001810 */
[----:B------:R-:W-:-:S02]  /*38940*/  IMAD.MOV.U32 R29, RZ, RZ, R26 ;  /* 0x000000ffff1d7224 */ /* 0x000fc400078e001a */
[----:B------:R-:W-:Y:S11]  /*38950*/  IMAD.MOV.U32 R28, RZ, RZ, R27 ;  /* 0x000000ffff1c7224 */ /* 0x000ff600078e001b */
[----:B------:R-:W-:Y:S09]  /*38960*/  @!UPT UIADD3 URZ, URZ, URZ, URZ ;  /* 0x0000003f3f3ff290 */ /* 0x000ff2000fffe03f */
[----:B------:R-:W-:Y:S01]  /*38970*/  STL.64 [R1+0x520], R16 ;  /* 0x0005201001007387 */ /* 0x000fe20000100a00 */
[----:B------:R0:W-:Y:S03]  /*38980*/  STL.64 [R1+0x528], R18 ;  /* 0x0005281201007387 */ /* 0x0001e60000100a00 */
[----:B0-----:R-:W4:Y:S01]  /*38990*/  LDL.LU.64 R18, [R1+0x1168] ;  /* 0x0011680001127983 */ /* 0x001f220000300a00 */
[----:B------:R-:W2:Y:S02]  /*389a0*/  LDL.LU.64 R16, [R1+0x1160] ;  /* 0x0011600001107983 */ /* 0x000ea40000300a00 */
[----:B------:R-:W3:Y:S02]  /*389b0*/  LDL.LU.64 R26, [R1+0x1158] ;  /* 0x00115800011a7983 */ /* 0x000ee40000300a00 */
[----:B------:R-:W3:Y:S02]  /*389c0*/  LDL.LU.64 R24, [R1+0x1150] ;  /* 0x0011500001187983 */ /* 0x000ee40000300a00 */
[----:B---3--:R-:W-:Y:S01]  /*389d0*/  HMMA.16816.F32 R8, R8, R6, R24 ;  /* 0x000000060808723c */ /* 0x008fe20000001818 */
[----:B------:R-:W4:Y:S01]  /*389e0*/  LDL.LU.64 R26, [R1+0x1148] ;  /* 0x00114800011a7983 */ /* 0x000f220000300a00 */
[----:B------:R-:W4:Y:S02]  /*389f0*/  LDL.LU.64 R24, [R1+0x1140] ;  /* 0x0011400001187983 */ /* 0x000f240000300a00 */
[----:B------:R2:W-:Y:S02]  /*38a00*/  STL.64 [R1+0x1128], R6 ;  /* 0x0011280601007387 */ /* 0x0005e40000100a00 */
[----:B------:R-:W-:Y:S02]  /*38a10*/  STL.64 [R1+0x1120], R4 ;  /* 0x0011200401007387 */ /* 0x000fe40000100a00 */
[----:B--2---:R-:W-:-:S02]  /*38a20*/  IMAD.MOV.U32 R6, RZ, RZ, R17 ;  /* 0x000000ffff067224 */ /* 0x004fc400078e0011 */
[----:B------:R-:W-:Y:S11]  /*38a30*/  IMAD.MOV.U32 R7, RZ, RZ, R16 ;  /* 0x000000ffff077224 */ /* 0x000ff600078e0010 */
[----:B------:R-:W-:Y:S02]  /*38a40*/  @!UPT UIADD3 URZ, URZ, URZ, URZ ;  /* 0x0000003f3f3ff290 */ /* 0x000fe4000fffe03f */
[----:B------:R0:W-:Y:S01]  /*38a50*/  STL.64 [R1+0x4b0], R8 ;  /* 0x0004b00801007387 */ /* 0x0001e20000100a00 */
[----:B------:R-:W-:Y:S01]  /*38a60*/  STL.64 [R1+0x4b8], R10 ;  /* 0x0004b80a01007387 */ /* 0x000fe20000100a00 */
[C---:B----4-:R-:W-:Y:S11]  /*38a70*/  HMMA.16816.F32 R20, R24.reuse, R18, R20 ;  /* 0x000000121814723c */ /* 0x050ff60000001814 */
[----:B------:R-:W-:Y:S11]  /*38a80*/  @!UPT UIADD3 URZ, URZ, URZ, URZ ;  /* 0x0000003f3f3ff290 */ /* 0x000ff6000fffe03f */
[----:B------:R-:W-:Y:S01]  /*38a90*/  @!UPT UIADD3 URZ, URZ, URZ, URZ ;  /* 0x0000003f3f3ff290 */ /* 0x000fe2000fffe03f */
[----:B------:R-:W-:Y:S01]  /*38aa0*/  STL.64 [R1+0x590], R20 ;  /* 0x0005901401007387 */ /* 0x000fe20000100a00 */
[----:B0-----:R-:W-:Y:S02]  /*38ab0*/  IMAD.MOV.U32 R8, RZ, RZ, R20 ;  /* 0x000000ffff087224 */ /* 0x001fe400078e0014 */
[----:B------:R-:W-:Y:S02]  /*38ac0*/  IMAD.MOV.U32 R9, RZ, RZ, R21 ;  /* 0x000000ffff097224 */ /* 0x000fe400078e0015 */
[----:B------:R-:W-:Y:S02]  /*38ad0*/  IMAD.MOV.U32 R17, RZ, RZ, R23 ;  /* 0x000000ffff117224 */ /* 0x000fe400078e0017 */
[----:B------:R-:W-:Y:S01]  /*38ae0*/  IMAD.MOV.U32 R16, RZ, RZ, R22 ;  /* 0x000000ffff107224 */ /* 0x000fe200078e0016 */
[----:B------:R0:W-:Y:S04]  /*38af0*/  STL.64 [R1+0x598], R22 ;  /* 0x0005981601007387 */ /* 0x0001e80000100a00 */
[----:B0-----:R-:W2:Y:S01]  /*38b00*/  LDL.LU.64 R22, [R1+0x1138] ;  /* 0x0011380001167983 */ /* 0x001ea20000300a00 */
[----:B------:R-:W2:Y:S02]  /*38b10*/  LDL.LU.64 R20, [R1+0x1130] ;  /* 0x0011300001147983 */ /* 0x000ea40000300a00 */
[----:B------:R0:W-:Y:S02]  /*38b20*/  STL [R1+0xfb8], R8 ;  /* 0x000fb80801007387 */ /* 0x0001e40000100800 */
[----:B------:R1:W-:Y:S01]  /*38b30*/  STL [R1+0xfb4], R9 ;  /* 0x000fb40901007387 */ /* 0x0003e20000100800 */
[----:B0-----:R-:W4:Y:S01]  /*38b40*/  LDL.LU R8, [R1+0xd0] ;  /* 0x0000d00001087983 */ /* 0x001f220000300800 */
[----:B-1----:R-:W4:Y:S02]  /*38b50*/  LDL.LU R9, [R1+0xd4] ;  /* 0x0000d40001097983 */ /* 0x002f240000300800 */
[----:B------:R-:W4:Y:S02]  /*38b60*/  LDL.LU R10, [R1+0xd8] ;  /* 0x0000d800010a7983 */ /* 0x000f240000300800 */
[----:B------:R-:W4:Y:S01]  /*38b70*/  LDL.LU R11, [R1+0xdc] ;  /* 0x0000dc00010b7983 */ /* 0x000f220000300800 */
[----:B------:R0:W-:Y:S01]  /*38b80*/  STL [R1+0xfb0], R16 ;  /* 0x000fb01001007387 */ /* 0x0001e20000100800 */
[----:B------:R1:W-:Y:S01]  /*38b90*/  STL [R1+0xfac], R17 ;  /* 0x000fac1101007387 */ /* 0x0003e20000100800 */
[C---:B----4-:R-:W-:Y:S11]  /*38ba0*/  HMMA.16816.F32 R4, R24.reuse, R6, R8 ;  /* 0x000000061804723c */ /* 0x050ff60000001808 */
[----:B------:R-:W-:Y:S11]  /*38bb0*/  @!UPT UIADD3 URZ, URZ, URZ, URZ ;  /* 0x0000003f3f3ff290 */ /* 0x000ff6000fffe03f */
[----:B------:R-:W-:Y:S02]  /*38bc0*/  @!UPT UIADD3 URZ, URZ, URZ, URZ ;  /* 0x0000003f3f3ff290 */ /* 0x000fe4000fffe03f */
[----:B------:R-:W-:Y:S02]  /*38bd0*/  IMAD.MOV.U32 R10, RZ, RZ, R4 ;  /* 0x000000ffff0a7224 */ /* 0x000fe400078e0004 */
[----:B------:R-:W-:Y:S02]  /*38be0*/  IMAD.MOV.U32 R11, RZ, RZ, R5 ;  /* 0x000000ffff0b7224 */ /* 0x000fe400078e0005 */
[----:B------:R-:W-:Y:S02]  /*38bf0*/  IMAD.MOV.U32 R18, RZ, RZ, R6 ;  /* 0x000000ffff127224 */ /* 0x000fe400078e0006 */
[----:B------:R-:W-:Y:S01]  /*38c00*/  IMAD.MOV.U32 R19, RZ, RZ, R7 ;  /* 0x000000ffff137224 */ /* 0x000fe200078e0007 */
[----:B------:R-:W-:Y:S01]  /*38c10*/  STL.64 [R1+0x4a0], R4 ;  /* 0x0004a00401007387 */ /* 0x000fe20000100a00 */
[----:B------:R-:W-:Y:S02]  /*38c20*/  STL.64 [R1+0x4a8], R6 ;  /* 0x0004a80601007387 */ /* 0x000fe40000100a00 */
[----:B------:R-:W-:Y:S02]  /*38c30*/  STL [R1+0xfc8], R10 ;  /* 0x000fc80a01007387 */ /* 0x000fe40000100800 */
[----:B------:R-:W-:Y:S01]  /*38c40*/  STL [R1+0xfc4], R11 ;  /* 0x000fc40b01007387 */ /* 0x000fe20000100800 */
[----:B------:R4:W-:Y:S01]  /*38c50*/  STL [R1+0xfc0], R18 ;  /* 0x000fc01201007387 */ /* 0x0009e20000100800 */
[----:B------:R2:W-:Y:S02]  /*38c60*/  STL [R1+0xfbc], R19 ;  /* 0x000fbc1301007387 */ /* 0x0005e40000100800 */
[----:B0-----:R-:W3:Y:S02]  /*38c70*/  LDL.LU R16, [R1+0xb0] ;  /* 0x0000b00001107983 */ /* 0x001ee40000300800 */
[----:B-1----:R-:W3:Y:S01]  /*38c80*/  LDL.LU R17, [R1+0xb4] ;  /* 0x0000b40001117983 */ /* 0x002ee20000300800 */
[----:B----4-:R-:W3:Y:S01]  /*38c90*/  LDL.LU R18, [R1+0xb8] ;  /* 0x0000b80001127983 */ /* 0x010ee20000300800 */
[----:B--2---:R-:W3:Y:S01]  /*38ca0*/  LDL.LU R19, [R1+0xbc] ;  /* 0x0000bc0001137983 */ /* 0x004ee20000300800 */
[----:B------:R-:W-:Y:S01]  /*38cb0*/  HMMA.16816.F32 R4, R24, R22, R12 ;  /* 0x000000161804723c */ /* 0x000fe2000000180c */
[----:B------:R-:W-:-:S02]  /*38cc0*/  IMAD.MOV.U32 R10, RZ, RZ, R21 ;  /* 0x000000ffff0a7224 */ /* 0x000fc400078e0015 */
[----:B------:R-:W-:Y:S11]  /*38cd0*/  IMAD.MOV.U32 R11, RZ, RZ, R20 ;  /* 0x000000ffff0b7224 */ /* 0x000ff600078e0014 */
[----:B------:R-:W-:Y:S09]  /*38ce0*/  @!UPT UIADD3 URZ, URZ, URZ, URZ ;  /* 0x0000003f3f3ff290 */ /* 0x000ff2000fffe03f */
[----:B------:R-:W-:Y:S01]  /*38cf0*/  STL.64 [R1+0x470], R4 ;  /* 0x0004700401007387 */ /* 0x000fe20000100a00 */
[----:B------:R-:W-:Y:S02]  /*38d00*/  IMAD.MOV.U32 R12, RZ, RZ, R4 ;  /* 0x000000ffff0c7224 */ /* 0x000fe400078e0004 */
[----:B------:R-:W-:Y:S02]  /*38d10*/  IMAD.MOV.U32 R13, RZ, RZ, R5 ;  /* 0x000000ffff0d7224 */ /* 0x000fe400078e0005 */
[----:B------:R-:W-:Y:S02]  /*38d20*/  IMAD.MOV.U32 R21, RZ, RZ, R7 ;  /* 0x000000ffff157224 */ /* 0x000fe400078e0007 */
[----:B------:R-:W-:Y:S01]  /*38d30*/  IMAD.MOV.U32 R20, RZ, RZ, R6 ;  /* 0x000000ffff147224 */ /* 0x000fe200078e0006 */
[----:B------:R0:W-:Y:S04]  /*38d40*/  STL.64 [R1+0x478], R6 ;  /* 0x0004780601007387 */ /* 0x0001e80000100a00 */
[----:B0-----:R-:W2:Y:S01]  /*38d50*/  LDL.LU.64 R6, [R1+0x1128] ;  /* 0x0011280001067983 */ /* 0x001ea20000300a00 */
[----:B------:R-:W4:Y:S02]  /*38d60*/  LDL.LU.64 R4, [R1+0x1120] ;  /* 0x0011200001047983 */ /* 0x000f240000300a00 */
[----:B------:R-:W-:Y:S02]  /*38d70*/  STL [R1+0xfd8], R12 ;  /* 0x000fd80c01007387 */ /* 0x000fe40000100800 */
[----:B------:R-:W-:Y:S01]  /*38d80*/  STL [R1+0xfd4], R13 ;  /* 0x000fd40d01007387 */ /* 0x000fe20000100800 */
[----:B------:R-:W-:Y:S01]  /*38d90*/  STL [R1+0xfd0], R20 ;  /* 0x000fd01401007387 */ /* 0x000fe20000100800 */
[----:B------:R0:W-:Y:S03]  /*38da0*/  STL [R1+0xfcc], R21 ;  /* 0x000fcc1501007387 */ /* 0x0001e60000100800 */
[----:B0-----:R-:W2:Y:S01]  /*38db0*/  LDL.LU R21, [R1+0x760] ;  /* 0x0007600001157983 */ /* 0x001ea20000300800 */
[----:B---3--:R-:W-:Y:S11]  /*38dc0*/  HMMA.16816.F32 R8, R24, R10, R16 ;  /* 0x0000000a1808723c */ /* 0x008ff60000001810 */
[----:B------:R-:W-:Y:S11]  /*38dd0*/  @!UPT UIADD3 URZ, URZ, URZ, URZ ;  /* 0x0000003f3f3ff290 */ /* 0x000ff6000fffe03f */
[----:B------:R-:W-:Y:S01]  /*38de0*/  @!UPT UIADD3 URZ, URZ, URZ, URZ ;  /* 0x0000003f3f3ff290 */ /* 0x000fe2000fffe03f */
[----:B------:R-:W-:Y:S01]  /*38df0*/  STL.64 [R1+0x40], R8 ;  /* 0x0000400801007387 */ /* 0x000fe20000100a00 */
[----:B------:R0:W-:Y:S02]  /*38e00*/  STL.64 [R1+0x48], R10 ;  /* 0x0000480a01007387 */ /* 0x0001e40000100a00 */
[----:B------:R-:W3:Y:S02]  /*38e10*/  LDL.LU R20, [R1+0x75c] ;  /* 0x00075c0001147983 */ /* 0x000ee40000300800 */
[----:B------:R-:W2:Y:S01]  /*38e20*/  LDL.LU R12, [R1+0xb5c] ;  /* 0x000b5c00010c7983 */ /* 0x000ea20000300800 */
[----:B------:R-:W2:Y:S01]  /*38e30*/  LDL.LU R19, [R1+0xb54] ;  /* 0x000b540001137983 */ /* 0x000ea20000300800 */
[----:B------:R-:W-:Y:S02]  /*38e40*/  IMAD.MOV.U32 R23, RZ, RZ, R11 ;  /* 0x000000ffff177224 */ /* 0x000fe400078e000b */
[----:B------:R-:W2:Y:S02]  /*38e50*/  LDL.LU R18, [R1+0xb4c] ;  /* 0x000b4c0001127983 */ /* 0x000ea40000300800 */
[----:B------:R-:W-:Y:S01]  /*38e60*/  IMAD.MOV.U32 R22, RZ, RZ, R10 ;  /* 0x000000ffff167224 */ /* 0x000fe200078e000a */
[----:B0-----:R-:W3:Y:S01]  /*38e70*/  LDL.LU R11, [R1+0xb44] ;  /* 0x000b4400010b7983 */ /* 0x001ee20000300800 */
[----:B------:R-:W3:Y:S02]  /*38e80*/  LDL.LU R10, [R1+0xb3c] ;  /* 0x000b3c00010a7983 */ /* 0x000ee40000300800 */
[----:B------:R-:W3:Y:S02]  /*38e90*/  LDL.LU R17, [R1+0x758] ;  /* 0x0007580001117983 */ /* 0x000ee40000300800 */
[----:B------:R-:W3:Y:S01]  /*38ea0*/  LDL.LU R16, [R1+0xb34] ;  /* 0x000b340001107983 */ /* 0x000ee20000300800 */
[----:B--2---:R-:W-:Y:S04]  /*38eb0*/  STL.64 [R1+0x10c0], R18 ;  /* 0x0010c01201007387 */ /* 0x004fe80000100a00 */
[----:B---3--:R0:W-:Y:S04]  /*38ec0*/  STL.64 [R1+0x10b8], R16 ;  /* 0x0010b81001007387 */ /* 0x0081e80000100a00 */
[----:B0-----:R-:W2:Y:S01]  /*38ed0*/  LDL.LU R16, [R1+0x70] ;  /* 0x0000700001107983 */ /* 0x001ea20000300800 */
[----:B------:R-:W2:Y:S02]  /*38ee0*/  LDL.LU R17, [R1+0x74] ;  /* 0x0000740001117983 */ /* 0x000ea40000300800 */
[----:B------:R-:W3:Y:S02]  /*38ef0*/  LDL.LU R18, [R1+0x78] ;  /* 0x0000780001127983 */ /* 0x000ee40000300800 */
[----:B------:R-:W3:Y:S02]  /*38f00*/  LDL.LU R19, [R1+0x7c] ;  /* 0x00007c0001137983 */ /* 0x000ee40000300800 */
[----:B------:R-:W-:-:S02]  /*38f10*/  IMAD.MOV.U32 R15, RZ, RZ, R9 ;  /* 0x000000ffff0f7224 */ /* 0x000fc400078e0009 */
[----:B------:R-:W-:Y:S01]  /*38f20*/  IMAD.MOV.U32 R14, RZ, RZ, R8 ;  /* 0x000000ffff0e7224 */ /* 0x000fe200078e0008 */
[----:B---3--:R0:W-:Y:S01]  /*38f30*/  STL.64 [R1+0x10d0], R18 ;  /* 0x0010d01201007387 */ /* 0x0081e20000100a00 */
[----:B--2---:R-:W-:Y:S02]  /*38f40*/  STL.64 [R1+0x10c8], R16 ;  /* 0x0010c81001007387 */ /* 0x004fe40000100a00 */
[----:B0-----:R-:W-:Y:S02]  /*38f50*/  IMAD.MOV.U32 R18, RZ, RZ, R29 ;  /* 0x000000ffff127224 */ /* 0x001fe400078e001d */
[----:B------:R-:W-:-:S05]  /*38f60*/  IMAD.MOV.U32 R19, RZ, RZ, R28 ;  /* 0x000000ffff137224 */ /* 0x000fca00078e001c */
[----:B------:R4:W-:Y:S02]  /*38f70*/  STL.64 [R1+0x10e8], R18 ;  /* 0x0010e81201007387 */ /* 0x0009e40000100a00 */
[----:B----4-:R-:W-:Y:S02]  /*38f80*/  IMAD.MOV.U32 R18, RZ, RZ, R5 ;  /* 0x000000ffff127224 */ /* 0x010fe400078e0005 */
[----:B------:R-:W-:-:S05]  /*38f90*/  IMAD.MOV.U32 R19, RZ, RZ, R4 ;  /* 0x000000ffff137224 */ /* 0x000fca00078e0004 */
[----:B------:R-:W-:Y:S01]  /*38fa0*/  STL.64 [R1+0x1100], R18 ;  /* 0x0011001201007387 */ /* 0x000fe20000100a00 */
[----:B------:R-:W2:Y:S02]  /*38fb0*/  LDL.LU R9, [R1+0xb58] ;  /* 0x000b580001097983 */ /* 0x000ea40000300800 */
[----:B------:R-:W2:Y:S02]  /*38fc0*/  LDL.LU R8, [R1+0xb2c] ;  /* 0x000b2c0001087983 */ /* 0x000ea40000300800 */
[----:B------:R-:W-:Y:S01]  /*38fd0*/  STL.64 [R1+0x10e0], R10 ;  /* 0x0010e00a01007387 */ /* 0x000fe20000100a00 */
[----:B--2---:R0:W-:Y:S04]  /*38fe0*/  STL.64 [R1+0x10d8], R8 ;  /* 0x0010d80801007387 */ /* 0x0041e80000100a00 */
[----:B0-----:R-:W2:Y:S01]  /*38ff0*/  LDL.LU R8, [R1+0x80] ;  /* 0x0000800001087983 */ /* 0x001ea20000300800 */
[----:B------:R-:W2:Y:S02]  /*39000*/  LDL.LU R9, [R1+0x84] ;  /* 0x0000840001097983 */ /* 0x000ea40000300800 */
[----:B------:R-:W3:Y:S02]  /*39010*/  LDL.LU R10, [R1+0x88] ;  /* 0x00008800010a7983 */ /* 0x000ee40000300800 */
[----:B------:R-:W-:-:S02]  /*39020*/  IMAD.MOV.U32 R11, RZ, RZ, R0 ;  /* 0x000000ffff0b7224 */ /* 0x000fc400078e0000 */
[----:B------:R-:W4:Y:S04]  /*39030*/  LDL.LU R0, [R1+0x111c] ;  /* 0x00111c0001007983 */ /* 0x000f280000300800 */
        /* <DEDUP_REMOVED lines=13> */
[----:B----4-:R-:W-:-:S02]  /*39110*/  IMAD.MOV.U32 R11, RZ, RZ, R0 ;  /* 0x000000ffff0b7224 */ /* 0x010fc400078e0000 */
[----:B------:R-:W3:Y:S01]  /*39120*/  LDL.LU R0, [R1+0x1118] ;  /* 0x0011180001007983 */ /* 0x000ee20000300800 */
[----:B------:R-:W4:Y:S02]  /*39130*/  LDL.LU R5, [R1+0xb50] ;  /* 0x000b500001057983 */ /* 0x000f240000300800 */
[----:B------:R-:W3:Y:S02]  /*39140*/  LDL.LU R4, [R1+0xb24] ;  /* 0x000b240001047983 */ /* 0x000ee40000300800 */
[----:B------:R-:W3:Y:S01]  /*39150*/  LDL.LU R29, [R1+0xb48] ;  /* 0x000b4800011d7983 */ /* 0x000ee20000300800 */
[----:B------:R-:W3:Y:S01]  /*39160*/  LDL.LU R28, [R1+0xb1c] ;  /* 0x000b1c00011c7983 */ /* 0x000ee20000300800 */
[----:B------:R-:W3:Y:S02]  /*39170*/  LDL.LU R3, [R1+0xb40] ;  /* 0x000b400001037983 */ /* 0x000ee40000300800 */
[----:B------:R-:W3:Y:S02]  /*39180*/  LDL.LU R2, [R1+0xb14] ;  /* 0x000b140001027983 */ /* 0x000ee40000300800 */
[----:B------:R0:W-:Y:S02]  /*39190*/  STL [R1+0xfe8], R14 ;  /* 0x000fe80e01007387 */ /* 0x0001e40000100800 */
[----:B0-----:R-:W3:Y:S01]  /*391a0*/  LDL R14, [R1+0xf6c] ;  /* 0x000f6c00010e7983 */ /* 0x001ee20000100800 */
[----:B------:R-:W-:Y:S02]  /*391b0*/  STL [R1+0xfe4], R15 ;  /* 0x000fe40f01007387 */ /* 0x000fe40000100800 */
[----:B------:R-:W-:Y:S02]  /*391c0*/  STL [R1+0xfe0], R22 ;  /* 0x000fe01601007387 */ /* 0x000fe40000100800 */
        /* <DEDUP_REMOVED lines=15> */
[----:B--2---:R-:W-:Y:S02]  /*392c0*/  HMMA.16816.F32 R16, R24, R18, R8 ;  /* 0x000000121810723c */ /* 0x004fe40000001808 */
[----:B------:R-:W2:Y:S01]  /*392d0*/  LDL.LU.64 R10, [R1+0x10e0] ;  /* 0x0010e000010a7983 */ /* 0x000ea20000300a00 */
[----:B------:R-:W3:Y:S11]  /*392e0*/  LDL.LU.64 R8, [R1+0x10d8] ;  /* 0x0010d80001087983 */ /* 0x000ef60000300a00 */
[----:B------:R-:W-:Y:S09]  /*392f0*/  @!UPT UIADD3 URZ, URZ, URZ, URZ ;  /* 0x0000003f3f3ff290 */ /* 0x000ff2000fffe03f */
[----:B------:R-:W-:Y:S01]  /*39300*/  STL.64 [R1+0x450], R16 ;  /* 0x0004501001007387 */ /* 0x000fe20000100a00 */
[----:B------:R0:W-:Y:S03]  /*39310*/  STL.64 [R1+0x458], R18 ;  /* 0x0004581201007387 */ /* 0x0001e60000100a00 */
[----:B0-----:R-:W2:Y:S01]  /*39320*/  LDL.LU.64 R18, [R1+0x10d0] ;  /* 0x0010d00001127983 */ /* 0x001ea20000300a00 */
[----:B------:R-:W2:Y:S02]  /*39330*/  LDL.LU.64 R16, [R1+0x10c8] ;  /* 0x0010c80001107983 */ /* 0x000ea40000300a00 */
[----:B------:R-:W-:-:S04]  /*39340*/  IMAD.MOV.U32 R13, RZ, RZ, c[0x0][0x188] ;  /* 0x00006200ff0d7624 */ /* 0x000fc800078e00ff */
[----:B------:R-:W-:Y:S01]  /*39350*/  IMAD.SHL.U32 R13, R13, 0x80, RZ ;  /* 0x000000800d0d7824 */ /* 0x000fe200078e00ff */
[----:B--2---:R-:W-:Y:S01]  /*39360*/  HMMA.16816.F32 R24, R24, R6, R16 ;  /* 0x000000061818723c */ /* 0x004fe20000001810 */
[----:B------:R-:W2:Y:S01]  /*39370*/  LDL.LU.64 R18, [R1+0x10c0] ;  /* 0x0010c00001127983 */ /* 0x000ea20000300a00 */
[----:B------:R-:W4:Y:S02]  /*39380*/  LDL.LU.64 R16, [R1+0x10b8] ;  /* 0x0010b80001107983 */ /* 0x000f240000300a00 */
[----:B------:R-:W-:Y:S01]  /*39390*/  IMAD.SHL.U32 R13, R13, 0x2, RZ ;  /* 0x000000020d0d7824 */ /* 0x000fe200078e00ff */
[----:B------:R-:W-:-:S04]  /*393a0*/  IADD3 R21, R21, 0x1, RZ ;  /* 0x0000000115157810 */ /* 0x000fc80007ffe0ff */
[-C--:B------:R-:W-:Y:S02]  /*393b0*/  IADD3 R20, P2, R20, R13.reuse, RZ ;  /* 0x0000000d14147210 */ /* 0x080fe40007f5e0ff */
[-C--:B------:R-:W-:Y:S02]  /*393c0*/  IADD3 R12, P3, R12, R13.reuse, RZ ;  /* 0x0000000d0c0c7210 */ /* 0x080fe40007f7e0ff */
[-C--:B------:R-:W-:Y:S02]  /*393d0*/  IADD3 R11, P6, R11, R13.reuse, RZ ;  /* 0x0000000d0b0b7210 */ /* 0x080fe40007fde0ff */
[----:B------:R-:W-:Y:S01]  /*393e0*/  IADD3 R10, P1, R10, R13, RZ ;  /* 0x0000000d0a0a7210 */ /* 0x000fe20007f3e0ff */
[----:B---3--:R-:W-:-:S08]  /*393f0*/  IMAD.X R9, R9, 0x1, R0, P3 ;  /* 0x0000000109097824 */ /* 0x008fd000018e0600 */
[----:B------:R-:W-:Y:S02]  /*39400*/  IMAD.MOV.U32 R6, RZ, RZ, R27 ;  /* 0x000000ffff067224 */ /* 0x000fe400078e001b */
[----:B------:R-:W-:Y:S01]  /*39410*/  IMAD.MOV.U32 R7, RZ, RZ, R26 ;  /* 0x000000ffff077224 */ /* 0x000fe200078e001a */
[----:B------:R-:W-:Y:S01]  /*39420*/  STL.64 [R1+0x460], R24 ;  /* 0x0004601801007387 */ /* 0x000fe20000100a00 */
[----:B------:R-:W-:Y:S02]  /*39430*/  STL.64 [R1+0x468], R26 ;  /* 0x0004681a01007387 */ /* 0x000fe40000100a00 */
[----:B------:R-:W-:Y:S02]  /*39440*/  STL [R1+0x760], R21 ;  /* 0x0007601501007387 */ /* 0x000fe40000100800 */
[----:B------:R-:W-:Y:S01]  /*39450*/  STL [R1+0xff0], R6 ;  /* 0x000ff00601007387 */ /* 0x000fe20000100800 */
[----:B------:R-:W-:Y:S01]  /*39460*/  STL [R1+0xfec], R7 ;  /* 0x000fec0701007387 */ /* 0x000fe20000100800 */
[----:B------:R-:W-:Y:S02]  /*39470*/  STL [R1+0x75c], R20 ;  /* 0x00075c1401007387 */ /* 0x000fe40000100800 */
[----:B------:R-:W-:Y:S01]  /*39480*/  STL [R1+0xb5c], R12 ;  /* 0x000b5c0c01007387 */ /* 0x000fe20000100800 */
[-C--:B------:R-:W-:Y:S01]  /*39490*/  IADD3 R8, P3, R8, R13.reuse, RZ ;  /* 0x0000000d08087210 */ /* 0x080fe20007f7e0ff */
[----:B------:R-:W-:Y:S01]  /*394a0*/  IMAD.X R3, R3, 0x1, R0, P6 ;  /* 0x0000000103037824 */ /* 0x000fe200030e0600 */
[----:B------:R-:W-:-:S02]  /*394b0*/  IADD3 R2, P6, R2, R13, RZ ;  /* 0x0000000d02027210 */ /* 0x000fc40007fde0ff */
[-C--:B--2---:R-:W-:Y:S02]  /*394c0*/  IADD3 R19, P4, R19, R13.reuse, RZ ;  /* 0x0000000d13137210 */ /* 0x084fe40007f9e0ff */
[-C--:B------:R-:W-:Y:S01]  /*394d0*/  IADD3 R18, P5, R18, R13.reuse, RZ ;  /* 0x0000000d12127210 */ /* 0x080fe20007fbe0ff */
[--C-:B----4-:R-:W-:Y:S01]  /*394e0*/  IMAD.X R17, R17, 0x1, R0.reuse, P2 ;  /* 0x0000000111117824 */ /* 0x110fe200010e0600 */
[-C--:B------:R-:W-:Y:S01]  /*394f0*/  IADD3 R16, P2, R16, R13.reuse, RZ ;  /* 0x0000000d10107210 */ /* 0x080fe20007f5e0ff */
[----:B------:R-:W-:Y:S02]  /*39500*/  STL [R1+0xb54], R19 ;  /* 0x000b541301007387 */ /* 0x000fe40000100800 */
[----:B------:R-:W-:Y:S02]  /*39510*/  STL [R1+0xb4c], R18 ;  /* 0x000b4c1201007387 */ /* 0x000fe40000100800 */
[----:B------:R-:W-:Y:S02]  /*39520*/  STL [R1+0xb44], R11 ;  /* 0x000b440b01007387 */ /* 0x000fe40000100800 */
[----:B------:R-:W-:Y:S02]  /*39530*/  STL [R1+0xb3c], R10 ;  /* 0x000b3c0a01007387 */ /* 0x000fe40000100800 */
[--C-:B------:R-:W-:Y:S01]  /*39540*/  IMAD.X R5, R5, 0x1, R0.reuse, P4 ;  /* 0x0000000105057824 */ /* 0x100fe200020e0600 */
[----:B------:R-:W-:Y:S01]  /*39550*/  STL [R1+0x758], R17 ;  /* 0x0007581101007387 */ /* 0x000fe20000100800 */
[-C--:B------:R-:W-:Y:S01]  /*39560*/  IADD3 R4, P4, R4, R13.reuse, RZ ;  /* 0x0000000d04047210 */ /* 0x080fe20007f9e0ff */
[----:B------:R-:W-:Y:S02]  /*39570*/  STL [R1+0xb34], R16 ;  /* 0x000b341001007387 */ /* 0x000fe40000100800 */
[--C-:B------:R-:W-:Y:S01]  /*39580*/  IMAD.X R29, R29, 0x1, R0.reuse, P5 ;  /* 0x000000011d1d7824 */ /* 0x100fe200028e0600 */
[----:B------:R-:W-:Y:S01]  /*39590*/  STL [R1+0xb58], R9 ;  /* 0x000b580901007387 */ /* 0x000fe20000100800 */
[----:B------:R-:W-:Y:S01]  /*395a0*/  STL [R1+0xb2c], R8 ;  /* 0x000b2c0801007387 */ /* 0x000fe20000100800 */
[----:B------:R-:W-:Y:S01]  /*395b0*/  IADD3 R28, P5, R28, R13, RZ ;  /* 0x0000000d1c1c7210 */ /* 0x000fe20007fbe0ff */
[----:B------:R-:W-:Y:S01]  /*395c0*/  STL [R1+0xb50], R5 ;  /* 0x000b500501007387 */ /* 0x000fe20000100800 */
[----:B------:R-:W-:Y:S01]  /*395d0*/  STL [R1+0xb24], R4 ;  /* 0x000b240401007387 */ /* 0x000fe20000100800 */
[----:B------:R-:W-:Y:S02]  /*395e0*/  STL [R1+0xb48], R29 ;  /* 0x000b481d01007387 */ /* 0x000fe40000100800 */
[----:B------:R0:W-:Y:S02]  /*395f0*/  STL [R1+0x10b0], R13 ;  /* 0x0010b00d01007387 */ /* 0x0001e40000100800 */
[----:B------:R-:W-:Y:S01]  /*39600*/  STL [R1+0xb1c], R28 ;  /* 0x000b1c1c01007387 */ /* 0x000fe20000100800 */
[----:B0-----:R-:W2:Y:S01]  /*39610*/  LDL.LU R13, [R1+0xb38] ;  /* 0x000b3800010d7983 */ /* 0x001ea20000300800 */
[----:B------:R-:W-:Y:S02]  /*39620*/  STL [R1+0xb40], R3 ;  /* 0x000b400301007387 */ /* 0x000fe40000100800 */
[----:B------:R-:W3:Y:S02]  /*39630*/  LDL.LU R7, [R1+0xb28] ;  /* 0x000b280001077983 */ /* 0x000ee40000300800 */
[----:B------:R-:W-:Y:S01]  /*39640*/  STL [R1+0xb14], R2 ;  /* 0x000b140201007387 */ /* 0x000fe20000100800 */
[----:B---3--:R0:W-:Y:S04]  /*39650*/  STL [R1+0x10a4], R7 ;  /* 0x0010a40701007387 */ /* 0x0081e80000100800 */
[----:B0-----:R-:W3:Y:S04]  /*39660*/  LDL.LU R7, [R1+0xb04] ;  /* 0x000b040001077983 */ /* 0x001ee80000300800 */
[----:B---3--:R0:W-:Y:S04]  /*39670*/  STL [R1+0x10a8], R7 ;  /* 0x0010a80701007387 */ /* 0x0081e80000100800 */
[----:B0-----:R-:W3:Y:S01]  /*39680*/  LDL.LU R7, [R1+0xb30] ;  /* 0x000b300001077983 */ /* 0x001ee20000300800 */
[----:B------:R-:W-:Y:S01]  /*39690*/  ISETP.NE.U32.AND P0, PT, R21, R14, PT ;  /* 0x0000000e1500720c */ /* 0x000fe20003f05070 */
[----:B--2---:R-:W-:-:S02]  /*396a0*/  IMAD.X R13, R13, 0x1, R0, P1 ;  /* 0x000000010d0d7824 */ /* 0x004fc400008e0600 */
[----:B---3--:R0:W-:Y:S04]  /*396b0*/  STL [R1+0x10ac], R7 ;  /* 0x0010ac0701007387 */ /* 0x0081e80000100800 */
[----:B0-----:R-:W2:Y:S01]  /*396c0*/  LDL.LU R7, [R1+0xb0c] ;  /* 0x000b0c0001077983 */ /* 0x001ea20000300800 */
[----:B------:R-:W3:Y:S02]  /*396d0*/  LDL.LU R6, [R1+0xafc] ;  /* 0x000afc0001067983 */ /* 0x000ee40000300800 */
[----:B------:R-:W4:Y:S02]  /*396e0*/  LDL.LU R24, [R1+0xb20] ;  /* 0x000b200001187983 */ /* 0x000f240000300800 */
[----:B------:R-:W2:Y:S01]  /*396f0*/  LDL.LU R25, [R1+0xaf4] ;  /* 0x000af40001197983 */ /* 0x000ea20000300800 */
[----:B------:R-:W2:Y:S01]  /*39700*/  LDL.LU R26, [R1+0xb18] ;  /* 0x000b1800011a7983 */ /* 0x000ea20000300800 */
        /* <DEDUP_REMOVED lines=22> */
[----:B------:R0:W-:Y:S02]  /*39870*/  STL [R1+0xb38], R13 ;  /* 0x000b380d01007387 */ /* 0x0001e40000100800 */
[----:B0-----:R-:W2:Y:S02]  /*39880*/  LDL.LU R13, [R1+0x10b0] ;  /* 0x0010b000010d7983 */ /* 0x001ea40000300800 */
[----:B--2---:R-:W-:-:S05]  /*39890*/  IADD3 R7, P1, R7, R13, RZ ;  /* 0x0000000d07077210 */ /* 0x004fca0007f3e0ff */
[----:B------:R0:W-:Y:S04]  /*398a0*/  STL [R1+0xb0c], R7 ;  /* 0x000b0c0701007387 */ /* 0x0001e80000100800 */
[----:B0-----:R-:W2:Y:S02]  /*398b0*/  LDL.LU R7, [R1+0x10ac] ;  /* 0x0010ac0001077983 */ /* 0x001ea40000300800 */
[----:B--2---:R-:W-:-:S05]  /*398c0*/  IMAD.X R7, R7, 0x1, R0, P2 ;  /* 0x0000000107077824 */ /* 0x004fca00010e0600 */
[----:B------:R0:W-:Y:S04]  /*398d0*/  STL [R1+0xb30], R7 ;  /* 0x000b300701007387 */ /* 0x0001e80000100800 */
[----:B0-----:R-:W2:Y:S02]  /*398e0*/  LDL.LU R7, [R1+0x10a8] ;  /* 0x0010a80001077983 */ /* 0x001ea40000300800 */
[----:B--2---:R-:W-:-:S05]  /*398f0*/  IADD3 R7, P2, R7, R13, RZ ;  /* 0x0000000d07077210 */ /* 0x004fca0007f5e0ff */
[----:B------:R0:W-:Y:S04]  /*39900*/  STL [R1+0xb04], R7 ;  /* 0x000b040701007387 */ /* 0x0001e80000100800 */
[----:B0-----:R-:W2:Y:S01]  /*39910*/  LDL.LU R7, [R1+0x10a4] ;  /* 0x0010a40001077983 */ /* 0x001ea20000300800 */
[--C-:B----4-:R-:W-:Y:S01]  /*39920*/  IMAD.X R24, R24, 0x1, R0.reuse, P4 ;  /* 0x0000000118187824 */ /* 0x110fe200020e0600 */
[-C--:B------:R-:W-:Y:S01]  /*39930*/  IADD3 R25, P4, R25, R13.reuse, RZ ;  /* 0x0000000d19197210 */ /* 0x080fe20007f9e0ff */
[--C-:B------:R-:W-:Y:S01]  /*39940*/  IMAD.X R26, R26, 0x1, R0.reuse, P5 ;  /* 0x000000011a1a7824 */ /* 0x100fe200028e0600 */
        /* <DEDUP_REMOVED lines=16> */
[----:B------:R-:W-:Y:S01]  /*39a50*/  IADD3 R29, P2, R29, R13, RZ ;  /* 0x0000000d1d1d7210 */ /* 0x000fe20007f5e0ff */
[----:B------:R-:W-:-:S02]  /*39a60*/  IMAD.X R2, R2, 0x1, R0, P4 ;  /* 0x0000000102027824 */ /* 0x000fc400020e0600 */
[----:B--2---:R-:W-:Y:S01]  /*39a70*/  IMAD.X R7, R7, 0x1, R0, P3 ;  /* 0x0000000107077824 */ /* 0x004fe200018e0600 */
[----:B---3--:R-:W-:-:S04]  /*39a80*/  IADD3 R6, P3, R6, R13, RZ ;  /* 0x0000000d06067210 */ /* 0x008fc80007f7e0ff */
[----:B------:R-:W-:Y:S01]  /*39a90*/  STL [R1+0xb28], R7 ;  /* 0x000b280701007387 */ /* 0x000fe20000100800 */
[----:B------:R-:W-:Y:S02]  /*39aa0*/  STL [R1+0xafc], R6 ;  /* 0x000afc0601007387 */ /* 0x000fe40000100800 */
[----:B------:R-:W-:Y:S02]  /*39ab0*/  STL [R1+0xb20], R24 ;  /* 0x000b201801007387 */ /* 0x000fe40000100800 */
[----:B------:R-:W-:Y:S01]  /*39ac0*/  STL [R1+0xaf4], R25 ;  /* 0x000af41901007387 */ /* 0x000fe20000100800 */
[----:B------:R-:W-:Y:S01]  /*39ad0*/  STL [R1+0xb18], R26 ;  /* 0x000b181a01007387 */ /* 0x000fe20000100800 */
[----:B------:R-:W-:Y:S02]  /*39ae0*/  STL [R1+0xaec], R27 ;  /* 0x000aec1b01007387 */ /* 0x000fe40000100800 */
[----:B------:R-:W-:Y:S02]  /*39af0*/  STL [R1+0xb10], R23 ;  /* 0x000b101701007387 */ /* 0x000fe40000100800 */
[----:B------:R-:W-:Y:S02]  /*39b00*/  STL [R1+0xae4], R22 ;  /* 0x000ae41601007387 */ /* 0x000fe40000100800 */
[--C-:B------:R-:W-:Y:S01]  /*39b10*/  IMAD.X R12, R12, 0x1, R0.reuse, P3 ;  /* 0x000000010c0c7824 */ /* 0x100fe200018e0600 */
[----:B------:R-:W-:Y:S01]  /*39b20*/  STL [R1+0xb08], R15 ;  /* 0x000b080f01007387 */ /* 0x000fe20000100800 */
[----:B------:R-:W-:Y:S01]  /*39b30*/  IADD3 R19, P3, R19, R13, RZ ;  /* 0x0000000d13137210 */ /* 0x000fe20007f7e0ff */
[----:B------:R-:W-:Y:S02]  /*39b40*/  STL [R1+0xadc], R14 ;  /* 0x000adc0e01007387 */ /* 0x000fe40000100800 */
[----:B------:R-:W-:Y:S01]  /*39b50*/  STL [R1+0xb00], R21 ;  /* 0x000b001501007387 */ /* 0x000fe20000100800 */
[----:B------:R-:W-:Y:S01]  /*39b60*/  STL [R1+0xad4], R20 ;  /* 0x000ad41401007387 */ /* 0x000fe20000100800 */
[----:B------:R-:W-:Y:S02]  /*39b70*/  STL [R1+0xaf8], R12 ;  /* 0x000af80c01007387 */ /* 0x000fe40000100800 */
        /* <DEDUP_REMOVED lines=8> */
[----:B------:R-:W-:-:S02]  /*39c00*/  IMAD.X R28, R28, 0x1, R0, P3 ;  /* 0x000000011c1c7824 */ /* 0x000fc400018e0600 */
[----:B------:R-:W-:Y:S01]  /*39c10*/  STL [R1+0xaac], R5 ;  /* 0x000aac0501007387 */ /* 0x000fe20000100800 */
[-C--:B------:R-:W-:Y:S01]  /*39c20*/  IADD3 R3, P3, R3, R13.reuse, RZ ;  /* 0x0000000d03037210 */ /* 0x080fe20007f7e0ff */
        /* <DEDUP_REMOVED lines=12> */
[----:B--2---:R-:W-:-:S03]  /*39cf0*/  IADD3 R0, P4, R0, R13, RZ ;  /* 0x0000000d00007210 */ /* 0x004fc60007f9e0ff */
        /* <DEDUP_REMOVED lines=30> */
[----:B--2---:R-:W-:-:S05]  /*39ee0*/  IMAD.X R7, R7, 0x1, R0, P5 ;  /* 0x0000000107077824 */ /* 0x004fca00028e0600 */
[----:B------:R0:W-:Y:S04]  /*39ef0*/  STL [R1+0xab8], R7 ;  /* 0x000ab80701007387 */ /* 0x0001e80000100800 */
[----:B0-----:R-:W2:Y:S02]  /*39f00*/  LDL.LU R7, [R1+0x109c] ;  /* 0x00109c0001077983 */ /* 0x001ea40000300800 */
[----:B--2---:R-:W-:-:S05]  /*39f10*/  IADD3 R7, P5, R7, R13, RZ ;  /* 0x0000000d07077210 */ /* 0x004fca0007fbe0ff */
[----:B------:R0:W-:Y:S04]  /*39f20*/  STL [R1+0xa8c], R7 ;  /* 0x000a8c0701007387 */ /* 0x0001e80000100800 */
[----:B0-----:R-:W2:Y:S02]  /*39f30*/  LDL.LU R7, [R1+0x1098] ;  /* 0x0010980001077983 */ /* 0x001ea40000300800 */
[----:B--2---:R-:W-:-:S05]  /*39f40*/  IMAD.X R7, R7, 0x1, R0, P6 ;  /* 0x0000000107077824 */ /* 0x004fca00030e0600 */
[----:B------:R0:W-:Y:S04]  /*39f50*/  STL [R1+0xab0], R7 ;  /* 0x000ab00701007387 */ /* 0x0001e80000100800 */
[----:B0-----:R-:W2:Y:S01]  /*39f60*/  LDL.LU R7, [R1+0x1094] ;  /* 0x0010940001077983 */ /* 0x001ea20000300800 */
[--C-:B---3--:R-:W-:Y:S01]  /*39f70*/  IMAD.X R6, R6, 0x1, R0.reuse, P1 ;  /* 0x0000000106067824 */ /* 0x108fe200008e0600 */
[-C--:B----4-:R-:W-:Y:S01]  /*39f80*/  IADD3 R24, P1, R24, R13.reuse, RZ ;  /* 0x0000000d18187210 */ /* 0x090fe20007f3e0ff */
        /* <DEDUP_REMOVED lines=18> */
[----:B------:R-:W-:Y:S01]  /*3a0b0*/  IMAD.X R3, R3, 0x1, R0, P1 ;  /* 0x0000000103037824 */ /* 0x000fe200008e0600 */
[----:B------:R-:W-:-:S02]  /*3a0c0*/  IADD3 R2, P1, R2, R13, RZ ;  /* 0x0000000d02027210 */ /* 0x000fc40007f3e0ff */
[----:B--2---:R-:W-:-:S05]  /*3a0d0*/  IADD3 R7, P6, R7, R13, RZ ;  /* 0x0000000d07077210 */ /* 0x004fca0007fde0ff */
[----:B------:R-:W-:Y:S01]  /*3a0e0*/  STL [R1+0xa84], R7 ;  /* 0x000a840701007387 */ /* 0x000fe20000100800 */
[----:B------:R-:W-:Y:S02]  /*3a0f0*/  STL [R1+0xaa8], R6 ;  /* 0x000aa80601007387 */ /* 0x000fe40000100800 */
[----:B------:R-:W-:Y:S02]  /*3a100*/  STL [R1+0xa7c], R24 ;  /* 0x000a7c1801007387 */ /* 0x000fe40000100800 */
[----:B------:R-:W-:Y:S01]  /*3a110*/  STL [R1+0xaa0], R25 ;  /* 0x000aa01901007387 */ /* 0x000fe20000100800 */
[----:B------:R-:W-:Y:S01]  /*3a120*/  STL [R1+0xa74], R26 ;  /* 0x000a741a01007387 */ /* 0x000fe20000100800 */
        /* <DEDUP_REMOVED lines=16> */
[----:B------:R-:W-:-:S02]  /*3a230*/  IMAD.X R29, R29, 0x1, R0, P6 ;  /* 0x000000011d1d7824 */ /* 0x000fc400030e0600 */
[----:B------:R-:W-:Y:S02]  /*3a240*/  STL [R1+0xa60], R9 ;  /* 0x000a600901007387 */ /* 0x000fe40000100800 */
[----:B------:R-:W-:Y:S01]  /*3a250*/  STL [R1+0xa34], R8 ;  /* 0x000a340801007387 */ /* 0x000fe20000100800 */
[----:B------:R-:W-:Y:S01]  /*3a260*/  IADD3 R28, P6, R28, R13, RZ ;  /* 0x0000000d1c1c7210 */ /* 0x000fe20007fde0ff */
[----:B------:R-:W-:Y:S01]  /*3a270*/  STL [R1+0xa58], R5 ;  /* 0x000a580501007387 */ /* 0x000fe20000100800 */
[----:B------:R-:W-:Y:S02]  /*3a280*/  STL [R1+0xa2c], R4 ;  /* 0x000a2c0401007387 */ /* 0x000fe40000100800 */
[----:B------:R-:W-:Y:S02]  /*3a290*/  STL [R1+0xa50], R29 ;  /* 0x000a501d01007387 */ /* 0x000fe40000100800 */
[----:B------:R0:W-:Y:S01]  /*3a2a0*/  STL [R1+0x1090], R13 ;  /* 0x0010900d01007387 */ /* 0x0001e20000100800 */
[----:B------:R-:W-:Y:S04]  /*3a2b0*/  STL [R1+0xa24], R28 ;  /* 0x000a241c01007387 */ /* 0x000fe80000100800 */
        /* <DEDUP_REMOVED lines=8> */
[----:B--2---:R-:W-:-:S03]  /*3a340*/  IMAD.X R13, R13, 0x1, R0, P2 ;  /* 0x000000010d0d7824 */ /* 0x004fc600010e0600 */
        /* <DEDUP_REMOVED lines=508> */
[----:B------:R-:W3:Y:S01]  /*3c310*/  LDL.LU R25, [R1+0x7b8] ;  /* 0x0007b80001197983 */ /* 0x000ee20000300800 */
[----:B------:R-:W3:Y:S01]  /*3c320*/  LDL.LU R26, [R1+0x78c] ;  /* 0x00078c00011a7983 */ /* 0x000ee20000300800 */
[----:B------:R-:W3:Y:S02]  /*3c330*/  LDL.LU R27, [R1+0x7b0] ;  /* 0x0007b000011b7983 */ /* 0x000ee40000300800 */
[----:B------:R-:W3:Y:S02]  /*3c340*/  LDL.LU R23, [R1+0x784] ;  /* 0x0007840001177983 */ /* 0x000ee40000300800 */
        /* <DEDUP_REMOVED lines=19> */
[----:B------:R0:W-:Y:S02]  /*3c480*/  STL [R1+0x7ac], R2 ;  /* 0x0007ac0201007387 */ /* 0x0001e40000100800 */
[----:B0-----:R-:W3:Y:S01]  /*3c490*/  LDL.LU R2, [R1+0xf40] ;  /* 0x000f400001027983 */ /* 0x001ee20000300800 */
        /* <DEDUP_REMOVED lines=19> */
[--C-:B------:R-:W-:Y:S01]  /*3c5d0*/  IMAD.X R19, R19, 0x1, R0.reuse, P4 ;  /* 0x0000000113137824 */ /* 0x100fe200020e0600 */
[----:B------:R-:W-:Y:S01]  /*3c5e0*/  IADD3 R18, P4, R18, UR8, RZ ;  /* 0x0000000812127c10 */ /* 0x000fe2000ff9e0ff */
[--C-:B------:R-:W-:Y:S01]  /*3c5f0*/  IMAD.X R11, R11, 0x1, R0.reuse, P5 ;  /* 0x000000010b0b7824 */ /* 0x100fe200028e0600 */
[----:B------:R-:W-:Y:S01]  /*3c600*/  IADD3 R10, P5, R10, UR8, RZ ;  /* 0x000000080a0a7c10 */ /* 0x000fe2000ffbe0ff */
[--C-:B------:R-:W-:Y:S01]  /*3c610*/  IMAD.X R17, R17, 0x1, R0.reuse, P6 ;  /* 0x0000000111117824 */ /* 0x100fe200030e0600 */
[----:B------:R-:W-:Y:S01]  /*3c620*/  IADD3 R16, P6, R16, UR8, RZ ;  /* 0x0000000810107c10 */ /* 0x000fe2000ffde0ff */
[--C-:B------:R-:W-:Y:S01]  /*3c630*/  IMAD.X R9, R9, 0x1, R0.reuse, P1 ;  /* 0x0000000109097824 */ /* 0x100fe200008e0600 */
[----:B------:R-:W-:Y:S01]  /*3c640*/  IADD3 R8, P1, R8, UR8, RZ ;  /* 0x0000000808087c10 */ /* 0x000fe2000ff3e0ff */
[----:B------:R-:W-:Y:S01]  /*3c650*/  IMAD.X R5, R5, 0x1, R0, P2 ;  /* 0x0000000105057824 */ /* 0x000fe200010e0600 */
[----:B------:R-:W-:-:S02]  /*3c660*/  IADD3 R4, P2, R4, UR8, RZ ;  /* 0x0000000804047c10 */ /* 0x000fc4000ff5e0ff */
        /* <DEDUP_REMOVED lines=25> */
[----:B------:R0:W-:Y:S01]  /*3c800*/  STL [R1+0xff4], R0 ;  /* 0x000ff40001007387 */ /* 0x0001e20000100800 */
[----:B------:R-:W-:Y:S02]  /*3c810*/  STL [R1+0x770], R5 ;  /* 0x0007700501007387 */ /* 0x000fe40000100800 */
[----:B------:R-:W-:Y:S02]  /*3c820*/  STL [R1+0xf48], R4 ;  /* 0x000f480401007387 */ /* 0x000fe40000100800 */
[----:B------:R-:W-:Y:S01]  /*3c830*/  STL [R1+0x768], R29 ;  /* 0x0007681d01007387 */ /* 0x000fe20000100800 */
[----:B0-----:R-:W2:Y:S01]  /*3c840*/  LDL.LU R0, [R1+0xb74] ;  /* 0x000b740001007983 */ /* 0x001ea20000300800 */
[----:B------:R-:W-:Y:S02]  /*3c850*/  IADD3 R28, P3, R28, UR8, RZ ;  /* 0x000000081c1c7c10 */ /* 0x000fe4000ff7e0ff */
[----:B------:R-:W-:-:S03]  /*3c860*/  IADD3.X R3, R3, UR5, RZ, P4, !PT ;  /* 0x0000000503037c10 */ /* 0x000fc6000a7fe4ff */
[----:B------:R-:W-:Y:S04]  /*3c870*/  STL [R1+0xf44], R28 ;  /* 0x000f441c01007387 */ /* 0x000fe80000100800 */
[----:B--2---:R0:W-:Y:S01]  /*3c880*/  STL [R1+0x1030], R0 ;  /* 0x0010300001007387 */ /* 0x0041e20000100800 */
[----:B------:R-:W-:Y:S03]  /*3c890*/  STL [R1+0xf54], R3 ;  /* 0x000f540301007387 */ /* 0x000fe60000100800 */
[----:B0-----:R-:W2:Y:S01]  /*3c8a0*/  LDL.LU R0, [R1+0xf3c] ;  /* 0x000f3c0001007983 */ /* 0x001ea20000300800 */
[----:B------:R-:W-:-:S05]  /*3c8b0*/  IADD3 R2, P4, R2, UR8, RZ ;  /* 0x0000000802027c10 */ /* 0x000fca000ff9e0ff */
[----:B------:R-:W-:Y:S04]  /*3c8c0*/  STL [R1+0xf40], R2 ;  /* 0x000f400201007387 */ /* 0x000fe80000100800 */
[----:B--2---:R0:W-:Y:S04]  /*3c8d0*/  STL [R1+0x1034], R0 ;  /* 0x0010340001007387 */ /* 0x0041e80000100800 */
        /* <DEDUP_REMOVED lines=29> */
[----:B--2---:R-:W-:-:S05]  /*3cab0*/  IADD3.X R0, R0, UR5, RZ, P5, !PT ;  /* 0x0000000500007c10 */ /* 0x004fca000affe4ff */
[----:B------:R0:W-:Y:S04]  /*3cac0*/  STL [R1+0x764], R0 ;  /* 0x0007640001007387 */ /* 0x0001e80000100800 */
[----:B0-----:R-:W2:Y:S02]  /*3cad0*/  LDL.LU R0, [R1+0x1034] ;  /* 0x0010340001007983 */ /* 0x001ea40000300800 */
[----:B--2---:R-:W-:-:S05]  /*3cae0*/  IADD3 R0, P5, R0, UR8, RZ ;  /* 0x0000000800007c10 */ /* 0x004fca000ffbe0ff */
[----:B------:R0:W-:Y:S04]  /*3caf0*/  STL [R1+0xf3c], R0 ;  /* 0x000f3c0001007387 */ /* 0x0001e80000100800 */
[----:B0-----:R-:W2:Y:S01]  /*3cb00*/  LDL.LU R0, [R1+0x1030] ;  /* 0x0010300001007983 */ /* 0x001ea20000300800 */
[----:B----4-:R-:W-:Y:S01]  /*3cb10*/  IADD3.X R6, R6, UR5, RZ, P1, !PT ;  /* 0x0000000506067c10 */ /* 0x010fe20008ffe4ff */
[----:B---3--:R-:W-:Y:S01]  /*3cb20*/  IADD3 R24, P1, R24, UR8, RZ ;  /* 0x0000000818187c10 */ /* 0x008fe2000ff3e0ff */
[----:B------:R-:W-:Y:S01]  /*3cb30*/  IADD3.X R25, R25, UR5, RZ, P2, !PT ;  /* 0x0000000519197c10 */ /* 0x000fe200097fe4ff */
[----:B------:R-:W-:Y:S01]  /*3cb40*/  IADD3 R26, P2, R26, UR8, RZ ;  /* 0x000000081a1a7c10 */ /* 0x000fe2000ff5e0ff */
        /* <DEDUP_REMOVED lines=16> */
[----:B--2---:R-:W-:Y:S01]  /*3cc50*/  IADD3.X R0, R0, UR5, RZ, P6, !PT ;  /* 0x0000000500007c10 */ /* 0x004fe2000b7fe4ff */
[----:B------:R-:W-:-:S04]  /*3cc60*/  IADD3 R7, P6, R7, UR8, RZ ;  /* 0x0000000807077c10 */ /* 0x000fc8000ffde0ff */
[----:B------:R0:W-:Y:S01]  /*3cc70*/  STL [R1+0xb74], R0 ;  /* 0x000b740001007387 */ /* 0x0001e20000100800 */
[----:B------:R-:W-:Y:S02]  /*3cc80*/  STL [R1+0xf38], R7 ;  /* 0x000f380701007387 */ /* 0x000fe40000100800 */
[----:B------:R-:W-:Y:S02]  /*3cc90*/  STL [R1+0xb70], R6 ;  /* 0x000b700601007387 */ /* 0x000fe40000100800 */
[----:B------:R-:W-:Y:S01]  /*3cca0*/  STL [R1+0xf30], R24 ;  /* 0x000f301801007387 */ /* 0x000fe20000100800 */
[----:B------:R-:W-:Y:S01]  /*3ccb0*/  STL [R1+0xb6c], R25 ;  /* 0x000b6c1901007387 */ /* 0x000fe20000100800 */
[----:B------:R-:W-:Y:S02]  /*3ccc0*/  STL [R1+0xf28], R26 ;  /* 0x000f281a01007387 */ /* 0x000fe40000100800 */
[----:B------:R-:W-:Y:S02]  /*3ccd0*/  STL [R1+0xb68], R27 ;  /* 0x000b681b01007387 */ /* 0x000fe40000100800 */
[----:B------:R-:W-:Y:S01]  /*3cce0*/  STL [R1+0xf20], R23 ;  /* 0x000f201701007387 */ /* 0x000fe20000100800 */
[----:B------:R-:W-:Y:S01]  /*3ccf0*/  IADD3.X R20, R20, UR5, RZ, P6, !PT ;  /* 0x0000000514147c10 */ /* 0x000fe2000b7fe4ff */
[----:B------:R-:W-:Y:S01]  /*3cd00*/  STL [R1+0xb64], R22 ;  /* 0x000b641601007387 */ /* 0x000fe20000100800 */
[----:B------:R-:W-:Y:S01]  /*3cd10*/  IADD3 R13, P6, R13, UR8, RZ ;  /* 0x000000080d0d7c10 */ /* 0x000fe2000ffde0ff */
        /* <DEDUP_REMOVED lines=11> */
[----:B------:R-:W-:Y:S01]  /*3cdd0*/  IADD3.X R4, R4, UR5, RZ, P6, !PT ;  /* 0x0000000504047c10 */ /* 0x000fe2000b7fe4ff */
[----:B------:R-:W-:Y:S01]  /*3cde0*/  STL [R1+0xf14], R16 ;  /* 0x000f141001007387 */ /* 0x000fe20000100800 */
[----:B------:R-:W-:Y:S01]  /*3cdf0*/  IADD3 R29, P6, R29, UR8, RZ ;  /* 0x000000081d1d7c10 */ /* 0x000fe2000ffde0ff */
[----:B------:R-:W-:Y:S01]  /*3ce00*/  STL [R1+0xee8], R9 ;  /* 0x000ee80901007387 */ /* 0x000fe20000100800 */
[----:B------:R-:W-:Y:S02]  /*3ce10*/  STL [R1+0xf0c], R8 ;  /* 0x000f0c0801007387 */ /* 0x000fe40000100800 */
[----:B------:R-:W-:Y:S02]  /*3ce20*/  STL [R1+0xee0], R5 ;  /* 0x000ee00501007387 */ /* 0x000fe40000100800 */
[----:B------:R-:W-:Y:S01]  /*3ce30*/  STL [R1+0xf04], R4 ;  /* 0x000f040401007387 */ /* 0x000fe20000100800 */
[----:B------:R-:W-:Y:S01]  /*3ce40*/  STL [R1+0xed8], R29 ;  /* 0x000ed81d01007387 */ /* 0x000fe20000100800 */
[----:B0-----:R-:W2:Y:S01]  /*3ce50*/  LDL.LU R0, [R1+0xec0] ;  /* 0x000ec00001007983 */ /* 0x001ea20000300800 */
[----:B------:R-:W-:Y:S01]  /*3ce60*/  IADD3.X R28, R28, UR5, RZ, P1, !PT ;  /* 0x000000051c1c7c10 */ /* 0x000fe20008ffe4ff */
[----:B------:R-:W-:-:S04]  /*3ce70*/  IADD3 R3, P1, R3, UR8, RZ ;  /* 0x0000000803037c10 */ /* 0x000fc8000ff3e0ff */
[----:B------:R-:W-:Y:S04]  /*3ce80*/  STL [R1+0xefc], R28 ;  /* 0x000efc1c01007387 */ /* 0x000fe80000100800 */
[----:B--2---:R0:W-:Y:S01]  /*3ce90*/  STL [R1+0x1028], R0 ;  /* 0x0010280001007387 */ /* 0x0041e20000100800 */
[----:B------:R-:W-:Y:S03]  /*3cea0*/  STL [R1+0xed0], R3 ;  /* 0x000ed00301007387 */ /* 0x000fe60000100800 */
[----:B0-----:R-:W2:Y:S01]  /*3ceb0*/  LDL.LU R0, [R1+0xeec] ;  /* 0x000eec0001007983 */ /* 0x001ea20000300800 */
[----:B------:R-:W-:-:S05]  /*3cec0*/  IADD3.X R2, R2, UR5, RZ, P2, !PT ;  /* 0x0000000502027c10 */ /* 0x000fca00097fe4ff */
        /* <DEDUP_REMOVED lines=31> */
[----:B--2---:R-:W-:-:S05]  /*3d0c0*/  IADD3 R0, P2, R0, UR8, RZ ;  /* 0x0000000800007c10 */ /* 0x004fca000ff5e0ff */
[----:B------:R0:W-:Y:S04]  /*3d0d0*/  STL [R1+0xec8], R0 ;  /* 0x000ec80001007387 */ /* 0x0001e80000100800 */
[----:B0-----:R-:W2:Y:S02]  /*3d0e0*/  LDL.LU R0, [R1+0x102c] ;  /* 0x00102c0001007983 */ /* 0x001ea40000300800 */
[----:B--2---:R-:W-:-:S05]  /*3d0f0*/  IADD3.X R0, R0, UR5, RZ, P3, !PT ;  /* 0x0000000500007c10 */ /* 0x004fca0009ffe4ff */
[----:B------:R0:W-:Y:S04]  /*3d100*/  STL [R1+0xeec], R0 ;  /* 0x000eec0001007387 */ /* 0x0001e80000100800 */
[----:B0-----:R-:W2:Y:S01]  /*3d110*/  LDL.LU R0, [R1+0x1028] ;  /* 0x0010280001007983 */ /* 0x001ea20000300800 */
[----:B---3--:R-:W-:Y:S01]  /*3d120*/  IADD3.X R7, R7, UR5, RZ, P4, !PT ;  /* 0x0000000507077c10 */ /* 0x008fe2000a7fe4ff */
[----:B----4-:R-:W-:Y:S01]  /*3d130*/  IADD3 R6, P4, R6, UR8, RZ ;  /* 0x0000000806067c10 */ /* 0x010fe2000ff9e0ff */
        /* <DEDUP_REMOVED lines=18> */
[----:B------:R-:W-:-:S02]  /*3d260*/  IADD3.X R29, R29, UR5, RZ, P4, !PT ;  /* 0x000000051d1d7c10 */ /* 0x000fc4000a7fe4ff */
[----:B--2---:R-:W-:-:S05]  /*3d270*/  IADD3 R0, P3, R0, UR8, RZ ;  /* 0x0000000800007c10 */ /* 0x004fca000ff7e0ff */
[----:B------:R0:W-:Y:S01]  /*3d280*/  STL [R1+0xec0], R0 ;  /* 0x000ec00001007387 */ /* 0x0001e20000100800 */
[----:B------:R-:W-:Y:S02]  /*3d290*/  STL [R1+0xee4], R7 ;  /* 0x000ee40701007387 */ /* 0x000fe40000100800 */
[----:B------:R-:W-:Y:S02]  /*3d2a0*/  STL [R1+0xeb8], R6 ;  /* 0x000eb80601007387 */ /* 0x000fe40000100800 */
[----:B------:R-:W-:Y:S01]  /*3d2b0*/  STL [R1+0xedc], R24 ;  /* 0x000edc1801007387 */ /* 0x000fe20000100800 */
[----:B------:R-:W-:Y:S01]  /*3d2c0*/  STL [R1+0xeb0], R25 ;  /* 0x000eb01901007387 */ /* 0x000fe20000100800 */
        /* <DEDUP_REMOVED lines=24> */
[----:B------:R-:W-:Y:S02]  /*3d450*/  STL [R1+0xe84], R29 ;  /* 0x000e841d01007387 */ /* 0x000fe40000100800 */
[----:B0-----:R-:W2:Y:S01]  /*3d460*/  LDL.LU R0, [R1+0xe6c] ;  /* 0x000e6c0001007983 */ /* 0x001ea20000300800 */
[----:B------:R-:W-:-:S02]  /*3d470*/  IADD3 R28, P4, R28, UR8, RZ ;  /* 0x000000081c1c7c10 */ /* 0x000fc4000ff9e0ff */
        /* <DEDUP_REMOVED lines=549> */
[----:B------:R-:W-:Y:S02]  /*3f6d0*/  IADD3.X R24, R24, UR5, RZ, P2, !PT ;  /* 0x0000000518187c10 */ /* 0x000fe400097fe4ff */
[----:B------:R-:W-:Y:S02]  /*3f6e0*/  IADD3.X R25, R25, UR5, RZ, P3, !PT ;  /* 0x0000000519197c10 */ /* 0x000fe40009ffe4ff */
[----:B------:R-:W-:Y:S02]  /*3f6f0*/  IADD3.X R27, R27, UR5, RZ, P5, !PT ;  /* 0x000000051b1b7c10 */ /* 0x000fe4000affe4ff */
[----:B------:R-:W-:Y:S02]  /*3f700*/  IADD3.X R26, R26, UR5, RZ, P4, !PT ;  /* 0x000000051a1a7c10 */ /* 0x000fe4000a7fe4ff */
[----:B--2---:R-:W-:-:S05]  /*3f710*/  IADD3 R0, P6, R0, UR8, RZ ;  /* 0x0000000800007c10 */ /* 0x004fca000ffde0ff */
[----:B------:R0:W-:Y:S04]  /*3f720*/  STL [R1+0xbd8], R0 ;  /* 0x000bd80001007387 */ /* 0x0001e80000100800 */
[----:B0-----:R0:W5:Y:S01]  /*3f730*/  LDL.LU R0, [R1+0xff4] ;  /* 0x000ff40001007983 */ /* 0x0011620000300800 */
[----:B------:R1:W-:Y:S03]  /*3f740*/  STL [R1+0xbfc], R6 ;  /* 0x000bfc0601007387 */ /* 0x0003e60000100800 */
[----:B-1----:R0:W5:Y:S01]  /*3f750*/  LDL.LU R6, [R1+0xff0] ;  /* 0x000ff00001067983 */ /* 0x0021620000300800 */
[----:B------:R1:W-:Y:S03]  /*3f760*/  STL [R1+0xbd0], R7 ;  /* 0x000bd00701007387 */ /* 0x0003e60000100800 */
[----:B-1----:R0:W5:Y:S01]  /*3f770*/  LDL.LU R7, [R1+0xfec] ;  /* 0x000fec0001077983 */ /* 0x0021620000300800 */
[----:B------:R1:W-:Y:S03]  /*3f780*/  STL [R1+0xbf4], R14 ;  /* 0x000bf40e01007387 */ /* 0x0003e60000100800 */
[----:B-1----:R0:W5:Y:S01]  /*3f790*/  LDL.LU R14, [R1+0xfe8] ;  /* 0x000fe800010e7983 */ /* 0x0021620000300800 */
[----:B------:R1:W-:Y:S01]  /*3f7a0*/  STL [R1+0xbc8], R15 ;  /* 0x000bc80f01007387 */ /* 0x0003e20000100800 */
[----:B------:R-:W-:-:S02]  /*3f7b0*/  IADD3.X R10, R10, UR5, RZ, P6, !PT ;  /* 0x000000050a0a7c10 */ /* 0x000fc4000b7fe4ff */
[----:B-1----:R0:W5:Y:S01]  /*3f7c0*/  LDL.LU R15, [R1+0xfe4] ;  /* 0x000fe400010f7983 */ /* 0x0021620000300800 */
[----:B------:R1:W-:Y:S01]  /*3f7d0*/  STL [R1+0xbec], R22 ;  /* 0x000bec1601007387 */ /* 0x0003e20000100800 */
[----:B------:R-:W-:Y:S02]  /*3f7e0*/  IADD3 R11, P6, R11, UR8, RZ ;  /* 0x000000080b0b7c10 */ /* 0x000fe4000ffde0ff */
[----:B-1----:R0:W5:Y:S01]  /*3f7f0*/  LDL.LU R22, [R1+0xfe0] ;  /* 0x000fe00001167983 */ /* 0x0021620000300800 */
[----:B------:R1:W-:Y:S03]  /*3f800*/  STL [R1+0xbc0], R23 ;  /* 0x000bc01701007387 */ /* 0x0003e60000100800 */
        /* <DEDUP_REMOVED lines=38> */
[----:B------:R0:W-:Y:S02]  /*3fa70*/  STL [R1+0xb94], R24 ;  /* 0x000b941801007387 */ /* 0x0001e40000100800 */
[----:B------:R0:W-:Y:S02]  /*3fa80*/  STL [R1+0xb7c], R27 ;  /* 0x000b7c1b01007387 */ /* 0x0001e40000100800 */
[----:B------:R0:W-:Y:S01]  /*3fa90*/  STL [R1+0xb8c], R25 ;  /* 0x000b8c1901007387 */ /* 0x0001e20000100800 */
[----:B------:R0:W-:Y:S01]  /*3faa0*/  STL [R1+0xb84], R26 ;  /* 0x000b841a01007387 */ /* 0x0001e20000100800 */
[----:B------:R-:W-:Y:S01]  /*3fab0*/  @!P0 CALL.REL.NOINC `(.L_x_1) ;  /* 0x0000001000008944 */ /* 0x000fe20003c00000 */
[----:B------:R-:W-:Y:S05]  /*3fac0*/  BRA `(.L_x_2) ;  /* 0xfffd149000007947 */ /* 0x000fea000383ffff */
.L_x_1:
[----:B-----5:R-:W2:Y:S04]  /*3fad0*/  LDL.LU R0, [R1+0x350] ;  /* 0x0003500001007983 */ /* 0x020ea80000300800 */
[----:B--2---:R1:W-:Y:S04]  /*3fae0*/  STL [R1+0x1178], R0 ;  /* 0x0011780001007387 */ /* 0x0043e80000100800 */
[----:B-1----:R-:W2:Y:S04]  /*3faf0*/  LDL.LU R0, [R1+0x52c] ;  /* 0x00052c0001007983 */ /* 0x002ea80000300800 */
        /* <DEDUP_REMOVED lines=33> */
[----:B0-----:R-:W2:Y:S01]  /*3fd10*/  LDL.LU R24, [R1+0x394] ;  /* 0x0003940001187983 */ /* 0x001ea20000300800 */
[----:B-1----:R-:W-:-:S03]  /*3fd20*/  IMAD.MOV.U32 R0, RZ, RZ, R7 ;  /* 0x000000ffff007224 */ /* 0x002fc600078e0007 */
[----:B--2---:R0:W-:Y:S04]  /*3fd30*/  STL [R1+0x1180], R24 ;  /* 0x0011801801007387 */ /* 0x0041e80000100800 */
[----:B0-----:R-:W2:Y:S04]  /*3fd40*/  LDL.LU R24, [R1+0x4bc] ;  /* 0x0004bc0001187983 */ /* 0x001ea80000300800 */
        /* <DEDUP_REMOVED lines=31> */
[----:B------:R-:W2:Y:S04]  /*3ff40*/  LDL.LU R25, [R1+0x390] ;  /* 0x0003900001197983 */ /* 0x000ea80000300800 */
[----:B------:R-:W3:Y:S01]  /*3ff50*/  LDL.LU R26, [R1+0x234] ;  /* 0x00023400011a7983 */ /* 0x000ee20000300800 */
[----:B0-----:R-:W-:-:S03]  /*3ff60*/  IMAD.MOV.U32 R24, RZ, RZ, R6 ;  /* 0x000000ffff187224 */ /* 0x001fc600078e0006 */
[----:B------:R-:W3:Y:S04]  /*3ff70*/  LDL.LU R27, [R1+0x230] ;  /* 0x00023000011b7983 */ /* 0x000ee80000300800 */
[----:B------:R-:W4:Y:S04]  /*3ff80*/  LDL.LU R6, [R1+0x4c4] ;  /* 0x0004c40001067983 */ /* 0x000f280000300800 */
[----:B------:R-:W4:Y:S04]  /*3ff90*/  LDL.LU R7, [R1+0x4c0] ;  /* 0x0004c00001077983 */ /* 0x000f280000300800 */
        /* <DEDUP_REMOVED lines=30> */
[----:B------:R0:W-:Y:S01]  /*40180*/  STL [R1+0x10ac], R9 ;  /* 0x0010ac0901007387 */ /* 0x0001e20000100800 */
[----:B------:R-:W-:-:S03]  /*40190*/  F2FP.PACK_AB R0, R24, R0 ;  /* 0x000000001800723e */ /* 0x000fc600000000ff */
        /* <DEDUP_REMOVED lines=13> */
[----:B------:R-:W2:Y:S04]  /*40270*/  LDL.LU R24, [R1+0x1200] ;  /* 0x0012000001187983 */ /* 0x000ea80000300800 */
[----:B------:R0:W-:Y:S04]  /*40280*/  STL [R1+0x1cc], R0 ;  /* 0x0001cc0001007387 */ /* 0x0001e80000100800 */
[----:B0-----:R-:W2:Y:S02]  /*40290*/  LDL.LU R0, [R1+0x11fc] ;  /* 0x0011fc0001007983 */ /* 0x001ea40000300800 */
[----:B--2---:R-:W-:-:S02]  /*402a0*/  F2FP.PACK_AB R0, R24, R0 ;  /* 0x000000001800723e */ /* 0x004fc400000000ff */
        /* <DEDUP_REMOVED lines=62> */
[----:B0-----:R-:W2:Y:S01]  /*40690*/  LDL.LU R0, [R1+0x117c] ;  /* 0x00117c0001007983 */ /* 0x001ea20000300800 */
[----:B------:R-:W-:Y:S02]  /*406a0*/  F2FP.PACK_AB R2, R2, R29 ;  /* 0x0000001d0202723e */ /* 0x000fe400000000ff */
[----:B------:R-:W-:-:S02]  /*406b0*/  F2FP.PACK_AB R4, R28, R4 ;  /* 0x000000041c04723e */ /* 0x000fc400000000ff */
[----:B--2---:R-:W-:Y:S02]  /*406c0*/  F2FP.PACK_AB R3, R0, R3 ;  /* 0x000000030003723e */ /* 0x004fe400000000ff */
[----:B------:R-:W2:Y:S04]  /*406d0*/  LDL.LU R0, [R1+0x1178] ;  /* 0x0011780001007983 */ /* 0x000ea80000300800 */
[----:B------:R0:W-:Y:S04]  /*406e0*/  STL [R1+0x188], R3 ;  /* 0x0001880301007387 */ /* 0x0001e80000100800 */
[----:B------:R1:W-:Y:S01]  /*406f0*/  STL [R1+0x184], R2 ;  /* 0x0001840201007387 */ /* 0x0003e20000100800 */
[----:B0-----:R-:W-:-:S03]  /*40700*/  F2FP.PACK_AB R3, R5, R9 ;  /* 0x000000090503723e */ /* 0x001fc600000000ff */
[----:B------:R0:W-:Y:S01]  /*40710*/  STL [R1+0x180], R4 ;  /* 0x0001800401007387 */ /* 0x0001e20000100800 */
[----:B-1----:R-:W-:-:S03]  /*40720*/  F2FP.PACK_AB R2, R8, R11 ;  /* 0x0000000b0802723e */ /* 0x002fc600000000ff */
[----:B------:R1:W-:Y:S01]  /*40730*/  STL [R1+0x17c], R3 ;  /* 0x00017c0301007387 */ /* 0x0003e20000100800 */
[----:B0-----:R-:W-:-:S03]  /*40740*/  F2FP.PACK_AB R4, R10, R13 ;  /* 0x0000000d0a04723e */ /* 0x001fc600000000ff */
[----:B------:R0:W-:Y:S01]  /*40750*/  STL [R1+0x178], R2 ;  /* 0x0001780201007387 */ /* 0x0001e20000100800 */
[----:B-1----:R-:W-:-:S03]  /*40760*/  F2FP.PACK_AB R3, R12, R15 ;  /* 0x0000000f0c03723e */ /* 0x002fc600000000ff */
[----:B------:R1:W-:Y:S04]  /*40770*/  STL [R1+0x174], R4 ;  /* 0x0001740401007387 */ /* 0x0003e80000100800 */
[----:B------:R3:W-:Y:S01]  /*40780*/  STL [R1+0x170], R3 ;  /* 0x0001700301007387 */ /* 0x0007e20000100800 */
[----:B0-----:R-:W-:Y:S02]  /*40790*/  F2FP.PACK_AB R2, R14, R17 ;  /* 0x000000110e02723e */ /* 0x001fe400000000ff */
[----:B-1----:R-:W-:-:S03]  /*407a0*/  F2FP.PACK_AB R4, R16, R19 ;  /* 0x000000131004723e */ /* 0x002fc600000000ff */
[----:B------:R0:W-:Y:S01]  /*407b0*/  STL [R1+0x16c], R2 ;  /* 0x00016c0201007387 */ /* 0x0001e20000100800 */
[----:B---3--:R-:W-:-:S03]  /*407c0*/  F2FP.PACK_AB R3, R18, R21 ;  /* 0x000000151203723e */ /* 0x008fc600000000ff */
[----:B------:R-:W-:Y:S04]  /*407d0*/  STL [R1+0x168], R4 ;  /* 0x0001680401007387 */ /* 0x000fe80000100800 */
[----:B------:R1:W-:Y:S01]  /*407e0*/  STL [R1+0x164], R3 ;  /* 0x0001640301007387 */ /* 0x0003e20000100800 */
[----:B0-----:R-:W-:-:S05]  /*407f0*/  F2FP.PACK_AB R2, R20, R23 ;  /* 0x000000171402723e */ /* 0x001fca00000000ff */
[----:B------:R0:W-:Y:S01]  /*40800*/  STL [R1+0x160], R2 ;  /* 0x0001600201007387 */ /* 0x0001e20000100800 */
[----:B-1----:R-:W-:Y:S02]  /*40810*/  F2FP.PACK_AB R3, R24, R25 ;  /* 0x000000191803723e */ /* 0x002fe400000000ff */
[----:B--2---:R-:W-:-:S05]  /*40820*/  F2FP.PACK_AB R0, R22, R0 ;  /* 0x000000001600723e */ /* 0x004fca00000000ff */
[----:B------:R4:W-:Y:S04]  /*40830*/  STL [R1+0x15c], R0 ;  /* 0x00015c0001007387 */ /* 0x0009e80000100800 */
[----:B------:R-:W-:Y:S04]  /*40840*/  STL [R1+0x158], R3 ;  /* 0x0001580301007387 */ /* 0x000fe80000100800 */
[----:B------:R-:W2:Y:S01]  /*40850*/  LDL.LU R22, [R1+0x148] ;  /* 0x0001480001167983 */ /* 0x000ea20000300800 */
[----:B0-----:R-:W-:Y:S02]  /*40860*/  F2FP.PACK_AB R2, R26, R27 ;  /* 0x0000001b1a02723e */ /* 0x001fe400000000ff */
[----:B----4-:R-:W-:-:S03]  /*40870*/  F2FP.PACK_AB R0, R6, R7 ;  /* 0x000000070600723e */ /* 0x010fc600000000ff */
[----:B------:R-:W-:Y:S04]  /*40880*/  STL [R1+0x154], R2 ;  /* 0x0001540201007387 */ /* 0x000fe80000100800 */
[----:B--2---:R0:W-:Y:S04]  /*40890*/  STL [R1+0x10f0], R22 ;  /* 0x0010f01601007387 */ /* 0x0041e80000100800 */
[----:B------:R-:W-:Y:S04]  /*408a0*/  STL [R1+0x150], R0 ;  /* 0x0001500001007387 */ /* 0x000fe80000100800 */
        /* <DEDUP_REMOVED lines=33> */
[----:B------:R-:W3:Y:S04]  /*40ac0*/  LDL.LU R23, [R1+0x24c] ;  /* 0x00024c0001177983 */ /* 0x000ee80000300800 */
[----:B---3--:R0:W-:Y:S04]  /*40ad0*/  STL [R1+0x10ec], R23 ;  /* 0x0010ec1701007387 */ /* 0x0081e80000100800 */
[----:B0-----:R-:W3:Y:S04]  /*40ae0*/  LDL.LU R23, [R1+0x14c] ;  /* 0x00014c0001177983 */ /* 0x001ee80000300800 */
        /* <DEDUP_REMOVED lines=33> */
[----:B0-----:R-:W2:Y:S04]  /*40d00*/  LDL.LU R23, [R1+0x4dc] ;  /* 0x0004dc0001177983 */ /* 0x001ea80000300800 */
[----:B------:R-:W3:Y:S04]  /*40d10*/  LDL.LU R20, [R1+0x248] ;  /* 0x0002480001147983 */ /* 0x000ee80000300800 */
[----:B------:R-:W4:Y:S04]  /*40d20*/  LDL.LU R21, [R1+0x25c] ;  /* 0x00025c0001157983 */ /* 0x000f280000300800 */
        /* <DEDUP_REMOVED lines=25> */
[----:B--2---:R-:W-:-:S03]  /*40ec0*/  F2FP.PACK_AB R22, R23, R22 ;  /* 0x000000161716723e */ /* 0x004fc600000000ff */
        /* <DEDUP_REMOVED lines=68> */
[----:B------:R-:W2:Y:S01]  /*41310*/  LDL.LU R23, [R1+0x10ec] ;  /* 0x0010ec0001177983 */ /* 0x000ea20000300800 */
[----:B----4-:R-:W-:-:S03]  /*41320*/  F2FP.PACK_AB R18, R21, R18 ;  /* 0x000000121512723e */ /* 0x010fc600000000ff */
[----:B------:R0:W-:Y:S01]  /*41330*/  STL [R1+0xd8], R22 ;  /* 0x0000d81601007387 */ /* 0x0001e20000100800 */
[----:B---3--:R-:W-:Y:S02]  /*41340*/  F2FP.PACK_AB R16, R19, R16 ;  /* 0x000000101310723e */ /* 0x008fe400000000ff */
[----:B------:R-:W-:Y:S01]  /*41350*/  F2FP.PACK_AB R14, R17, R14 ;  /* 0x0000000e110e723e */ /* 0x000fe200000000ff */
[----:B0-----:R-:W3:Y:S01]  /*41360*/  LDL.LU R22, [R1+0x10e8] ;  /* 0x0010e80001167983 */ /* 0x001ee20000300800 */
[----:B------:R-:W-:Y:S02]  /*41370*/  F2FP.PACK_AB R12, R15, R12 ;  /* 0x0000000c0f0c723e */ /* 0x000fe400000000ff */
[----:B------:R-:W-:Y:S02]  /*41380*/  F2FP.PACK_AB R10, R13, R10 ;  /* 0x0000000a0d0a723e */ /* 0x000fe400000000ff */
[----:B------:R-:W-:Y:S02]  /*41390*/  F2FP.PACK_AB R8, R11, R8 ;  /* 0x000000080b08723e */ /* 0x000fe400000000ff */
[----:B--2---:R-:W-:-:S02]  /*413a0*/  F2FP.PACK_AB R20, R23, R20 ;  /* 0x000000141714723e */ /* 0x004fc400000000ff */
[----:B------:R-:W3:Y:S04]  /*413b0*/  LDL.LU R23, [R1+0x10e4] ;  /* 0x0010e40001177983 */ /* 0x000ee80000300800 */
[----:B------:R0:W-:Y:S04]  /*413c0*/  STL [R1+0xd4], R20 ;  /* 0x0000d41401007387 */ /* 0x0001e80000100800 */
[----:B0-----:R-:W2:Y:S04]  /*413d0*/  LDL.LU R20, [R1+0x10e0] ;  /* 0x0010e00001147983 */ /* 0x001ea80000300800 */
[----:B------:R-:W2:Y:S04]  /*413e0*/  LDL.LU R21, [R1+0x10dc] ;  /* 0x0010dc0001157983 */ /* 0x000ea80000300800 */
[----:B------:R0:W-:Y:S04]  /*413f0*/  STL [R1+0xd0], R18 ;  /* 0x0000d01201007387 */ /* 0x0001e80000100800 */
[----:B0-----:R-:W4:Y:S04]  /*41400*/  LDL.LU R18, [R1+0x10d8] ;  /* 0x0010d80001127983 */ /* 0x001f280000300800 */
[----:B------:R-:W4:Y:S04]  /*41410*/  LDL.LU R19, [R1+0x10d4] ;  /* 0x0010d40001137983 */ /* 0x000f280000300800 */
        /* <DEDUP_REMOVED lines=11> */
[----:B------:R-:W4:Y:S01]  /*414d0*/  LDL.LU R11, [R1+0x10b4] ;  /* 0x0010b400010b7983 */ /* 0x000f220000300800 */
[----:B------:R-:W-:-:S03]  /*414e0*/  F2FP.PACK_AB R3, R9, R3 ;  /* 0x000000030903723e */ /* 0x000fc600000000ff */
[----:B------:R0:W-:Y:S01]  /*414f0*/  STL [R1+0xbc], R8 ;  /* 0x0000bc0801007387 */ /* 0x0001e20000100800 */
[----:B------:R-:W-:-:S03]  /*41500*/  F2FP.PACK_AB R0, R5, R0 ;  /* 0x000000000500723e */ /* 0x000fc600000000ff */
[----:B0-----:R-:W4:Y:S04]  /*41510*/  LDL.LU R8, [R1+0x10b0] ;  /* 0x0010b00001087983 */ /* 0x001f280000300800 */
[----:B------:R-:W4:Y:S04]  /*41520*/  LDL.LU R9, [R1+0x10ac] ;  /* 0x0010ac0001097983 */ /* 0x000f280000300800 */
[----:B------:R0:W-:Y:S02]  /*41530*/  STL [R1+0xb8], R3 ;  /* 0x0000b80301007387 */ /* 0x0001e40000100800 */
[----:B0-----:R-:W-:-:S02]  /*41540*/  F2FP.PACK_AB R3, R2, R29 ;  /* 0x0000001d0203723e */ /* 0x001fc400000000ff */
[----:B------:R-:W-:-:S03]  /*41550*/  F2FP.PACK_AB R2, R28, R4 ;  /* 0x000000041c02723e */ /* 0x000fc600000000ff */
[----:B------:R0:W-:Y:S04]  /*41560*/  STL [R1+0xb4], R3 ;  /* 0x0000b40301007387 */ /* 0x0001e80000100800 */
[----:B------:R1:W-:Y:S04]  /*41570*/  STL [R1+0xb0], R2 ;  /* 0x0000b00201007387 */ /* 0x0003e80000100800 */
[----:B------:R1:W-:Y:S01]  /*41580*/  STL [R1+0xac], R0 ;  /* 0x0000ac0001007387 */ /* 0x0003e20000100800 */
[----:B0-----:R-:W-:Y:S02]  /*41590*/  F2FP.PACK_AB R3, R24, R25 ;  /* 0x000000191803723e */ /* 0x001fe400000000ff */
[----:B-1----:R-:W-:-:S03]  /*415a0*/  F2FP.PACK_AB R2, R26, R27 ;  /* 0x0000001b1a02723e */ /* 0x002fc600000000ff */
[----:B------:R-:W-:Y:S01]  /*415b0*/  STL [R1+0xa8], R3 ;  /* 0x0000a80301007387 */ /* 0x000fe20000100800 */
[----:B------:R-:W-:-:S03]  /*415c0*/  F2FP.PACK_AB R0, R6, R7 ;  /* 0x000000070600723e */ /* 0x000fc600000000ff */
[----:B------:R-:W-:Y:S01]  /*415d0*/  STL [R1+0xa4], R2 ;  /* 0x0000a40201007387 */ /* 0x000fe20000100800 */
[----:B---3--:R-:W-:-:S05]  /*415e0*/  F2FP.PACK_AB R27, R23, R22 ;  /* 0x00000016171b723e */ /* 0x008fca00000000ff */
[----:B------:R-:W-:Y:S04]  /*415f0*/  STL [R1+0xfa4], R27 ;  /* 0x000fa41b01007387 */ /* 0x000fe80000100800 */
[----:B------:R-:W-:Y:S01]  /*41600*/  STL [R1+0xa0], R0 ;  /* 0x0000a00001007387 */ /* 0x000fe20000100800 */
[----:B--2---:R-:W-:-:S05]  /*41610*/  F2FP.PACK_AB R26, R21, R20 ;  /* 0x00000014151a723e */ /* 0x004fca00000000ff */
[----:B------:R-:W-:Y:S01]  /*41620*/  STL [R1+0xfa8], R26 ;  /* 0x000fa81a01007387 */ /* 0x000fe20000100800 */
[----:B----4-:R-:W-:-:S05]  /*41630*/  F2FP.PACK_AB R25, R19, R18 ;  /* 0x000000121319723e */ /* 0x010fca00000000ff */
[----:B------:R-:W-:Y:S01]  /*41640*/  STL [R1+0xfac], R25 ;  /* 0x000fac1901007387 */ /* 0x000fe20000100800 */
[----:B------:R-:W-:-:S05]  /*41650*/  F2FP.PACK_AB R24, R17, R16 ;  /* 0x000000101118723e */ /* 0x000fca00000000ff */
[----:B------:R-:W-:Y:S01]  /*41660*/  STL [R1+0xfb0], R24 ;  /* 0x000fb01801007387 */ /* 0x000fe20000100800 */
[----:B------:R-:W-:-:S05]  /*41670*/  F2FP.PACK_AB R23, R15, R14 ;  /* 0x0000000e0f17723e */ /* 0x000fca00000000ff */
[----:B------:R-:W-:Y:S01]  /*41680*/  STL [R1+0xfb4], R23 ;  /* 0x000fb41701007387 */ /* 0x000fe20000100800 */
[----:B------:R-:W-:-:S05]  /*41690*/  F2FP.PACK_AB R22, R13, R12 ;  /* 0x0000000c0d16723e */ /* 0x000fca00000000ff */
[----:B------:R-:W-:Y:S01]  /*416a0*/  STL [R1+0xfb8], R22 ;  /* 0x000fb81601007387 */ /* 0x000fe20000100800 */
[----:B------:R-:W-:-:S05]  /*416b0*/  F2FP.PACK_AB R21, R11, R10 ;  /* 0x0000000a0b15723e */ /* 0x000fca00000000ff */
[----:B------:R-:W-:Y:S04]  /*416c0*/  STL [R1+0xfbc], R21 ;  /* 0x000fbc1501007387 */ /* 0x000fe80000100800 */
[----:B------:R-:W2:Y:S04]  /*416d0*/  LDL.LU R19, [R1+0x5a8] ;  /* 0x0005a80001137983 */ /* 0x000ea80000300800 */
[----:B------:R-:W3:Y:S04]  /*416e0*/  LDL.LU R18, [R1+0x5b8] ;  /* 0x0005b80001127983 */ /* 0x000ee80000300800 */
[----:B---3--:R0:W-:Y:S04]  /*416f0*/  STL [R1+0x10a8], R18 ;  /* 0x0010a81201007387 */ /* 0x0081e80000100800 */
[----:B0-----:R-:W2:Y:S04]  /*41700*/  LDL.LU R18, [R1+0x5ac] ;  /* 0x0005ac0001127983 */ /* 0x001ea80000300800 */
[----:B------:R-:W3:Y:S04]  /*41710*/  LDL.LU R17, [R1+0x5c8] ;  /* 0x0005c80001117983 */ /* 0x000ee80000300800 */
[----:B---3--:R0:W-:Y:S04]  /*41720*/  STL [R1+0x10a4], R17 ;  /* 0x0010a41101007387 */ /* 0x0081e80000100800 */
[----:B0-----:R-:W3:Y:S04]  /*41730*/  LDL.LU R17, [R1+0x5bc] ;  /* 0x0005bc0001117983 */ /* 0x001ee80000300800 */
[----:B------:R-:W4:Y:S04]  /*41740*/  LDL.LU R16, [R1+0x5d8] ;  /* 0x0005d80001107983 */ /* 0x000f280000300800 */
[----:B----4-:R0:W-:Y:S04]  /*41750*/  STL [R1+0x10a0], R16 ;  /* 0x0010a01001007387 */ /* 0x0101e80000100800 */
[----:B0-----:R-:W4:Y:S04]  /*41760*/  LDL.LU R16, [R1+0x5cc] ;  /* 0x0005cc0001107983 */ /* 0x001f280000300800 */
[----:B------:R-:W2:Y:S04]  /*41770*/  LDL.LU R15, [R1+0x5a0] ;  /* 0x0005a000010f7983 */ /* 0x000ea80000300800 */
[----:B--2---:R0:W-:Y:S04]  /*41780*/  STL [R1+0x109c], R15 ;  /* 0x00109c0f01007387 */ /* 0x0041e80000100800 */
[----:B0-----:R-:W2:Y:S04]  /*41790*/  LDL.LU R15, [R1+0x5dc] ;  /* 0x0005dc00010f7983 */ /* 0x001ea80000300800 */
[----:B------:R-:W2:Y:S04]  /*417a0*/  LDL.LU R14, [R1+0x5b0] ;  /* 0x0005b000010e7983 */ /* 0x000ea80000300800 */
[----:B--2---:R0:W-:Y:S04]  /*417b0*/  STL [R1+0x1098], R14 ;  /* 0x0010980e01007387 */ /* 0x0041e80000100800 */
[----:B0-----:R-:W2:Y:S04]  /*417c0*/  LDL.LU R14, [R1+0x5a4] ;  /* 0x0005a400010e7983 */ /* 0x001ea80000300800 */
[----:B------:R-:W2:Y:S04]  /*417d0*/  LDL.LU R13, [R1+0x5c0] ;  /* 0x0005c000010d7983 */ /* 0x000ea80000300800 */
[----:B--2---:R0:W-:Y:S04]  /*417e0*/  STL [R1+0x1094], R13 ;  /* 0x0010940d01007387 */ /* 0x0041e80000100800 */
[----:B0-----:R-:W2:Y:S04]  /*417f0*/  LDL.LU R13, [R1+0x5b4] ;  /* 0x0005b400010d7983 */ /* 0x001ea80000300800 */
[----:B------:R-:W2:Y:S01]  /*41800*/  LDL.LU R5, [R1+0x5d4] ;  /* 0x0005d40001057983 */ /* 0x000ea20000300800 */
[----:B------:R-:W-:-:S02]  /*41810*/  F2FP.PACK_AB R20, R9, R8 ;  /* 0x000000080914723e */ /* 0x000fc400000000ff */
[----:B------:R-:W-:Y:S01]  /*41820*/  F2FP.PACK_AB R19, R18, R19 ;  /* 0x000000131213723e */ /* 0x000fe200000000ff */
[----:B--2---:R0:W-:Y:S04]  /*41830*/  STL [R1+0x1090], R5 ;  /* 0x0010900501007387 */ /* 0x0041e80000100800 */
        /* <DEDUP_REMOVED lines=23> */
[----:B------:R-:W3:Y:S04]  /*419b0*/  LDL.LU R18, [R1+0x10a8] ;  /* 0x0010a80001127983 */ /* 0x000ee80000300800 */
[----:B------:R0:W-:Y:S04]  /*419c0*/  STL [R1+0xfc4], R19 ;  /* 0x000fc41301007387 */ /* 0x0001e80000100800 */
[----:B0-----:R-:W2:Y:S01]  /*419d0*/  LDL.LU R19, [R1+0x65c] ;  /* 0x00065c0001137983 */ /* 0x001ea20000300800 */
[----:B---3--:R-:W-:-:S03]  /*419e0*/  F2FP.PACK_AB R18, R17, R18 ;  /* 0x000000121112723e */ /* 0x008fc600000000ff */
[----:B------:R-:W4:Y:S04]  /*419f0*/  LDL.LU R17, [R1+0x10a4] ;  /* 0x0010a40001117983 */ /* 0x000f280000300800 */
[----:B------:R0:W-:Y:S04]  /*41a00*/  STL [R1+0xfc8], R18 ;  /* 0x000fc81201007387 */ /* 0x0001e80000100800 */
[----:B0-----:R-:W3:Y:S01]  /*41a10*/  LDL.LU R18, [R1+0x644] ;  /* 0x0006440001127983 */ /* 0x001ee20000300800 */
[----:B----4-:R-:W-:-:S03]  /*41a20*/  F2FP.PACK_AB R17, R16, R17 ;  /* 0x000000111011723e */ /* 0x010fc600000000ff */
[----:B------:R-:W4:Y:S04]  /*41a30*/  LDL.LU R16, [R1+0x10a0] ;  /* 0x0010a00001107983 */ /* 0x000f280000300800 */
[----:B------:R0:W-:Y:S04]  /*41a40*/  STL [R1+0xfcc], R17 ;  /* 0x000fcc1101007387 */ /* 0x0001e80000100800 */
[----:B0-----:R-:W2:Y:S01]  /*41a50*/  LDL.LU R17, [R1+0x604] ;  /* 0x0006040001117983 */ /* 0x001ea20000300800 */
        /* <DEDUP_REMOVED lines=9> */
[----:B------:R-:W2:Y:S04]  /*41af0*/  LDL.LU R13, [R1+0x1094] ;  /* 0x00109400010d7983 */ /* 0x000ea80000300800 */
[----:B------:R0:W-:Y:S04]  /*41b00*/  STL [R1+0xfd8], R14 ;  /* 0x000fd80e01007387 */ /* 0x0001e80000100800 */
[----:B0-----:R-:W4:Y:S01]  /*41b10*/  LDL.LU R14, [R1+0x64c] ;  /* 0x00064c00010e7983 */ /* 0x001f220000300800 */
[----:B--2---:R-:W-:-:S03]  /*41b20*/  F2FP.PACK_AB R13, R5, R13 ;  /* 0x0000000d050d723e */ /* 0x004fc600000000ff */
[----:B------:R-:W2:Y:S04]  /*41b30*/  LDL.LU R5, [R1+0x1090] ;  /* 0x0010900001057983 */ /* 0x000ea80000300800 */
[----:B------:R0:W-:Y:S01]  /*41b40*/  STL [R1+0xfdc], R13 ;  /* 0x000fdc0d01007387 */ /* 0x0001e20000100800 */
[----:B------:R-:W-:-:S03]  /*41b50*/  F2FP.PACK_AB R11, R4, R11 ;  /* 0x0000000b040b723e */ /* 0x000fc600000000ff */
[----:B0-----:R-:W3:Y:S01]  /*41b60*/  LDL.LU R13, [R1+0x60c] ;  /* 0x00060c00010d7983 */ /* 0x001ee20000300800 */
[----:B--2---:R-:W-:-:S03]  /*41b70*/  F2FP.PACK_AB R12, R5, R12 ;  /* 0x0000000c050c723e */ /* 0x004fc600000000ff */
[----:B------:R-:W2:Y:S04]  /*41b80*/  LDL.LU R5, [R1+0x108c] ;  /* 0x00108c0001057983 */ /* 0x000ea80000300800 */
[----:B------:R0:W-:Y:S04]  /*41b90*/  STL [R1+0xfe0], R12 ;  /* 0x000fe00c01007387 */ /* 0x0001e80000100800 */
[----:B0-----:R-:W2:Y:S04]  /*41ba0*/  LDL.LU R12, [R1+0x5fc] ;  /* 0x0005fc00010c7983 */ /* 0x001ea80000300800 */
[----:B------:R-:W2:Y:S01]  /*41bb0*/  LDL.LU R4, [R1+0x1088] ;  /* 0x0010880001047983 */ /* 0x000ea20000300800 */
[----:B---3--:R-:W-:-:S02]  /*41bc0*/  F2FP.PACK_AB R9, R13, R9 ;  /* 0x000000090d09723e */ /* 0x008fc400000000ff */
[----:B----4-:R-:W-:Y:S01]  /*41bd0*/  F2FP.PACK_AB R8, R14, R8 ;  /* 0x000000080e08723e */ /* 0x010fe200000000ff */
[----:B------:R-:W-:Y:S01]  /*41be0*/  STL [R1+0xfe4], R11 ;  /* 0x000fe40b01007387 */ /* 0x000fe20000100800 */
[----:B------:R-:W-:Y:S02]  /*41bf0*/  F2FP.PACK_AB R7, R15, R7 ;  /* 0x000000070f07723e */ /* 0x000fe400000000ff */
[----:B------:R-:W-:Y:S02]  /*41c00*/  F2FP.PACK_AB R6, R16, R6 ;  /* 0x000000061006723e */ /* 0x000fe400000000ff */
[----:B------:R-:W-:Y:S02]  /*41c10*/  F2FP.PACK_AB R3, R27, R3 ;  /* 0x000000031b03723e */ /* 0x000fe400000000ff */
[----:B--2---:R-:W-:Y:S02]  /*41c20*/  F2FP.PACK_AB R5, R17, R5 ;  /* 0x000000051105723e */ /* 0x004fe400000000ff */
[----:B------:R-:W-:-:S02]  /*41c30*/  F2FP.PACK_AB R10, R12, R10 ;  /* 0x0000000a0c0a723e */ /* 0x000fc400000000ff */
[----:B------:R-:W-:-:S03]  /*41c40*/  F2FP.PACK_AB R4, R18, R4 ;  /* 0x000000041204723e */ /* 0x000fc600000000ff */
[----:B------:R-:W-:Y:S04]  /*41c50*/  STL [R1+0xfe8], R10 ;  /* 0x000fe80a01007387 */ /* 0x000fe80000100800 */
[----:B------:R-:W-:Y:S04]  /*41c60*/  STL [R1+0xfec], R9 ;  /* 0x000fec0901007387 */ /* 0x000fe80000100800 */
[----:B------:R-:W-:Y:S04]  /*41c70*/  STL [R1+0xff0], R8 ;  /* 0x000ff00801007387 */ /* 0x000fe80000100800 */
[----:B------:R-:W-:Y:S04]  /*41c80*/  STL [R1+0xff4], R7 ;  /* 0x000ff40701007387 */ /* 0x000fe80000100800 */
[----:B------:R0:W-:Y:S04]  /*41c90*/  STL [R1+0xff8], R6 ;  /* 0x000ff80601007387 */ /* 0x0001e80000100800 */
[----:B------:R-:W-:Y:S04]  /*41ca0*/  STL [R1+0xffc], R5 ;  /* 0x000ffc0501007387 */ /* 0x000fe80000100800 */
[----:B------:R1:W-:Y:S01]  /*41cb0*/  STL [R1+0x1000], R4 ;  /* 0x0010000401007387 */ /* 0x0003e20000100800 */
[----:B0-----:R-:W-:-:S02]  /*41cc0*/  F2FP.PACK_AB R6, R21, R22 ;  /* 0x000000161506723e */ /* 0x001fc400000000ff */
[----:B-1----:R-:W-:Y:S02]  /*41cd0*/  F2FP.PACK_AB R4, R19, R20 ;  /* 0x000000141304723e */ /* 0x002fe400000000ff */
[----:B------:R-:W-:-:S03]  /*41ce0*/  F2FP.PACK_AB R5, R23, R24 ;  /* 0x000000181705723e */ /* 0x000fc600000000ff */
[----:B------:R0:W-:Y:S04]  /*41cf0*/  STL [R1+0xc], R4 ;  /* 0x00000c0401007387 */ /* 0x0001e80000100800 */
[----:B------:R-:W-:Y:S01]  /*41d00*/  STL [R1+0x8], R6 ;  /* 0x0000080601007387 */ /* 0x000fe20000100800 */
[----:B0-----:R-:W-:-:S03]  /*41d10*/  F2FP.PACK_AB R4, R25, R26 ;  /* 0x0000001a1904723e */ /* 0x001fc600000000ff */
[----:B------:R-:W-:Y:S04]  /*41d20*/  STL [R1+0x4], R5 ;  /* 0x0000040501007387 */ /* 0x000fe80000100800 */
[----:B------:R0:W-:Y:S04]  /*41d30*/  STL [R1], R4 ;  /* 0x0000000401007387 */ /* 0x0001e80000100800 */
[----:B------:R-:W-:Y:S04]  /*41d40*/  STL [R1+0x1c], R3 ;  /* 0x00001c0301007387 */ /* 0x000fe80000100800 */
[----:B0-----:R-:W2:Y:S01]  /*41d50*/  LDL.LU R4, [R1+0x740] ;  /* 0x0007400001047983 */ /* 0x001ea20000300800 */
[----:B------:R-:W-:-:S02]  /*41d60*/  F2FP.PACK_AB R2, R2, R29 ;  /* 0x0000001d0202723e */ /* 0x000fc400000000ff */
[----:B------:R-:W-:-:S03]  /*41d70*/  F2FP.PACK_AB R0, R28, R0 ;  /* 0x000000001c00723e */ /* 0x000fc600000000ff */
        /* <DEDUP_REMOVED lines=166> */
[----:B0-----:R0:W5:Y:S01]  /*427e0*/  LDL.LU R4, [R1+0x1000] ;  /* 0x0010000001047983 */ /* 0x0011620000300800 */
[----:B------:R-:W-:Y:S02]  /*427f0*/  F2FP.PACK_AB R14, R13, R14 ;  /* 0x0000000e0d0e723e */ /* 0x000fe400000000ff */
[----:B------:R-:W-:Y:S02]  /*42800*/  F2FP.PACK_AB R16, R15, R16 ;  /* 0x000000100f10723e */ /* 0x000fe400000000ff */
[----:B------:R-:W-:Y:S02]  /*42810*/  F2FP.PACK_AB R18, R17, R18 ;  /* 0x000000121112723e */ /* 0x000fe400000000ff */
[----:B------:R-:W-:-:S02]  /*42820*/  F2FP.PACK_AB R20, R19, R20 ;  /* 0x000000141314723e */ /* 0x000fc400000000ff */
[----:B------:R-:W-:Y:S02]  /*42830*/  F2FP.PACK_AB R22, R21, R22 ;  /* 0x000000161516723e */ /* 0x000fe400000000ff */
[----:B------:R-:W-:Y:S02]  /*42840*/  F2FP.PACK_AB R24, R23, R24 ;  /* 0x000000181718723e */ /* 0x000fe400000000ff */
[----:B------:R-:W-:Y:S02]  /*42850*/  F2FP.PACK_AB R26, R25, R26 ;  /* 0x0000001a191a723e */ /* 0x000fe400000000ff */
[----:B------:R-:W-:Y:S02]  /*42860*/  F2FP.PACK_AB R28, R27, R28 ;  /* 0x0000001c1b1c723e */ /* 0x000fe400000000ff */
[----:B------:R-:W-:Y:S02]  /*42870*/  F2FP.PACK_AB R2, R29, R2 ;  /* 0x000000021d02723e */ /* 0x000fe400000000ff */
[----:B------:R-:W-:-:S02]  /*42880*/  F2FP.PACK_AB R0, R3, R0 ;  /* 0x000000000300723e */ /* 0x000fc400000000ff */
[----:B--2---:R-:W-:Y:S02]  /*42890*/  F2FP.PACK_AB R6, R5, R6 ;  /* 0x000000060506723e */ /* 0x004fe400000000ff */
[----:B------:R0:W5:Y:S04]  /*428a0*/  LDL.LU R5, [R1+0xffc] ;  /* 0x000ffc0001057983 */ /* 0x0001680000300800 */
[----:B------:R1:W-:Y:S04]  /*428b0*/  STL [R1+0x6c], R6 ;  /* 0x00006c0601007387 */ /* 0x0003e80000100800 */
[----:B-1----:R0:W5:Y:S04]  /*428c0*/  LDL.LU R6, [R1+0xff8] ;  /* 0x000ff80001067983 */ /* 0x0021680000300800 */
        /* <DEDUP_REMOVED lines=32> */
[----:B-1----:R-:W2:Y:S04]  /*42ad0*/  LDL.LU R28, [R1+0xfa0] ;  /* 0x000fa000011c7983 */ /* 0x002ea80000300800 */
[----:B------:R-:W2:Y:S04]  /*42ae0*/  LDL.LU R29, [R1+0xf9c] ;  /* 0x000f9c00011d7983 */ /* 0x000ea80000300800 */
[----:B------:R1:W-:Y:S04]  /*42af0*/  STL [R1+0x9c], R2 ;  /* 0x00009c0201007387 */ /* 0x0003e80000100800 */
[----:B-1----:R-:W3:Y:S04]  /*42b00*/  LDL.LU R2, [R1+0xf98] ;  /* 0x000f980001027983 */ /* 0x002ee80000300800 */
[----:B------:R-:W3:Y:S04]  /*42b10*/  LDL.LU R3, [R1+0xf94] ;  /* 0x000f940001037983 */ /* 0x000ee80000300800 */
[----:B------:R3:W-:Y:S01]  /*42b20*/  STL [R1+0x98], R0 ;  /* 0x0000980001007387 */ /* 0x0007e20000100800 */
[----:B--2---:R-:W-:-:S02]  /*42b30*/  F2FP.PACK_AB R28, R29, R28 ;  /* 0x0000001c1d1c723e */ /* 0x004fc400000000ff */
[----:B---3--:R-:W-:-:S05]  /*42b40*/  F2FP.PACK_AB R0, R3, R2 ;  /* 0x000000020300723e */ /* 0x008fca00000000ff */
[----:B------:R0:W-:Y:S04]  /*42b50*/  STL [R1+0x90], R0 ;  /* 0x0000900001007387 */ /* 0x0001e80000100800 */
[----:B------:R0:W-:Y:S02]  /*42b60*/  STL [R1+0x94], R28 ;  /* 0x0000941c01007387 */ /* 0x0001e40000100800 */
.L_x_0:
[----:B------:R-:W2:Y:S04]  /*42b70*/  LDL.LU R29, [R1+0x5c] ;  /* 0x00005c00011d7983 */ /* 0x000ea80000300800 */
[----:B------:R-:W3:Y:S04]  /*42b80*/  LDL.LU R2, [R1+0x18] ;  /* 0x0000180001027983 */ /* 0x000ee80000300800 */
[----:B01----:R-:W4:Y:S04]  /*42b90*/  LDL.LU R0, [R1+0x1c] ;  /* 0x00001c0001007983 */ /* 0x003f280000300800 */
[----:B------:R-:W2:Y:S04]  /*42ba0*/  LDL.LU R28, [R1+0x10] ;  /* 0x00001000011c7983 */ /* 0x000ea80000300800 */
[----:B------:R-:W2:Y:S04]  /*42bb0*/  LDL.LU R3, [R1+0x14] ;  /* 0x0000140001037983 */ /* 0x000ea80000300800 */
[----:B-----5:R0:W-:Y:S04]  /*42bc0*/  STL.64 [R1+0x1110], R6 ;  /* 0x0011100601007387 */ /* 0x0201e80000100a00 */
[----:B0-----:R-:W2:Y:S04]  /*42bd0*/  LDL R7, [R1+0xf90] ;  /* 0x000f900001077983 */ /* 0x001ea80000100800 */
[----:B------:R-:W-:Y:S04]  /*42be0*/  STL.64 [R1+0x1108], R4 ;  /* 0x0011080401007387 */ /* 0x000fe80000100a00 */
        /* <DEDUP_REMOVED lines=9> */
[----:B------:R0:W-:Y:S04]  /*42c80*/  STL.64 [R1+0x10b8], R24 ;  /* 0x0010b81801007387 */ /* 0x0001e80000100a00 */
[----:B0-----:R-:W3:Y:S04]  /*42c90*/  LDL.LU R24, [R1] ;  /* 0x0000000001187983 */ /* 0x001ee80000300800 */
[----:B------:R-:W3:Y:S04]  /*42ca0*/  LDL.LU R25, [R1+0x4] ;  /* 0x0000040001197983 */ /* 0x000ee80000300800 */
[----:B------:R-:W3:Y:S04]  /*42cb0*/  LDL.LU R26, [R1+0x8] ;  /* 0x00000800011a7983 */ /* 0x000ee80000300800 */
[----:B------:R-:W3:Y:S04]  /*42cc0*/  LDL.LU R27, [R1+0xc] ;  /* 0x00000c00011b7983 */ /* 0x000ee80000300800 */
[----:B------:R-:W-:Y:S01]  /*42cd0*/  BAR.SYNC.DEFER_BLOCKING 0x0 ;  /* 0x0000000000007b1d */ /* 0x000fe20000010000 */
[----:B--2---:R-:W-:-:S05]  /*42ce0*/  ISETP.GE.AND P0, PT, R7, c[0x0][0x178], PT ;  /* 0x00005e0007007a0c */ /* 0x004fca0003f06270 */
[----:B---3--:R-:W-:Y:S04]  /*42cf0*/  STL.64 [R1+0x1120], R26 ;  /* 0x0011201a01007387 */ /* 0x008fe80000100a00 */
[----:B------:R0:W-:Y:S04]  /*42d00*/  STL.64 [R1+0x1118], R24 ;  /* 0x0011181801007387 */ /* 0x0001e80000100a00 */
[----:B------:R-:W2:Y:S04]  /*42d10*/  LDL.LU R16, [R1+0x20] ;  /* 0x0000200001107983 */ /* 0x000ea80000300800 */
[----:B------:R-:W2:Y:S04]  /*42d20*/  LDL.LU R17, [R1+0x24] ;  /* 0x0000240001117983 */ /* 0x000ea80000300800 */
[----:B------:R-:W3:Y:S04]  /*42d30*/  LDL.LU R18, [R1+0x28] ;  /* 0x0000280001127983 */ /* 0x000ee80000300800 */
[----:B------:R-:W3:Y:S04]  /*42d40*/  LDL.LU R19, [R1+0x2c] ;  /* 0x00002c0001137983 */ /* 0x000ee80000300800 */
[----:B---3--:R-:W-:Y:S04]  /*42d50*/  STL.64 [R1+0x1130], R18 ;  /* 0x0011301201007387 */ /* 0x008fe80000100a00 */
[----:B--2---:R1:W-:Y:S04]  /*42d60*/  STL.64 [R1+0x1128], R16 ;  /* 0x0011281001007387 */ /* 0x0043e80000100a00 */
[----:B------:R-:W2:Y:S04]  /*42d70*/  LDL.LU R12, [R1+0x30] ;  /* 0x00003000010c7983 */ /* 0x000ea80000300800 */
[----:B------:R-:W2:Y:S04]  /*42d80*/  LDL.LU R13, [R1+0x34] ;  /* 0x00003400010d7983 */ /* 0x000ea80000300800 */
[----:B------:R-:W3:Y:S04]  /*42d90*/  LDL.LU R14, [R1+0x38] ;  /* 0x00003800010e7983 */ /* 0x000ee80000300800 */
[----:B------:R-:W3:Y:S04]  /*42da0*/  LDL.LU R15, [R1+0x3c] ;  /* 0x00003c00010f7983 */ /* 0x000ee80000300800 */
[----:B---3--:R-:W-:Y:S04]  /*42db0*/  STL.64 [R1+0x1140], R14 ;  /* 0x0011400e01007387 */ /* 0x008fe80000100a00 */
[----:B--2---:R-:W-:Y:S04]  /*42dc0*/  STL.64 [R1+0x1138], R12 ;  /* 0x0011380c01007387 */ /* 0x004fe80000100a00 */
[----:B------:R-:W2:Y:S04]  /*42dd0*/  LDL.LU R8, [R1+0x40] ;  /* 0x0000400001087983 */ /* 0x000ea80000300800 */
[----:B------:R-:W2:Y:S04]  /*42de0*/  LDL.LU R9, [R1+0x44] ;  /* 0x0000440001097983 */ /* 0x000ea80000300800 */
[----:B------:R-:W3:Y:S04]  /*42df0*/  LDL.LU R10, [R1+0x48] ;  /* 0x00004800010a7983 */ /* 0x000ee80000300800 */
[----:B------:R-:W3:Y:S04]  /*42e00*/  LDL.LU R11, [R1+0x4c] ;  /* 0x00004c00010b7983 */ /* 0x000ee80000300800 */
[----:B---3--:R-:W-:Y:S04]  /*42e10*/  STL.64 [R1+0x1150], R10 ;  /* 0x0011500a01007387 */ /* 0x008fe80000100a00 */
[----:B--2---:R-:W-:Y:S04]  /*42e20*/  STL.64 [R1+0x1148], R8 ;  /* 0x0011480801007387 */ /* 0x004fe80000100a00 */
[----:B0-----:R-:W2:Y:S01]  /*42e30*/  LDL.LU R24, [R1+0x60] ;  /* 0x0000600001187983 */ /* 0x001ea20000300800 */
[----:B------:R-:W-:-:S03]  /*42e40*/  IMAD.MOV.U32 R7, RZ, RZ, R29 ;  /* 0x000000ffff077224 */ /* 0x000fc600078e001d */
[----:B------:R-:W0:Y:S04]  /*42e50*/  S2R R29, SR_TID.X ;  /* 0x00000000001d7919 */ /* 0x000e280000002100 */
[----:B--2---:R2:W-:Y:S04]  /*42e60*/  STL [R1+0x1158], R24 ;  /* 0x0011581801007387 */ /* 0x0045e80000100800 */
[----:B------:R-:W3:Y:S04]  /*42e70*/  LDL.LU R25, [R1+0x64] ;  /* 0x0000640001197983 */ /* 0x000ee80000300800 */
[----:B------:R-:W3:Y:S04]  /*42e80*/  LDL.LU R26, [R1+0x68] ;  /* 0x00006800011a7983 */ /* 0x000ee80000300800 */
[----:B------:R-:W3:Y:S04]  /*42e90*/  LDL.LU R27, [R1+0x6c] ;  /* 0x00006c00011b7983 */ /* 0x000ee80000300800 */
[----:B-1----:R-:W3:Y:S04]  /*42ea0*/  LDL.LU R16, [R1+0x70] ;  /* 0x0000700001107983 */ /* 0x002ee80000300800 */
[----:B------:R-:W3:Y:S04]  /*42eb0*/  LDL.LU R17, [R1+0x74] ;  /* 0x0000740001117983 */ /* 0x000ee80000300800 */
[----:B------:R-:W3:Y:S04]  /*42ec0*/  LDL.LU R18, [R1+0x78] ;  /* 0x0000780001127983 */ /* 0x000ee80000300800 */
[----:B------:R-:W3:Y:S04]  /*42ed0*/  LDL.LU R19, [R1+0x7c] ;  /* 0x00007c0001137983 */ /* 0x000ee80000300800 */
[----:B--2---:R-:W2:Y:S01]  /*42ee0*/  LDL R24, [R1+0x750] ;  /* 0x0007500001187983 */ /* 0x004ea20000100800 */
[----:B----4-:R-:W-:-:S02]  /*42ef0*/  IMAD.MOV.U32 R23, RZ, RZ, R0 ;  /* 0x000000ffff177224 */ /* 0x010fc400078e0000 */
[----:B------:R-:W-:Y:S01]  /*42f00*/  IMAD.MOV.U32 R21, RZ, RZ, R3 ;  /* 0x000000ffff157224 */ /* 0x000fe200078e0003 */
[----:B------:R-:W4:Y:S01]  /*42f10*/  LDL.LU R12, [R1+0x80] ;  /* 0x00008000010c7983 */ /* 0x000f220000300800 */
[----:B0-----:R-:W-:-:S03]  /*42f20*/  IMAD.SHL.U32 R3, R29, 0x800, RZ ;  /* 0x000008001d037824 */ /* 0x001fc600078e00ff */
[----:B------:R-:W4:Y:S01]  /*42f30*/  LDL.LU R13, [R1+0x84] ;  /* 0x00008400010d7983 */ /* 0x000f220000300800 */
[----:B------:R-:W-:-:S03]  /*42f40*/  IMAD.MOV.U32 R22, RZ, RZ, R2 ;  /* 0x000000ffff167224 */ /* 0x000fc600078e0002 */
[----:B------:R-:W4:Y:S01]  /*42f50*/  LDL.LU R14, [R1+0x88] ;  /* 0x00008800010e7983 */ /* 0x000f220000300800 */
[----:B------:R-:W-:-:S03]  /*42f60*/  IMAD.SHL.U32 R2, R29, 0x20, RZ ;  /* 0x000000201d027824 */ /* 0x000fc600078e00ff */
[----:B------:R-:W4:Y:S01]  /*42f70*/  LDL.LU R15, [R1+0x8c] ;  /* 0x00008c00010f7983 */ /* 0x000f220000300800 */
[----:B------:R-:W-:-:S03]  /*42f80*/  IMAD.MOV.U32 R20, RZ, RZ, R28 ;  /* 0x000000ffff147224 */ /* 0x000fc600078e001c */
[----:B------:R-:W3:Y:S01]  /*42f90*/  LDL.LU R8, [R1+0x90] ;  /* 0x0000900001087983 */ /* 0x000ee20000300800 */
[----:B------:R-:W-:-:S03]  /*42fa0*/  LOP3.LUT R3, R3, 0xc000, RZ, 0xc0, !PT ;  /* 0x0000c00003037812 */ /* 0x000fc600078ec0ff */
[----:B------:R-:W3:Y:S01]  /*42fb0*/  LDL.LU R9, [R1+0x94] ;  /* 0x0000940001097983 */ /* 0x000ee20000300800 */
[----:B------:R-:W-:-:S03]  /*42fc0*/  IMAD.SHL.U32 R28, R29, 0x4, RZ ;  /* 0x000000041d1c7824 */ /* 0x000fc600078e00ff */
[----:B------:R-:W3:Y:S01]  /*42fd0*/  LDL.LU R10, [R1+0x98] ;  /* 0x00009800010a7983 */ /* 0x000ee20000300800 */
[----:B------:R-:W-:-:S03]  /*42fe0*/  LOP3.LUT R2, R2, 0x60, RZ, 0xc0, !PT ;  /* 0x0000006002027812 */ /* 0x000fc600078ec0ff */
[----:B------:R-:W3:Y:S04]  /*42ff0*/  LDL.LU R11, [R1+0x9c] ;  /* 0x00009c00010b7983 */ /* 0x000ee80000300800 */
[----:B------:R-:W3:Y:S04]  /*43000*/  LDL.LU R4, [R1+0x50] ;  /* 0x0000500001047983 */ /* 0x000ee80000300800 */
[----:B------:R-:W4:Y:S04]  /*43010*/  LDL.LU R5, [R1+0x54] ;  /* 0x0000540001057983 */ /* 0x000f280000300800 */
[----:B------:R-:W4:Y:S01]  /*43020*/  LDL.LU R6, [R1+0x58] ;  /* 0x0000580001067983 */ /* 0x000f220000300800 */
[----:B--2---:R-:W-:-:S04]  /*43030*/  IADD3 R0, R24, 0x1, RZ ;  /* 0x0000000118007810 */ /* 0x004fc80007ffe0ff */
[----:B------:R-:W-:Y:S02]  /*43040*/  ISETP.LT.AND P4, PT, R0, c[0x0][0x17c], !P0 ;  /* 0x00005f0000007a0c */ /* 0x000fe40004781270 */
[----:B------:R-:W-:-:S04]  /*43050*/  IADD3 R0, R24, 0x2, RZ ;  /* 0x0000000218007810 */ /* 0x000fc80007ffe0ff */
[----:B------:R-:W-:Y:S02]  /*43060*/  ISETP.LT.AND P3, PT, R0, c[0x0][0x17c], !P0 ;  /* 0x00005f0000007a0c */ /* 0x000fe40004761270 */
[----:B------:R-:W-:-:S05]  /*43070*/  LOP3.LUT R0, R29, 0x80, RZ, 0xc0, !PT ;  /* 0x000000801d007812 */ /* 0x000fca00078ec0ff */
[----:B------:R-:W-:Y:S01]  /*43080*/  IMAD R3, R0, 0x2, R3 ;  /* 0x0000000200037824 */ /* 0x000fe200078e0203 */
[----:B------:R-:W-:Y:S02]  /*43090*/  LOP3.LUT R0, R2, 0x70, R28, 0x78, !PT ;  /* 0x0000007002007812 */ /* 0x000fe400078e781c */
[C---:B------:R-:W-:Y:S02]  /*430a0*/  IADD3 R2, R24.reuse, 0x3, RZ ;  /* 0x0000000318027810 */ /* 0x040fe40007ffe0ff */
[----:B------:R-:W-:Y:S02]  /*430b0*/  IADD3 R28, R24, 0x4, RZ ;  /* 0x00000004181c7810 */ /* 0x000fe40007ffe0ff */
[----:B------:R-:W2:Y:S01]  /*430c0*/  LDL.LU R24, [R1+0x1158] ;  /* 0x0011580001187983 */ /* 0x000ea20000300800 */
[----:B------:R-:W-:-:S05]  /*430d0*/  IMAD.SHL.U32 R29, R29, 0x80, RZ ;  /* 0x000000801d1d7824 */ /* 0x000fca00078e00ff */
[----:B------:R-:W-:-:S04]  /*430e0*/  LOP3.LUT R29, R29, 0x3000, RZ, 0xc0, !PT ;  /* 0x000030001d1d7812 */ /* 0x000fc800078ec0ff */
[----:B------:R-:W-:-:S05]  /*430f0*/  IADD3 R3, R0, R3, R29 ;  /* 0x0000000300037210 */ /* 0x000fca0007ffe01d */
[----:B---3--:R0:W-:Y:S04]  /*43100*/  STS.128 [R3], R8 ;  /* 0x0000000803007388 */ /* 0x0081e80000000c00 */
[----:B----4-:R1:W-:Y:S04]  /*43110*/  STS.128 [R3+0x80], R12 ;  /* 0x0000800c03007388 */ /* 0x0103e80000000c00 */
[----:B------:R3:W-:Y:S04]  /*43120*/  STS.128 [R3+0x200], R16 ;  /* 0x0002001003007388 */ /* 0x0007e80000000c00 */
[----:B0-----:R-:W4:Y:S04]  /*43130*/  LDL.LU.64 R10, [R1+0x1150] ;  /* 0x00115000010a7983 */ /* 0x001f280000300a00 */
[----:B------:R-:W4:Y:S04]  /*43140*/  LDL.LU.64 R8, [R1+0x1148] ;  /* 0x0011480001087983 */ /* 0x000f280000300a00 */
[----:B-1----:R-:W4:Y:S04]  /*43150*/  LDL.LU.64 R14, [R1+0x1140] ;  /* 0x00114000010e7983 */ /* 0x002f280000300a00 */
[----:B------:R-:W4:Y:S04]  /*43160*/  LDL.LU.64 R12, [R1+0x1138] ;  /* 0x00113800010c7983 */ /* 0x000f280000300a00 */
[----:B---3--:R-:W3:Y:S04]  /*43170*/  LDL.LU.64 R18, [R1+0x1130] ;  /* 0x0011300001127983 */ /* 0x008ee80000300a00 */
[----:B------:R-:W3:Y:S04]  /*43180*/  LDL.LU.64 R16, [R1+0x1128] ;  /* 0x0011280001107983 */ /* 0x000ee80000300a00 */
[----:B--2---:R0:W-:Y:S04]  /*43190*/  STS.128 [R3+0x280], R24 ;  /* 0x0002801803007388 */ /* 0x0041e80000000c00 */
[----:B0-----:R-:W2:Y:S04]  /*431a0*/  LDL.LU.64 R26, [R1+0x1120] ;  /* 0x00112000011a7983 */ /* 0x001ea80000300a00 */
[----:B------:R-:W2:Y:S04]  /*431b0*/  LDL.LU.64 R24, [R1+0x1118] ;  /* 0x0011180001187983 */ /* 0x000ea80000300a00 */
[----:B------:R0:W-:Y:S04]  /*431c0*/  STS.128 [R3+0x400], R4 ;  /* 0x0004000403007388 */ /* 0x0001e80000000c00 */
[----:B------:R-:W-:Y:S04]  /*431d0*/  STS.128 [R3+0x800], R20 ;  /* 0x0008001403007388 */ /* 0x000fe80000000c00 */
[----:B----4-:R1:W-:Y:S04]  /*431e0*/  STS.128 [R3+0x480], R8 ;  /* 0x0004800803007388 */ /* 0x0103e80000000c00 */
[----:B0-----:R-:W4:Y:S04]  /*431f0*/  LDL.LU.64 R6, [R1+0x1110] ;  /* 0x0011100001067983 */ /* 0x001f280000300a00 */
[----:B------:R-:W4:Y:S04]  /*43200*/  LDL.LU.64 R4, [R1+0x1108] ;  /* 0x0011080001047983 */ /* 0x000f280000300a00 */
[----:B------:R0:W-:Y:S04]  /*43210*/  STS.128 [R3+0x600], R12 ;  /* 0x0006000c03007388 */ /* 0x0001e80000000c00 */
[----:B-1----:R-:W4:Y:S04]  /*43220*/  LDL.LU.64 R10, [R1+0x1100] ;  /* 0x00110000010a7983 */ /* 0x002f280000300a00 */
[----:B------:R-:W4:Y:S04]  /*43230*/  LDL.LU.64 R8, [R1+0x10f8] ;  /* 0x0010f80001087983 */ /* 0x000f280000300a00 */
[----:B---3--:R1:W-:Y:S04]  /*43240*/  STS.128 [R3+0x680], R16 ;  /* 0x0006801003007388 */ /* 0x0083e80000000c00 */
[----:B0-----:R-:W3:Y:S04]  /*43250*/  LDL.LU.64 R14, [R1+0x10f0] ;  /* 0x0010f000010e7983 */ /* 0x001ee80000300a00 */
[----:B------:R-:W3:Y:S04]  /*43260*/  LDL.LU.64 R12, [R1+0x10e8] ;  /* 0x0010e800010c7983 */ /* 0x000ee80000300a00 */
[----:B-1----:R-:W3:Y:S04]  /*43270*/  LDL.LU.64 R18, [R1+0x10e0] ;  /* 0x0010e00001127983 */ /* 0x002ee80000300a00 */
[----:B------:R-:W3:Y:S04]  /*43280*/  LDL.LU.64 R16, [R1+0x10d8] ;  /* 0x0010d80001107983 */ /* 0x000ee80000300a00 */
[----:B------:R-:W3:Y:S04]  /*43290*/  LDL.LU.64 R22, [R1+0x10d0] ;  /* 0x0010d00001167983 */ /* 0x000ee80000300a00 */
[----:B------:R-:W3:Y:S04]  /*432a0*/  LDL.LU.64 R20, [R1+0x10c8] ;  /* 0x0010c80001147983 */ /* 0x000ee80000300a00 */
[----:B--2---:R0:W-:Y:S04]  /*432b0*/  STS.128 [R3+0x880], R24 ;  /* 0x0008801803007388 */ /* 0x0041e80000000c00 */
[----:B0-----:R-:W2:Y:S04]  /*432c0*/  LDL.LU.64 R26, [R1+0x10c0] ;  /* 0x0010c000011a7983 */ /* 0x001ea80000300a00 */
[----:B------:R-:W2:Y:S04]  /*432d0*/  LDL.LU.64 R24, [R1+0x10b8] ;  /* 0x0010b80001187983 */ /* 0x000ea80000300a00 */
[----:B------:R-:W0:Y:S04]  /*432e0*/  S2R R29, SR_TID.X ;  /* 0x00000000001d7919 */ /* 0x000e280000002100 */
[----:B----4-:R-:W-:Y:S04]  /*432f0*/  STS.128 [R3+0xa00], R4 ;  /* 0x000a000403007388 */ /* 0x010fe80000000c00 */
[----:B------:R-:W-:Y:S04]  /*43300*/  STS.128 [R3+0xa80], R8 ;  /* 0x000a800803007388 */ /* 0x000fe80000000c00 */
[----:B---3--:R-:W-:Y:S01]  /*43310*/  STS.128 [R3+0xc00], R12 ;  /* 0x000c000c03007388 */ /* 0x008fe20000000c00 */
[----:B0-----:R-:W-:-:S03]  /*43320*/  IMAD.SHL.U32 R0, R29, 0x2000, RZ ;  /* 0x000020001d007824 */ /* 0x001fc600078e00ff */
[----:B------:R-:W-:Y:S04]  /*43330*/  STS.128 [R3+0xc80], R16 ;  /* 0x000c801003007388 */ /* 0x000fe80000000c00 */
[----:B------:R-:W-:Y:S01]  /*43340*/  STS.128 [R3+0xe00], R20 ;  /* 0x000e001403007388 */ /* 0x000fe20000000c00 */
[----:B------:R-:W-:Y:S02]  /*43350*/  LOP3.LUT R0, R0, 0xc000, RZ, 0xc0, !PT ;  /* 0x0000c00000007812 */ /* 0x000fe400078ec0ff */
[----:B------:R-:W-:Y:S02]  /*43360*/  LOP3.LUT R29, R29, 0xff, RZ, 0xc0, !PT ;  /* 0x000000ff1d1d7812 */ /* 0x000fe400078ec0ff */
[----:B------:R-:W-:-:S03]  /*43370*/  ISETP.LT.AND P1, PT, R28, c[0x0][0x17c], !P0 ;  /* 0x00005f001c007a0c */ /* 0x000fc60004721270 */
[----:B------:R-:W-:-:S05]  /*43380*/  IMAD R28, R29, 0x10, R0 ;  /* 0x000000101d1c7824 */ /* 0x000fca00078e0200 */
[C---:B------:R-:W-:Y:S01]  /*43390*/  LOP3.LUT R29, R28.reuse, 0x60, RZ, 0x3c, !PT ;  /* 0x000000601c1d7812 */ /* 0x040fe200078e3cff */
[----:B--2---:R0:W-:Y:S04]  /*433a0*/  STS.128 [R3+0xe80], R24 ;  /* 0x000e801803007388 */ /* 0x0041e80000000c00 */
[----:B------:R-:W-:Y:S06]  /*433b0*/  BAR.SYNC.DEFER_BLOCKING 0x0 ;  /* 0x0000000000007b1d */ /* 0x000fec0000010000 */
[----:B------:R-:W1:Y:S04]  /*433c0*/  LDS.128 R4, [R28] ;  /* 0x000000001c047984 */ /* 0x000e680000000c00 */
[----:B------:R-:W2:Y:S04]  /*433d0*/  LDS.128 R12, [R28+0x1000] ;  /* 0x001000001c0c7984 */ /* 0x000ea80000000c00 */
[----:B------:R-:W3:Y:S01]  /*433e0*/  LDS.128 R8, [R28+0x2000] ;  /* 0x002000001c087984 */ /* 0x000ee20000000c00 */
[----:B0-----:R-:W-:-:S02]  /*433f0*/  LOP3.LUT R26, R28, 0x20, RZ, 0x3c, !PT ;  /* 0x000000201c1a7812 */ /* 0x001fc400078e3cff */
[----:B------:R-:W-:Y:S01]  /*43400*/  LOP3.LUT R27, R28, 0x40, RZ, 0x3c, !PT ;  /* 0x000000401c1b7812 */ /* 0x000fe200078e3cff */
[----:B------:R-:W-:Y:S04]  /*43410*/  LDS.128 R16, [R29+0x2000] ;  /* 0x002000001d107984 */ /* 0x000fe80000000c00 */
[----:B-1----:R-:W-:Y:S01]  /*43420*/  STL [R1+0x44], R5 ;  /* 0x0000440501007387 */ /* 0x002fe20000100800 */
[----:B------:R-:W-:-:S03]  /*43430*/  IMAD.MOV.U32 R24, RZ, RZ, R4 ;  /* 0x000000ffff187224 */ /* 0x000fc600078e0004 */
[----:B------:R-:W-:Y:S04]  /*43440*/  STL.64 [R1+0x48], R6 ;  /* 0x0000480601007387 */ /* 0x000fe80000100a00 */
[----:B------:R-:W0:Y:S04]  /*43450*/  LDS.128 R4, [R28+0x3000] ;  /* 0x003000001c047984 */ /* 0x000e280000000c00 */
[----:B--2---:R-:W-:Y:S04]  /*43460*/  STL.64 [R1+0x80], R12 ;  /* 0x0000800c01007387 */ /* 0x004fe80000100a00 */
[----:B------:R-:W-:Y:S04]  /*43470*/  STL.64 [R1+0x88], R14 ;  /* 0x0000880e01007387 */ /* 0x000fe80000100a00 */
[----:B------:R-:W-:Y:S04]  /*43480*/  STL [R1+0xf9c], R28 ;  /* 0x000f9c1c01007387 */ /* 0x000fe80000100800 */
[----:B---3--:R-:W-:Y:S04]  /*43490*/  STL.64 [R1+0x90], R8 ;  /* 0x0000900801007387 */ /* 0x008fe80000100a00 */
[----:B------:R-:W-:Y:S04]  /*434a0*/  STL.64 [R1+0x98], R10 ;  /* 0x0000980a01007387 */ /* 0x000fe80000100a00 */
[----:B------:R-:W1:Y:S04]  /*434b0*/  LDS.128 R12, [R26] ;  /* 0x000000001a0c7984 */ /* 0x000e680000000c00 */
[----:B------:R-:W-:Y:S04]  /*434c0*/  LDS.128 R8, [R26+0x1000] ;  /* 0x001000001a087984 */ /* 0x000fe80000000c00 */
[----:B0-----:R-:W-:Y:S04]  /*434d0*/  STL.64 [R1+0x70], R4 ;  /* 0x0000700401007387 */ /* 0x001fe80000100a00 */
[----:B------:R-:W-:Y:S04]  /*434e0*/  STL.64 [R1+0x78], R6 ;  /* 0x0000780601007387 */ /* 0x000fe80000100a00 */
[----:B------:R-:W0:Y:S04]  /*434f0*/  LDS.128 R4, [R26+0x2000] ;  /* 0x002000001a047984 */ /* 0x000e280000000c00 */
[----:B-1----:R-:W-:Y:S04]  /*43500*/  STL.64 [R1+0x50], R12 ;  /* 0x0000500c01007387 */ /* 0x002fe80000100a00 */
[----:B------:R-:W-:Y:S04]  /*43510*/  STL.64 [R1+0x58], R14 ;  /* 0x0000580e01007387 */ /* 0x000fe80000100a00 */
[----:B------:R-:W-:Y:S04]  /*43520*/  LDS.128 R12, [R29+0x1000] ;  /* 0x001000001d0c7984 */ /* 0x000fe80000000c00 */
[----:B0-----:R-:W-:Y:S01]  /*43530*/  STL.64 [R1+0x30], R4 ;  /* 0x0000300401007387 */ /* 0x001fe20000100a00 */
[----:B------:R-:W-:-:S03]  /*43540*/  IMAD.MOV.U32 R28, RZ, RZ, R7 ;  /* 0x000000ffff1c7224 */ /* 0x000fc600078e0007 */
[----:B------:R-:W-:Y:S04]  /*43550*/  STL.64 [R1+0x60], R8 ;  /* 0x0000600801007387 */ /* 0x000fe80000100a00 */
[----:B------:R-:W-:Y:S04]  /*43560*/  STL.64 [R1+0x68], R10 ;  /* 0x0000680a01007387 */ /* 0x000fe80000100a00 */
[----:B------:R-:W-:Y:S04]  /*43570*/  STL [R1+0x38], R6 ;  /* 0x0000380601007387 */ /* 0x000fe80000100800 */
[----:B------:R-:W0:Y:S04]  /*43580*/  LDS.128 R4, [R26+0x3000] ;  /* 0x003000001a047984 */ /* 0x000e280000000c00 */
[----:B------:R-:W-:Y:S04]  /*43590*/  STL [R1+0xfa0], R28 ;  /* 0x000fa01c01007387 */ /* 0x000fe80000100800 */
[----:B------:R-:W-:Y:S04]  /*435a0*/  STL [R1+0xfa4], R26 ;  /* 0x000fa41a01007387 */ /* 0x000fe80000100800 */
[----:B------:R-:W-:Y:S04]  /*435b0*/  LDS.128 R8, [R27] ;  /* 0x000000001b087984 */ /* 0x000fe80000000c00 */
[----:B0-----:R-:W-:Y:S04]  /*435c0*/  STL.64 [R1+0x20], R4 ;  /* 0x0000200401007387 */ /* 0x001fe80000100a00 */
[----:B------:R-:W-:Y:S04]  /*435d0*/  STL.64 [R1+0x28], R6 ;  /* 0x0000280601007387 */ /* 0x000fe80000100a00 */
[----:B------:R-:W0:Y:S04]  /*435e0*/  LDS.128 R4, [R27+0x1000] ;  /* 0x001000001b047984 */ /* 0x000e280000000c00 */
[----:B0-----:R-:W-:Y:S01]  /*435f0*/  STL.64 [R1], R4 ;  /* 0x0000000401007387 */ /* 0x001fe20000100a00 */
[----:B------:R-:W-:-:S03]  /*43600*/  IMAD.MOV.U32 R28, RZ, RZ, R7 ;  /* 0x000000ffff1c7224 */ /* 0x000fc600078e0007 */
[----:B------:R-:W-:Y:S04]  /*43610*/  STL.64 [R1+0x10], R8 ;  /* 0x0000100801007387 */ /* 0x000fe80000100a00 */
[----:B------:R-:W-:Y:S04]  /*43620*/  STL.64 [R1+0x18], R10 ;  /* 0x0000180a01007387 */ /* 0x000fe80000100a00 */
[----:B------:R-:W-:Y:S04]  /*43630*/  STL [R1+0x8], R6 ;  /* 0x0000080601007387 */ /* 0x000fe80000100800 */
[----:B------:R-:W0:Y:S04]  /*43640*/  LDS.128 R4, [R27+0x2000] ;  /* 0x002000001b047984 */ /* 0x000e280000000c00 */
[----:B------:R-:W1:Y:S04]  /*43650*/  LDS.128 R8, [R27+0x3000] ;  /* 0x003000001b087984 */ /* 0x000e680000000c00 */
[----:B------:R-:W-:Y:S04]  /*43660*/  STL [R1+0xfa8], R28 ;  /* 0x000fa81c01007387 */ /* 0x000fe80000100800 */
[----:B0-----:R0:W-:Y:S04]  /*43670*/  STL [R1+0xfb0], R6 ;  /* 0x000fb00601007387 */ /* 0x0011e80000100800 */
[----:B0-----:R-:W2:Y:S04]  /*43680*/  LDL R6, [R1+0x750] ;  /* 0x0007500001067983 */ /* 0x001ea80000100800 */
[----:B------:R-:W-:Y:S04]  /*43690*/  STL [R1+0xfac], R7 ;  /* 0x000fac0701007387 */ /* 0x000fe80000100800 */
[----:B------:R-:W-:Y:S04]  /*436a0*/  STL [R1+0x10b0], R27 ;  /* 0x0010b01b01007387 */ /* 0x000fe80000100800 */
[----:B------:R-:W-:Y:S04]  /*436b0*/  STL.64 [R1+0x10a8], R24 ;  /* 0x0010a81801007387 */ /* 0x000fe80000100a00 */
[----:B-1----:R-:W-:Y:S04]  /*436c0*/  STL.64 [R1+0x110], R8 ;  /* 0x0001100801007387 */ /* 0x002fe80000100a00 */
[----:B------:R-:W-:Y:S04]  /*436d0*/  STL.64 [R1+0x118], R10 ;  /* 0x0001180a01007387 */ /* 0x000fe80000100a00 */
[----:B------:R-:W0:Y:S04]  /*436e0*/  LDS.128 R8, [R29] ;  /* 0x000000001d087984 */ /* 0x000e280000000c00 */
[----:B------:R-:W1:Y:S04]  /*436f0*/  LDS.128 R24, [R29+0x3000] ;  /* 0x003000001d187984 */ /* 0x000e680000000c00 */
[----:B0-----:R-:W-:Y:S04]  /*43700*/  STL.64 [R1+0xfc0], R10 ;  /* 0x000fc00a01007387 */ /* 0x001fe80000100a00 */
[----:B------:R0:W-:Y:S04]  /*43710*/  STL.64 [R1+0xfb8], R8 ;  /* 0x000fb80801007387 */ /* 0x0001e80000100a00 */
[----:B0-----:R-:W3:Y:S04]  /*43720*/  LDL.LU R8, [R1+0x1c0] ;  /* 0x0001c00001087983 */ /* 0x001ee80000300800 */
[----:B------:R-:W3:Y:S04]  /*43730*/  LDL.LU R9, [R1+0x1c4] ;  /* 0x0001c40001097983 */ /* 0x000ee80000300800 */
[----:B------:R-:W4:Y:S04]  /*43740*/  LDL.LU R10, [R1+0x1c8] ;  /* 0x0001c800010a7983 */ /* 0x000f280000300800 */
[----:B------:R-:W4:Y:S04]  /*43750*/  LDL.LU R11, [R1+0x1cc] ;  /* 0x0001cc00010b7983 */ /* 0x000f280000300800 */
[----:B------:R-:W-:Y:S06]  /*43760*/  BAR.SYNC.DEFER_BLOCKING 0x0 ;  /* 0x0000000000007b1d */ /* 0x000fec0000010000 */
[----:B----4-:R-:W-:Y:S04]  /*43770*/  STL.64 [R1+0xfd0], R10 ;  /* 0x000fd00a01007387 */ /* 0x010fe80000100a00 */
[----:B---3--:R0:W-:Y:S04]  /*43780*/  STL.64 [R1+0xfc8], R8 ;  /* 0x000fc80801007387 */ /* 0x0081e80000100a00 */
[----:B0-----:R-:W3:Y:S04]  /*43790*/  LDL.LU R8, [R1+0x1b0] ;  /* 0x0001b00001087983 */ /* 0x001ee80000300800 */
[----:B------:R-:W3:Y:S04]  /*437a0*/  LDL.LU R9, [R1+0x1b4] ;  /* 0x0001b40001097983 */ /* 0x000ee80000300800 */
[----:B------:R-:W4:Y:S04]  /*437b0*/  LDL.LU R10, [R1+0x1b8] ;  /* 0x0001b800010a7983 */ /* 0x000f280000300800 */
[----:B------:R-:W4:Y:S04]  /*437c0*/  LDL.LU R11, [R1+0x1bc] ;  /* 0x0001bc00010b7983 */ /* 0x000f280000300800 */
[----:B----4-:R-:W-:Y:S04]  /*437d0*/  STL.64 [R1+0xfe0], R10 ;  /* 0x000fe00a01007387 */ /* 0x010fe80000100a00 */
[----:B---3--:R0:W-:Y:S04]  /*437e0*/  STL.64 [R1+0xfd8], R8 ;  /* 0x000fd80801007387 */ /* 0x0081e80000100a00 */
[----:B0-----:R-:W3:Y:S04]  /*437f0*/  LDL.LU R8, [R1+0x1a0] ;  /* 0x0001a00001087983 */ /* 0x001ee80000300800 */
[----:B------:R-:W3:Y:S04]  /*43800*/  LDL.LU R9, [R1+0x1a4] ;  /* 0x0001a40001097983 */ /* 0x000ee80000300800 */
[----:B------:R-:W4:Y:S04]  /*43810*/  LDL.LU R10, [R1+0x1a8] ;  /* 0x0001a800010a7983 */ /* 0x000f280000300800 */
[----:B------:R-:W4:Y:S04]  /*43820*/  LDL.LU R11, [R1+0x1ac] ;  /* 0x0001ac00010b7983 */ /* 0x000f280000300800 */
[----:B------:R-:W2:Y:S04]  /*43830*/  LDL.LU R20, [R1+0x160] ;  /* 0x0001600001147983 */ /* 0x000ea80000300800 */
[----:B------:R-:W2:Y:S04]  /*43840*/  LDL.LU R21, [R1+0x164] ;  /* 0x0001640001157983 */ /* 0x000ea80000300800 */
[----:B------:R-:W2:Y:S04]  /*43850*/  LDL.LU R22, [R1+0x168] ;  /* 0x0001680001167983 */ /* 0x000ea80000300800 */
[----:B------:R-:W2:Y:S04]  /*43860*/  LDL.LU R23, [R1+0x16c] ;  /* 0x00016c0001177983 */ /* 0x000ea80000300800 */
[----:B--2---:R-:W-:Y:S04]  /*43870*/  STL.64 [R1+0x1020], R22 ;  /* 0x0010201601007387 */ /* 0x004fe80000100a00 */
[----:B------:R0:W-:Y:S04]  /*43880*/  STL.64 [R1+0x1018], R20 ;  /* 0x0010181401007387 */ /* 0x0001e80000100a00 */
[----:B0-----:R-:W2:Y:S04]  /*43890*/  LDL.LU R20, [R1+0x150] ;  /* 0x0001500001147983 */ /* 0x001ea80000300800 */
        /* <DEDUP_REMOVED lines=51> */
[----:B------:R-:W2:Y:S04]  /*43bd0*/  LDL.LU R0, [R1+0xf90] ;  /* 0x000f900001007983 */ /* 0x000ea80000300800 */
        /* <DEDUP_REMOVED lines=11> */
[----:B------:R-:W4:Y:S01]  /*43c90*/  LDL.LU R11, [R1+0x18c] ;  /* 0x00018c00010b7983 */ /* 0x000f220000300800 */
[----:B-1----:R-:W-:-:S02]  /*43ca0*/  IMAD.MOV.U32 R7, RZ, RZ, R24 ;  /* 0x000000ffff077224 */ /* 0x002fc400078e0018 */
[----:B------:R-:W-:Y:S01]  /*43cb0*/  IMAD.MOV.U32 R28, RZ, RZ, R25 ;  /* 0x000000ffff1c7224 */ /* 0x000fe200078e0019 */
[----:B--2---:R-:W-:Y:S04]  /*43cc0*/  STS.128 [R3], R20 ;  /* 0x0000001403007388 */ /* 0x004fe80000000c00 */
[----:B----4-:R-:W-:Y:S04]  /*43cd0*/  STL.64 [R1+0x1010], R10 ;  /* 0x0010100a01007387 */ /* 0x010fe80000100a00 */
[----:B---3--:R0:W-:Y:S04]  /*43ce0*/  STL.64 [R1+0x1008], R8 ;  /* 0x0010080801007387 */ /* 0x0081e80000100a00 */
[----:B0-----:R-:W2:Y:S04]  /*43cf0*/  LDL.LU R8, [R1+0x170] ;  /* 0x0001700001087983 */ /* 0x001ea80000300800 */
[----:B------:R-:W2:Y:S04]  /*43d00*/  LDL.LU R9, [R1+0x174] ;  /* 0x0001740001097983 */ /* 0x000ea80000300800 */
[----:B------:R-:W2:Y:S04]  /*43d10*/  LDL.LU R10, [R1+0x178] ;  /* 0x00017800010a7983 */ /* 0x000ea80000300800 */
[----:B------:R-:W2:Y:S04]  /*43d20*/  LDL.LU R11, [R1+0x17c] ;  /* 0x00017c00010b7983 */ /* 0x000ea80000300800 */
[----:B------:R0:W-:Y:S04]  /*43d30*/  STL [R1+0x13c], R27 ;  /* 0x00013c1b01007387 */ /* 0x0001e80000100800 */
[----:B0-----:R-:W3:Y:S04]  /*43d40*/  LDL.LU R27, [R1+0x10b0] ;  /* 0x0010b000011b7983 */ /* 0x001ee80000300800 */
[----:B------:R-:W4:Y:S04]  /*43d50*/  LDL.LU.64 R24, [R1+0x10a8] ;  /* 0x0010a80001187983 */ /* 0x000f280000300a00 */
[----:B------:R-:W2:Y:S04]  /*43d60*/  LDL.LU.64 R22, [R1+0x10a0] ;  /* 0x0010a00001167983 */ /* 0x000ea80000300a00 */
[----:B------:R-:W2:Y:S04]  /*43d70*/  LDL.LU.64 R20, [R1+0x1098] ;  /* 0x0010980001147983 */ /* 0x000ea80000300a00 */
[----:B--2---:R0:W-:Y:S04]  /*43d80*/  STS.128 [R3+0x80], R20 ;  /* 0x0000801403007388 */ /* 0x0041e80000000c00 */
[----:B0-----:R-:W2:Y:S04]  /*43d90*/  LDL.LU.64 R22, [R1+0x1090] ;  /* 0x0010900001167983 */ /* 0x001ea80000300a00 */
        /* <DEDUP_REMOVED lines=19> */
[----:B------:R-:W-:Y:S04]  /*43ed0*/  STS.128 [R3+0xa00], R8 ;  /* 0x000a000803007388 */ /* 0x000fe80000000c00 */
[----:B--2---:R0:W-:Y:S04]  /*43ee0*/  STS.128 [R3+0x800], R20 ;  /* 0x0008001403007388 */ /* 0x0041e80000000c00 */
[----:B0-----:R-:W2:Y:S04]  /*43ef0*/  LDL.LU.64 R22, [R1+0x1020] ;  /* 0x0010200001167983 */ /* 0x001ea80000300a00 */
[----:B------:R-:W2:Y:S04]  /*43f00*/  LDL.LU.64 R20, [R1+0x1018] ;  /* 0x0010180001147983 */ /* 0x000ea80000300a00 */
        /* <DEDUP_REMOVED lines=14> */
[----:B------:R0:W-:Y:S01]  /*43ff0*/  STS.128 [R3+0x880], R20 ;  /* 0x0008801403007388 */ /* 0x0001e20000000c00 */
[----:B------:R-:W-:Y:S01]  /*44000*/  ISETP.LT.AND P2, PT, R2, c[0x0][0x17c], !P0 ;  /* 0x00005f0002007a0c */ /* 0x000fe20004741270 */
[----:B------:R-:W-:Y:S01]  /*44010*/  IMAD R2, R0, c[0x0][0x194], RZ ;  /* 0x0000650000027a24 */ /* 0x000fe200078e02ff */
[----:B------:R-:W-:-:S04]  /*44020*/  ISETP.LT.AND P5, PT, R6, c[0x0][0x17c], !P0 ;  /* 0x00005f0006007a0c */ /* 0x000fc800047a1270 */
[----:B------:R-:W-:-:S04]  /*44030*/  LEA R0, P6, R2, c[0x0][0x170], 0x1 ;  /* 0x00005c0002007a11 */ /* 0x000fc800078c08ff */
[----:B------:R-:W-:Y:S01]  /*44040*/  LEA.HI.X.SX32 R2, R2, c[0x0][0x174], 0x1, P6 ;  /* 0x00005d0002027a11 */ /* 0x000fe200030f0eff */
[----:B0-----:R-:W-:-:S05]  /*44050*/  IMAD R21, R6, c[0x0][0x198], RZ ;  /* 0x0000660006157a24 */ /* 0x001fca00078e02ff */
[C---:B------:R-:W-:Y:S02]  /*44060*/  LEA R20, P6, R21.reuse, R0, 0x1 ;  /* 0x0000000015147211 */ /* 0x040fe400078c08ff */
[C---:B------:R-:W-:Y:S02]  /*44070*/  IADD3 R23, R21.reuse, c[0x0][0x198], RZ ;  /* 0x0000660015177a10 */ /* 0x040fe40007ffe0ff */
[----:B------:R-:W-:Y:S02]  /*44080*/  LEA.HI.X.SX32 R21, R21, R2, 0x1, P6 ;  /* 0x0000000215157211 */ /* 0x000fe400030f0eff */
[C---:B------:R-:W-:Y:S02]  /*44090*/  LEA R22, P6, R23.reuse, R0, 0x1 ;  /* 0x0000000017167211 */ /* 0x040fe400078c08ff */
[----:B----4-:R-:W-:Y:S01]  /*440a0*/  PRMT R25, R24, 0x7632, R25 ;  /* 0x0000763218197816 */ /* 0x010fe20000000019 */
[----:B--2---:R0:W-:Y:S04]  /*440b0*/  STS.128 [R3+0xe80], R8 ;  /* 0x000e800803007388 */ /* 0x0041e80000000c00 */
[----:B------:R-:W-:Y:S06]  /*440c0*/  BAR.SYNC.DEFER_BLOCKING 0x0 ;  /* 0x0000000000007b1d */ /* 0x000fec0000010000 */
[----:B0-----:R-:W2:Y:S04]  /*440d0*/  LDL.LU.64 R10, [R1+0xfc0] ;  /* 0x000fc000010a7983 */ /* 0x001ea80000300a00 */
[----:B------:R-:W4:Y:S04]  /*440e0*/  LDL.LU.64 R8, [R1+0xfb8] ;  /* 0x000fb80001087983 */ /* 0x000f280000300a00 */
[----:B------:R0:W-:Y:S02]  /*440f0*/  @P5 STG.E.U16 [R20.64], R24 ;  /* 0x0000001814005986 */ /* 0x0001e4000c101506 */
[----:B0-----:R-:W-:-:S02]  /*44100*/  IADD3 R21, R23, c[0x0][0x198], RZ ;  /* 0x0000660017157a10 */ /* 0x001fc40007ffe0ff */
[----:B------:R-:W-:Y:S02]  /*44110*/  LEA.HI.X.SX32 R23, R23, R2, 0x1, P6 ;  /* 0x0000000217177211 */ /* 0x000fe400030f0eff */
[----:B------:R-:W-:-:S03]  /*44120*/  IADD3 R24, R6, 0x6, RZ ;  /* 0x0000000606187810 */ /* 0x000fc60007ffe0ff */
[----:B------:R0:W-:Y:S01]  /*44130*/  @P4 STG.E.U16 [R22.64], R25 ;  /* 0x0000001916004986 */ /* 0x0001e2000c101506 */
[----:B------:R-:W-:-:S03]  /*44140*/  ISETP.LT.AND P4, PT, R24, c[0x0][0x17c], !P0 ;  /* 0x00005f0018007a0c */ /* 0x000fc60004781270 */
[----:B------:R-:W2:Y:S01]  /*44150*/  LDL.LU R24, [R1+0x50] ;  /* 0x0000500001187983 */ /* 0x000ea20000300800 */
[C---:B------:R-:W-:Y:S02]  /*44160*/  IADD3 R3, R6.reuse, 0x5, RZ ;  /* 0x0000000506037810 */ /* 0x040fe40007ffe0ff */
[----:B------:R-:W-:Y:S02]  /*44170*/  LEA R20, P6, R21, R0, 0x1 ;  /* 0x0000000015147211 */ /* 0x000fe400078c08ff */
[----:B------:R-:W-:Y:S02]  /*44180*/  ISETP.LT.AND P5, PT, R3, c[0x0][0x17c], !P0 ;  /* 0x00005f0003007a0c */ /* 0x000fe400047a1270 */
[C---:B------:R-:W-:Y:S02]  /*44190*/  IADD3 R3, R21.reuse, c[0x0][0x198], RZ ;  /* 0x0000660015037a10 */ /* 0x040fe40007ffe0ff */
[----:B------:R-:W-:Y:S02]  /*441a0*/  LEA.HI.X.SX32 R21, R21, R2, 0x1, P6 ;  /* 0x0000000215157211 */ /* 0x000fe400030f0eff */
[----:B0-----:R-:W-:-:S02]  /*441b0*/  IADD3 R23, R6, 0x7, RZ ;  /* 0x0000000706177810 */ /* 0x001fc40007ffe0ff */
[----:B------:R-:W-:Y:S01]  /*441c0*/  LEA R22, P6, R3, R0, 0x1 ;  /* 0x0000000003167211 */ /* 0x000fe200078c08ff */
[----:B--2---:R0:W-:Y:S01]  /*441d0*/  @P3 STG.E.U16 [R20.64], R24 ;  /* 0x0000001814003986 */ /* 0x0041e2000c101506 */
[----:B------:R-:W-:Y:S02]  /*441e0*/  ISETP.LT.AND P3, PT, R23, c[0x0][0x17c], !P0 ;  /* 0x00005f0017007a0c */ /* 0x000fe40004761270 */
[----:B------:R-:W-:Y:S02]  /*441f0*/  LEA.HI.X.SX32 R23, R3, R2, 0x1, P6 ;  /* 0x0000000203177211 */ /* 0x000fe400030f0eff */
[----:B------:R-:W-:Y:S02]  /*44200*/  PRMT R25, R24, 0x7632, R25 ;  /* 0x0000763218197816 */ /* 0x000fe40000000019 */
[----:B0-----:R-:W-:-:S03]  /*44210*/  IADD3 R24, R6, 0x8, RZ ;  /* 0x0000000806187810 */ /* 0x001fc60007ffe0ff */
[----:B------:R0:W-:Y:S01]  /*44220*/  @P2 STG.E.U16 [R22.64], R25 ;  /* 0x0000001916002986 */ /* 0x0001e2000c101506 */
[----:B------:R-:W-:-:S03]  /*44230*/  ISETP.LT.AND P2, PT, R24, c[0x0][0x17c], !P0 ;  /* 0x00005f0018007a0c */ /* 0x000fc60004741270 */
[----:B------:R-:W2:Y:S01]  /*44240*/  LDL.LU R24, [R1+0x10] ;  /* 0x0000100001187983 */ /* 0x000ea20000300800 */
[----:B------:R-:W-:-:S04]  /*44250*/  IADD3 R21, R3, c[0x0][0x198], RZ ;  /* 0x0000660003157a10 */ /* 0x000fc80007ffe0ff */
[C---:B------:R-:W-:Y:S02]  /*44260*/  LEA R20, P6, R21.reuse, R0, 0x1 ;  /* 0x0000000015147211 */ /* 0x040fe400078c08ff */
[C---:B------:R-:W-:Y:S02]  /*44270*/  IADD3 R3, R21.reuse, c[0x0][0x198], RZ ;  /* 0x0000660015037a10 */ /* 0x040fe40007ffe0ff */
[----:B------:R-:W-:Y:S02]  /*44280*/  LEA.HI.X.SX32 R21, R21, R2, 0x1, P6 ;  /* 0x0000000215157211 */ /* 0x000fe400030f0eff */
[----:B0-----:R-:W-:Y:S02]  /*44290*/  IADD3 R23, R6, 0x9, RZ ;  /* 0x0000000906177810 */ /* 0x001fe40007ffe0ff */
[----:B------:R-:W-:Y:S01]  /*442a0*/  LEA R22, P6, R3, R0, 0x1 ;  /* 0x0000000003167211 */ /* 0x000fe200078c08ff */
[----:B--2---:R0:W-:Y:S01]  /*442b0*/  @P1 STG.E.U16 [R20.64], R24 ;  /* 0x0000001814001986 */ /* 0x0041e2000c101506 */
[----:B------:R-:W-:-:S02]  /*442c0*/  ISETP.LT.AND P1, PT, R23, c[0x0][0x17c], !P0 ;  /* 0x00005f0017007a0c */ /* 0x000fc40004721270 */
[C---:B------:R-:W-:Y:S02]  /*442d0*/  LEA.HI.X.SX32 R23, R3.reuse, R2, 0x1, P6 ;  /* 0x0000000203177211 */ /* 0x040fe400030f0eff */
[----:B------:R-:W-:Y:S02]  /*442e0*/  PRMT R25, R24, 0x7632, R25 ;  /* 0x0000763218197816 */ /* 0x000fe40000000019 */
[----:B0-----:R-:W-:-:S04]  /*442f0*/  IADD3 R21, R3, c[0x0][0x198], RZ ;  /* 0x0000660003157a10 */ /* 0x001fc80007ffe0ff */
[C---:B------:R-:W-:Y:S02]  /*44300*/  LEA R20, P6, R21.reuse, R0, 0x1 ;  /* 0x0000000015147211 */ /* 0x040fe400078c08ff */
[C---:B------:R-:W-:Y:S01]  /*44310*/  IADD3 R3, R21.reuse, c[0x0][0x198], RZ ;  /* 0x0000660015037a10 */ /* 0x040fe20007ffe0ff */
[----:B------:R0:W-:Y:S01]  /*44320*/  @P5 STG.E.U16 [R22.64], R25 ;  /* 0x0000001916005986 */ /* 0x0001e2000c101506 */
[----:B------:R-:W-:Y:S02]  /*44330*/  LEA.HI.X.SX32 R21, R21, R2, 0x1, P6 ;  /* 0x0000000215157211 */ /* 0x000fe400030f0eff */
[----:B------:R-:W-:-:S03]  /*44340*/  IADD3 R24, R6, 0xa, RZ ;  /* 0x0000000a06187810 */ /* 0x000fc60007ffe0ff */
[----:B----4-:R-:W-:Y:S01]  /*44350*/  @P4 STG.E.U16 [R20.64], R8 ;  /* 0x0000000814004986 */ /* 0x010fe2000c101506 */
[----:B------:R-:W-:Y:S02]  /*44360*/  ISETP.LT.AND P5, PT, R24, c[0x0][0x17c], !P0 ;  /* 0x00005f0018007a0c */ /* 0x000fe400047a1270 */
[----:B0-----:R-:W-:Y:S02]  /*44370*/  IADD3 R23, R6, 0xb, RZ ;  /* 0x0000000b06177810 */ /* 0x001fe40007ffe0ff */
[----:B------:R-:W-:Y:S02]  /*44380*/  LEA R22, P6, R3, R0, 0x1 ;  /* 0x0000000003167211 */ /* 0x000fe400078c08ff */
[----:B------:R-:W-:Y:S02]  /*44390*/  ISETP.LT.AND P4, PT, R23, c[0x0][0x17c], !P0 ;  /* 0x00005f0017007a0c */ /* 0x000fe40004781270 */
[----:B------:R-:W-:Y:S02]  /*443a0*/  LEA.HI.X.SX32 R23, R3, R2, 0x1, P6 ;  /* 0x0000000203177211 */ /* 0x000fe400030f0eff */
[----:B------:R-:W-:-:S05]  /*443b0*/  PRMT R24, R8, 0x7632, R24 ;  /* 0x0000763208187816 */ /* 0x000fca0000000018 */
[----:B------:R0:W-:Y:S04]  /*443c0*/  @P3 STG.E.U16 [R22.64], R24 ;  /* 0x0000001816003986 */ /* 0x0001e8000c101506 */
[----:B0-----:R-:W2:Y:S01]  /*443d0*/  LDL.LU R24, [R1+0x80] ;  /* 0x0000800001187983 */ /* 0x001ea20000300800 */
[----:B------:R-:W-:-:S04]  /*443e0*/  IADD3 R21, R3, c[0x0][0x198], RZ ;  /* 0x0000660003157a10 */ /* 0x000fc80007ffe0ff */
[C---:B------:R-:W-:Y:S02]  /*443f0*/  LEA R20, P6, R21.reuse, R0, 0x1 ;  /* 0x0000000015147211 */ /* 0x040fe400078c08ff */
[C---:B------:R-:W-:Y:S02]  /*44400*/  IADD3 R3, R21.reuse, c[0x0][0x198], RZ ;  /* 0x0000660015037a10 */ /* 0x040fe40007ffe0ff */
[----:B------:R-:W-:Y:S02]  /*44410*/  LEA.HI.X.SX32 R21, R21, R2, 0x1, P6 ;  /* 0x0000000215157211 */ /* 0x000fe400030f0eff */
[----:B------:R-:W-:Y:S02]  /*44420*/  IADD3 R23, R6, 0xd, RZ ;  /* 0x0000000d06177810 */ /* 0x000fe40007ffe0ff */
[----:B------:R-:W-:Y:S01]  /*44430*/  LEA R22, P6, R3, R0, 0x1 ;  /* 0x0000000003167211 */ /* 0x000fe200078c08ff */
[----:B--2---:R0:W-:Y:S01]  /*44440*/  @P2 STG.E.U16 [R20.64], R24 ;  /* 0x0000001814002986 */ /* 0x0041e2000c101506 */
[----:B------:R-:W-:-:S02]  /*44450*/  ISETP.LT.AND P2, PT, R23, c[0x0][0x17c], !P0 ;  /* 0x00005f0017007a0c */ /* 0x000fc40004741270 */
[----:B------:R-:W-:Y:S02]  /*44460*/  LEA.HI.X.SX32 R23, R3, R2, 0x1, P6 ;  /* 0x0000000203177211 */ /* 0x000fe400030f0eff */
[----:B------:R-:W-:Y:S02]  /*44470*/  PRMT R25, R24, 0x7632, R25 ;  /* 0x0000763218197816 */ /* 0x000fe40000000019 */
[----:B0-----:R-:W-:-:S03]  /*44480*/  IADD3 R24, R6, 0xe, RZ ;  /* 0x0000000e06187810 */ /* 0x001fc60007ffe0ff */
[----:B------:R0:W-:Y:S01]  /*44490*/  @P1 STG.E.U16 [R22.64], R25 ;  /* 0x0000001916001986 */ /* 0x0001e2000c101506 */
[----:B------:R-:W-:-:S03]  /*444a0*/  ISETP.LT.AND P1, PT, R24, c[0x0][0x17c], !P0 ;  /* 0x00005f0018007a0c */ /* 0x000fc60004721270 */
[----:B------:R-:W2:Y:S01]  /*444b0*/  LDL.LU R24, [R1+0x60] ;  /* 0x0000600001187983 */ /* 0x000ea20000300800 */
[----:B------:R-:W-:-:S04]  /*444c0*/  IADD3 R8, R6, 0xc, RZ ;  /* 0x0000000c06087810 */ /* 0x000fc80007ffe0ff */
[----:B------:R-:W-:Y:S02]  /*444d0*/  ISETP.LT.AND P3, PT, R8, c[0x0][0x17c], !P0 ;  /* 0x00005f0008007a0c */ /* 0x000fe40004761270 */
        /* <DEDUP_REMOVED lines=13> */
[----:B------:R-:W2:Y:S01]  /*445b0*/  LDL.LU R24, [R1] ;  /* 0x0000000001187983 */ /* 0x000ea20000300800 */
        /* <DEDUP_REMOVED lines=9> */
[----:B------:R-:W-:-:S05]  /*44650*/  PRMT R25, R24, 0x7632, R25 ;  /* 0x0000763218197816 */ /* 0x000fca0000000019 */
[----:B------:R1:W-:Y:S01]  /*44660*/  @P2 STG.E.U16 [R22.64], R25 ;  /* 0x0000001916002986 */ /* 0x0003e2000c101506 */
[----:B0-----:R-:W-:-:S03]  /*44670*/  IADD3 R24, R6, 0x12, RZ ;  /* 0x0000001206187810 */ /* 0x001fc60007ffe0ff */
[----:B------:R-:W2:Y:S04]  /*44680*/  LDL.LU R6, [R1+0xfb0] ;  /* 0x000fb00001067983 */ /* 0x000ea80000300800 */
[----:B-1----:R-:W4:Y:S01]  /*44690*/  LDL R25, [R1+0x750] ;  /* 0x0007500001197983 */ /* 0x002f220000100800 */
[----:B------:R-:W-:-:S04]  /*446a0*/  IADD3 R8, R3, c[0x0][0x198], RZ ;  /* 0x0000660003087a10 */ /* 0x000fc80007ffe0ff */
[C---:B------:R-:W-:Y:S02]  /*446b0*/  LEA R20, P6, R8.reuse, R0, 0x1 ;  /* 0x0000000008147211 */ /* 0x040fe400078c08ff */
[C---:B------:R-:W-:Y:S02]  /*446c0*/  IADD3 R3, R8.reuse, c[0x0][0x198], RZ ;  /* 0x0000660008037a10 */ /* 0x040fe40007ffe0ff */
[----:B------:R-:W-:Y:S02]  /*446d0*/  LEA.HI.X.SX32 R21, R8, R2, 0x1, P6 ;  /* 0x0000000208157211 */ /* 0x000fe400030f0eff */
[----:B------:R-:W-:-:S03]  /*446e0*/  LEA R22, P6, R3, R0, 0x1 ;  /* 0x0000000003167211 */ /* 0x000fc600078c08ff */
[----:B------:R0:W-:Y:S01]  /*446f0*/  @P1 STG.E.U16 [R20.64], R12 ;  /* 0x0000000c14001986 */ /* 0x0001e2000c101506 */
[----:B------:R-:W-:Y:S02]  /*44700*/  ISETP.LT.AND P2, PT, R24, c[0x0][0x17c], !P0 ;  /* 0x00005f0018007a0c */ /* 0x000fe40004741270 */
[----:B0-----:R-:W-:Y:S02]  /*44710*/  PRMT R12, R12, 0x7632, R12 ;  /* 0x000076320c0c7816 */ /* 0x001fe4000000000c */
[C---:B----4-:R-:W-:Y:S02]  /*44720*/  IADD3 R23, R25.reuse, 0x13, RZ ;  /* 0x0000001319177810 */ /* 0x050fe40007ffe0ff */
[----:B------:R-:W-:Y:S02]  /*44730*/  IADD3 R24, R25, 0x14, RZ ;  /* 0x0000001419187810 */ /* 0x000fe40007ffe0ff */
[----:B------:R-:W-:Y:S02]  /*44740*/  ISETP.LT.AND P1, PT, R23, c[0x0][0x17c], !P0 ;  /* 0x00005f0017007a0c */ /* 0x000fe40004721270 */
[----:B------:R-:W-:-:S05]  /*44750*/  LEA.HI.X.SX32 R23, R3, R2, 0x1, P6 ;  /* 0x0000000203177211 */ /* 0x000fca00030f0eff */
[----:B------:R0:W-:Y:S01]  /*44760*/  @P5 STG.E.U16 [R22.64], R12 ;  /* 0x0000000c16005986 */ /* 0x0001e2000c101506 */
[----:B------:R-:W-:-:S03]  /*44770*/  ISETP.LT.AND P5, PT, R24, c[0x0][0x17c], !P0 ;  /* 0x00005f0018007a0c */ /* 0x000fc600047a1270 */
[----:B------:R-:W4:Y:S01]  /*44780*/  LDL.LU R24, [R1+0x90] ;  /* 0x0000900001187983 */ /* 0x000f220000300800 */
[----:B------:R-:W-:-:S04]  /*44790*/  IADD3 R8, R3, c[0x0][0x198], RZ ;  /* 0x0000660003087a10 */ /* 0x000fc80007ffe0ff */
[C---:B------:R-:W-:Y:S02]  /*447a0*/  LEA R20, P6, R8.reuse, R0, 0x1 ;  /* 0x0000000008147211 */ /* 0x040fe400078c08ff */
[C---:B------:R-:W-:Y:S02]  /*447b0*/  IADD3 R3, R8.reuse, c[0x0][0x198], RZ ;  /* 0x0000660008037a10 */ /* 0x040fe40007ffe0ff */
[----:B------:R-:W-:Y:S02]  /*447c0*/  LEA.HI.X.SX32 R21, R8, R2, 0x1, P6 ;  /* 0x0000000208157211 */ /* 0x000fe400030f0eff */
[----:B0-----:R-:W-:Y:S02]  /*447d0*/  IADD3 R12, R25, 0x15, RZ ;  /* 0x00000015190c7810 */ /* 0x001fe40007ffe0ff */
[----:B------:R-:W-:-:S04]  /*447e0*/  LEA R22, P6, R3, R0, 0x1 ;  /* 0x0000000003167211 */ /* 0x000fc800078c08ff */
[----:B------:R-:W-:Y:S01]  /*447f0*/  LEA.HI.X.SX32 R23, R3, R2, 0x1, P6 ;  /* 0x0000000203177211 */ /* 0x000fe200030f0eff */
[----:B----4-:R0:W-:Y:S01]  /*44800*/  @P4 STG.E.U16 [R20.64], R24 ;  /* 0x0000001814004986 */ /* 0x0101e2000c101506 */
[----:B------:R-:W-:Y:S02]  /*44810*/  ISETP.LT.AND P4, PT, R12, c[0x0][0x17c], !P0 ;  /* 0x00005f000c007a0c */ /* 0x000fe40004781270 */
[----:B------:R-:W-:-:S05]  /*44820*/  PRMT R12, R24, 0x7632, R12 ;  /* 0x00007632180c7816 */ /* 0x000fca000000000c */
[----:B------:R1:W-:Y:S01]  /*44830*/  @P3 STG.E.U16 [R22.64], R12 ;  /* 0x0000000c16003986 */ /* 0x0003e2000c101506 */
[----:B0-----:R-:W-:-:S04]  /*44840*/  IADD3 R24, R25, 0x16, RZ ;  /* 0x0000001619187810 */ /* 0x001fc80007ffe0ff */
[----:B------:R-:W-:Y:S02]  /*44850*/  ISETP.LT.AND P3, PT, R24, c[0x0][0x17c], !P0 ;  /* 0x00005f0018007a0c */ /* 0x000fe40004761270 */
[----:B------:R-:W4:Y:S01]  /*44860*/  LDL.LU R24, [R1+0x30] ;  /* 0x0000300001187983 */ /* 0x000f220000300800 */
[----:B------:R-:W-:-:S04]  /*44870*/  IADD3 R8, R3, c[0x0][0x198], RZ ;  /* 0x0000660003087a10 */ /* 0x000fc80007ffe0ff */
[C---:B------:R-:W-:Y:S02]  /*44880*/  LEA R20, P6, R8.reuse, R0, 0x1 ;  /* 0x0000000008147211 */ /* 0x040fe400078c08ff */
[C---:B------:R-:W-:Y:S02]  /*44890*/  IADD3 R3, R8.reuse, c[0x0][0x198], RZ ;  /* 0x0000660008037a10 */ /* 0x040fe40007ffe0ff */
[----:B------:R-:W-:Y:S02]  /*448a0*/  LEA.HI.X.SX32 R21, R8, R2, 0x1, P6 ;  /* 0x0000000208157211 */ /* 0x000fe400030f0eff */
[----:B-1----:R-:W-:Y:S02]  /*448b0*/  IADD3 R12, R25, 0x17, RZ ;  /* 0x00000017190c7810 */ /* 0x002fe40007ffe0ff */
[C---:B------:R-:W-:Y:S02]  /*448c0*/  LEA R22, P6, R3.reuse, R0, 0x1 ;  /* 0x0000000003167211 */ /* 0x040fe400078c08ff */
[----:B------:R-:W-:-:S02]  /*448d0*/  IADD3 R8, R3, c[0x0][0x198], RZ ;  /* 0x0000660003087a10 */ /* 0x000fc40007ffe0ff */
[----:B------:R-:W-:Y:S02]  /*448e0*/  LEA.HI.X.SX32 R23, R3, R2, 0x1, P6 ;  /* 0x0000000203177211 */ /* 0x000fe400030f0eff */
[----:B------:R-:W-:Y:S01]  /*448f0*/  IADD3 R3, R8, c[0x0][0x198], RZ ;  /* 0x0000660008037a10 */ /* 0x000fe20007ffe0ff */
[----:B----4-:R0:W-:Y:S01]  /*44900*/  @P2 STG.E.U16 [R20.64], R24 ;  /* 0x0000001814002986 */ /* 0x0101e2000c101506 */
[----:B------:R-:W-:Y:S02]  /*44910*/  ISETP.LT.AND P2, PT, R12, c[0x0][0x17c], !P0 ;  /* 0x00005f000c007a0c */ /* 0x000fe40004741270 */
[----:B------:R-:W-:-:S05]  /*44920*/  PRMT R12, R24, 0x7632, R12 ;  /* 0x00007632180c7816 */ /* 0x000fca000000000c */
[----:B------:R1:W-:Y:S01]  /*44930*/  @P1 STG.E.U16 [R22.64], R12 ;  /* 0x0000000c16001986 */ /* 0x0003e2000c101506 */
[----:B0-----:R-:W-:-:S04]  /*44940*/  LEA R20, P6, R8, R0, 0x1 ;  /* 0x0000000008147211 */ /* 0x001fc800078c08ff */
[----:B------:R-:W-:Y:S02]  /*44950*/  LEA.HI.X.SX32 R21, R8, R2, 0x1, P6 ;  /* 0x0000000208157211 */ /* 0x000fe400030f0eff */
[C---:B------:R-:W-:Y:S02]  /*44960*/  IADD3 R8, R3.reuse, c[0x0][0x198], RZ ;  /* 0x0000660003087a10 */ /* 0x040fe40007ffe0ff */
[C---:B-1----:R-:W-:Y:S01]  /*44970*/  LEA R22, P6, R3.reuse, R0, 0x1 ;  /* 0x0000000003167211 */ /* 0x042fe200078c08ff */
[----:B------:R0:W-:Y:S03]  /*44980*/  @P5 STG.E.U16 [R20.64], R4 ;  /* 0x0000000414005986 */ /* 0x0001e6000c101506 */
[----:B------:R-:W-:Y:S02]  /*44990*/  LEA.HI.X.SX32 R23, R3, R2, 0x1, P6 ;  /* 0x0000000203177211 */ /* 0x000fe400030f0eff */
[----:B------:R-:W-:-:S02]  /*449a0*/  IADD3 R12, R25, 0x19, RZ ;  /* 0x00000019190c7810 */ /* 0x000fc40007ffe0ff */
[C---:B------:R-:W-:Y:S02]  /*449b0*/  IADD3 R3, R8.reuse, c[0x0][0x198], RZ ;  /* 0x0000660008037a10 */ /* 0x040fe40007ffe0ff */
[----:B0-----:R-:W-:Y:S02]  /*449c0*/  LEA R20, P6, R8, R0, 0x1 ;  /* 0x0000000008147211 */ /* 0x001fe400078c08ff */
[----:B------:R-:W-:Y:S02]  /*449d0*/  PRMT R4, R4, 0x7632, R4 ;  /* 0x0000763204047816 */ /* 0x000fe40000000004 */
[----:B------:R-:W-:Y:S02]  /*449e0*/  LEA.HI.X.SX32 R21, R8, R2, 0x1, P6 ;  /* 0x0000000208157211 */ /* 0x000fe400030f0eff */
[----:B------:R-:W-:Y:S01]  /*449f0*/  ISETP.LT.AND P5, PT, R12, c[0x0][0x17c], !P0 ;  /* 0x00005f000c007a0c */ /* 0x000fe200047a1270 */
[----:B------:R0:W-:Y:S01]  /*44a00*/  @P4 STG.E.U16 [R22.64], R4 ;  /* 0x0000000416004986 */ /* 0x0001e2000c101506 */
[----:B------:R-:W-:-:S02]  /*44a10*/  IADD3 R8, R25, 0x1b, RZ ;  /* 0x0000001b19087810 */ /* 0x000fc40007ffe0ff */
[----:B------:R-:W-:Y:S01]  /*44a20*/  IADD3 R12, R25, 0x1a, RZ ;  /* 0x0000001a190c7810 */ /* 0x000fe20007ffe0ff */
[----:B------:R1:W-:Y:S01]  /*44a30*/  @P3 STG.E.U16 [R20.64], R16 ;  /* 0x0000001014003986 */ /* 0x0003e2000c101506 */
[----:B------:R-:W-:Y:S02]  /*44a40*/  ISETP.LT.AND P3, PT, R8, c[0x0][0x17c], !P0 ;  /* 0x00005f0008007a0c */ /* 0x000fe40004761270 */
[----:B------:R-:W-:Y:S02]  /*44a50*/  ISETP.LT.AND P4, PT, R12, c[0x0][0x17c], !P0 ;  /* 0x00005f000c007a0c */ /* 0x000fe40004781270 */
[C---:B0-----:R-:W-:Y:S02]  /*44a60*/  LEA R22, P6, R3.reuse, R0, 0x1 ;  /* 0x0000000003167211 */ /* 0x041fe400078c08ff */
[----:B------:R-:W-:Y:S02]  /*44a70*/  PRMT R8, R16, 0x7632, R8 ;  /* 0x0000763210087816 */ /* 0x000fe40000000008 */
[----:B------:R-:W-:Y:S01]  /*44a80*/  LEA.HI.X.SX32 R23, R3, R2, 0x1, P6 ;  /* 0x0000000203177211 */ /* 0x000fe200030f0eff */
[----:B-1----:R-:W4:Y:S01]  /*44a90*/  LDL.LU R16, [R1+0x110] ;  /* 0x0001100001107983 */ /* 0x002f220000300800 */
[----:B------:R-:W-:-:S03]  /*44aa0*/  IADD3 R12, R25, 0x1c, RZ ;  /* 0x0000001c190c7810 */ /* 0x000fc60007ffe0ff */
[----:B------:R0:W-:Y:S01]  /*44ab0*/  @P2 STG.E.U16 [R22.64], R8 ;  /* 0x0000000816002986 */ /* 0x0001e2000c101506 */
[----:B------:R-:W-:-:S03]  /*44ac0*/  ISETP.LT.AND P2, PT, R12, c[0x0][0x17c], !P0 ;  /* 0x00005f000c007a0c */ /* 0x000fc60004741270 */
[----:B------:R-:W2:Y:S01]  /*44ad0*/  LDL.LU R12, [R1+0x70] ;  /* 0x00007000010c7983 */ /* 0x000ea20000300800 */
[----:B------:R-:W-:Y:S02]  /*44ae0*/  IADD3 R24, R25, 0x18, RZ ;  /* 0x0000001819187810 */ /* 0x000fe40007ffe0ff */
[----:B------:R-:W-:Y:S02]  /*44af0*/  IADD3 R4, R3, c[0x0][0x198], RZ ;  /* 0x0000660003047a10 */ /* 0x000fe40007ffe0ff */
[----:B------:R-:W-:Y:S02]  /*44b00*/  ISETP.LT.AND P1, PT, R24, c[0x0][0x17c], !P0 ;  /* 0x00005f0018007a0c */ /* 0x000fe40004721270 */
[C---:B------:R-:W-:Y:S02]  /*44b10*/  LEA R20, P6, R4.reuse, R0, 0x1 ;  /* 0x0000000004147211 */ /* 0x040fe400078c08ff */
[C---:B------:R-:W-:Y:S02]  /*44b20*/  IADD3 R3, R4.reuse, c[0x0][0x198], RZ ;  /* 0x0000660004037a10 */ /* 0x040fe40007ffe0ff */
[----:B------:R-:W-:-:S02]  /*44b30*/  LEA.HI.X.SX32 R21, R4, R2, 0x1, P6 ;  /* 0x0000000204157211 */ /* 0x000fc400030f0eff */
[----:B0-----:R-:W-:Y:S02]  /*44b40*/  IADD3 R8, R25, 0x1d, RZ ;  /* 0x0000001d19087810 */ /* 0x001fe40007ffe0ff */
[----:B------:R-:W-:-:S04]  /*44b50*/  LEA R22, P6, R3, R0, 0x1 ;  /* 0x0000000003167211 */ /* 0x000fc800078c08ff */
[----:B------:R-:W-:Y:S01]  /*44b60*/  LEA.HI.X.SX32 R23, R3, R2, 0x1, P6 ;  /* 0x0000000203177211 */ /* 0x000fe200030f0eff */
[----:B--2---:R0:W-:Y:S01]  /*44b70*/  @P1 STG.E.U16 [R20.64], R12 ;  /* 0x0000000c14001986 */ /* 0x0041e2000c101506 */
[----:B------:R-:W-:Y:S02]  /*44b80*/  ISETP.LT.AND P1, PT, R8, c[0x0][0x17c], !P0 ;  /* 0x00005f0008007a0c */ /* 0x000fe40004721270 */
[----:B------:R-:W-:-:S05]  /*44b90*/  PRMT R8, R12, 0x7632, R8 ;  /* 0x000076320c087816 */ /* 0x000fca0000000008 */
[----:B------:R1:W-:Y:S01]  /*44ba0*/  @P5 STG.E.U16 [R22.64], R8 ;  /* 0x0000000816005986 */ /* 0x0003e2000c101506 */
[----:B0-----:R-:W-:-:S04]  /*44bb0*/  IADD3 R12, R25, 0x1e, RZ ;  /* 0x0000001e190c7810 */ /* 0x001fc80007ffe0ff */
[----:B------:R-:W-:Y:S02]  /*44bc0*/  ISETP.LT.AND P5, PT, R12, c[0x0][0x17c], !P0 ;  /* 0x00005f000c007a0c */ /* 0x000fe400047a1270 */
[----:B------:R-:W2:Y:S01]  /*44bd0*/  LDL.LU R12, [R1+0x20] ;  /* 0x00002000010c7983 */ /* 0x000ea20000300800 */
        /* <DEDUP_REMOVED lines=9> */
[----:B--2---:R0:W-:Y:S01]  /*44c70*/  @P4 STG.E.U16 [R20.64], R12 ;  /* 0x0000000c14004986 */ /* 0x0041e2000c101506 */
[----:B------:R-:W-:Y:S02]  /*44c80*/  ISETP.LT.AND P4, PT, R8, c[0x0][0x17c], !P0 ;  /* 0x00005f0008007a0c */ /* 0x000fe40004781270 */
[----:B------:R-:W-:Y:S02]  /*44c90*/  PRMT R8, R12, 0x7632, R8 ;  /* 0x000076320c087816 */ /* 0x000fe40000000008 */
[----:B0-----:R-:W-:-:S03]  /*44ca0*/  LEA R20, P6, R4, R0, 0x1 ;  /* 0x0000000004147211 */ /* 0x001fc600078c08ff */
[----:B------:R0:W-:Y:S01]  /*44cb0*/  @P3 STG.E.U16 [R22.64], R8 ;  /* 0x0000000816003986 */ /* 0x0001e2000c101506 */
[----:B------:R-:W-:Y:S02]  /*44cc0*/  LEA.HI.X.SX32 R21, R4, R2, 0x1, P6 ;  /* 0x0000000204157211 */ /* 0x000fe400030f0eff */
[----:B------:R-:W-:-:S03]  /*44cd0*/  IADD3 R4, R3, c[0x0][0x198], RZ ;  /* 0x0000660003047a10 */ /* 0x000fc60007ffe0ff */
[----:B----4-:R1:W-:Y:S01]  /*44ce0*/  @P2 STG.E.U16 [R20.64], R16 ;  /* 0x0000001014002986 */ /* 0x0103e2000c101506 */
[----:B0-----:R-:W-:Y:S02]  /*44cf0*/  IADD3 R8, R25, 0x21, RZ ;  /* 0x0000002119087810 */ /* 0x001fe40007ffe0ff */
[C---:B------:R-:W-:Y:S02]  /*44d00*/  LEA R22, P6, R3.reuse, R0, 0x1 ;  /* 0x0000000003167211 */ /* 0x040fe400078c08ff */
[----:B------:R-:W-:Y:S02]  /*44d10*/  ISETP.LT.AND P2, PT, R8, c[0x0][0x17c], !P0 ;  /* 0x00005f0008007a0c */ /* 0x000fe40004741270 */
[----:B------:R-:W-:Y:S02]  /*44d20*/  LEA.HI.X.SX32 R23, R3, R2, 0x1, P6 ;  /* 0x0000000203177211 */ /* 0x000fe400030f0eff */
[----:B------:R-:W-:Y:S02]  /*44d30*/  PRMT R8, R16, 0x7632, R8 ;  /* 0x0000763210087816 */ /* 0x000fe40000000008 */
[----:B-1----:R-:W-:-:S02]  /*44d40*/  LEA R20, P6, R4, R0, 0x1 ;  /* 0x0000000004147211 */ /* 0x002fc400078c08ff */
[C---:B------:R-:W-:Y:S02]  /*44d50*/  IADD3 R12, R25.reuse, 0x20, RZ ;  /* 0x00000020190c7810 */ /* 0x040fe40007ffe0ff */
[C---:B------:R-:W-:Y:S01]  /*44d60*/  IADD3 R3, R4.reuse, c[0x0][0x198], RZ ;  /* 0x0000660004037a10 */ /* 0x040fe20007ffe0ff */
[----:B------:R0:W-:Y:S01]  /*44d70*/  @P1 STG.E.U16 [R22.64], R8 ;  /* 0x0000000816001986 */ /* 0x0001e2000c101506 */
[----:B------:R-:W-:Y:S02]  /*44d80*/  LEA.HI.X.SX32 R21, R4, R2, 0x1, P6 ;  /* 0x0000000204157211 */ /* 0x000fe400030f0eff */
[----:B------:R-:W-:Y:S02]  /*44d90*/  ISETP.LT.AND P3, PT, R12, c[0x0][0x17c], !P0 ;  /* 0x00005f000c007a0c */ /* 0x000fe40004761270 */
[C---:B------:R-:W-:Y:S01]  /*44da0*/  IADD3 R12, R25.reuse, 0x22, RZ ;  /* 0x00000022190c7810 */ /* 0x040fe20007ffe0ff */
[----:B------:R1:W-:Y:S01]  /*44db0*/  @P5 STG.E.U16 [R20.64], R7 ;  /* 0x0000000714005986 */ /* 0x0003e2000c101506 */
[----:B0-----:R-:W-:-:S02]  /*44dc0*/  IADD3 R8, R25, 0x23, RZ ;  /* 0x0000002319087810 */ /* 0x001fc40007ffe0ff */
[C---:B------:R-:W-:Y:S02]  /*44dd0*/  LEA R22, P6, R3.reuse, R0, 0x1 ;  /* 0x0000000003167211 */ /* 0x040fe400078c08ff */
[----:B------:R-:W-:Y:S02]  /*44de0*/  ISETP.LT.AND P5, PT, R8, c[0x0][0x17c], !P0 ;  /* 0x00005f0008007a0c */ /* 0x000fe400047a1270 */
[----:B------:R-:W-:Y:S02]  /*44df0*/  ISETP.LT.AND P1, PT, R12, c[0x0][0x17c], !P0 ;  /* 0x00005f000c007a0c */ /* 0x000fe40004721270 */
[----:B------:R-:W-:Y:S02]  /*44e00*/  LEA.HI.X.SX32 R23, R3, R2, 0x1, P6 ;  /* 0x0000000203177211 */ /* 0x000fe400030f0eff */
[----:B------:R-:W-:Y:S02]  /*44e10*/  PRMT R8, R7, 0x7632, R8 ;  /* 0x0000763207087816 */ /* 0x000fe40000000008 */
[----:B------:R-:W-:Y:S01]  /*44e20*/  IADD3 R12, R25, 0x24, RZ ;  /* 0x00000024190c7810 */ /* 0x000fe20007ffe0ff */
[----:B-1----:R-:W2:Y:S04]  /*44e30*/  LDL.LU R7, [R1+0xfac] ;  /* 0x000fac0001077983 */ /* 0x002ea80000300800 */
[----:B------:R0:W-:Y:S01]  /*44e40*/  @P4 STG.E.U16 [R22.64], R8 ;  /* 0x0000000816004986 */ /* 0x0001e2000c101506 */
[----:B------:R-:W-:-:S03]  /*44e50*/  ISETP.LT.AND P4, PT, R12, c[0x0][0x17c], !P0 ;  /* 0x00005f000c007a0c */ /* 0x000fc60004781270 */
[----:B------:R-:W4:Y:S04]  /*44e60*/  LDL.LU R16, [R1+0x14] ;  /* 0x0000140001107983 */ /* 0x000f280000300800 */
[----:B------:R-:W2:Y:S01]  /*44e70*/  LDL.LU R12, [R1+0x44] ;  /* 0x00004400010c7983 */ /* 0x000ea20000300800 */
[----:B------:R-:W-:-:S04]  /*44e80*/  IADD3 R4, R3, c[0x0][0x198], RZ ;  /* 0x0000660003047a10 */ /* 0x000fc80007ffe0ff */
[C---:B------:R-:W-:Y:S02]  /*44e90*/  LEA R20, P6, R4.reuse, R0, 0x1 ;  /* 0x0000000004147211 */ /* 0x040fe400078c08ff */
[C---:B------:R-:W-:Y:S02]  /*44ea0*/  IADD3 R3, R4.reuse, c[0x0][0x198], RZ ;  /* 0x0000660004037a10 */ /* 0x040fe40007ffe0ff */
[----:B------:R-:W-:Y:S02]  /*44eb0*/  LEA.HI.X.SX32 R21, R4, R2, 0x1, P6 ;  /* 0x0000000204157211 */ /* 0x000fe400030f0eff */
        /* <DEDUP_REMOVED lines=28> */
[----:B------:R-:W-:Y:S02]  /*45080*/  LEA R22, P6, R3, R0, 0x1 ;  /* 0x0000000003167211 */ /* 0x000fe400078c08ff */
[----:B------:R-:W-:Y:S02]  /*45090*/  ISETP.LT.AND P4, PT, R8, c[0x0][0x17c], !P0 ;  /* 0x00005f0008007a0c */ /* 0x000fe40004781270 */
[----:B------:R-:W-:Y:S02]  /*450a0*/  IADD3 R12, R25, 0x28, RZ ;  /* 0x00000028190c7810 */ /* 0x000fe40007ffe0ff */
[----:B------:R-:W-:Y:S02]  /*450b0*/  LEA.HI.X.SX32 R23, R3, R2, 0x1, P6 ;  /* 0x0000000203177211 */ /* 0x000fe400030f0eff */
[----:B------:R-:W-:-:S02]  /*450c0*/  PRMT R8, R16, 0x7632, R8 ;  /* 0x0000763210087816 */ /* 0x000fc40000000008 */
[C---:B-1----:R-:W-:Y:S02]  /*450d0*/  LEA R20, P6, R4.reuse, R0, 0x1 ;  /* 0x0000000004147211 */ /* 0x042fe400078c08ff */
[----:B------:R-:W-:Y:S01]  /*450e0*/  IADD3 R3, R4, c[0x0][0x198], RZ ;  /* 0x0000660004037a10 */ /* 0x000fe20007ffe0ff */
[----:B------:R0:W-:Y:S01]  /*450f0*/  @P3 STG.E.U16 [R22.64], R8 ;  /* 0x0000000816003986 */ /* 0x0001e2000c101506 */
[----:B------:R-:W-:Y:S02]  /*45100*/  ISETP.LT.AND P5, PT, R12, c[0x0][0x17c], !P0 ;  /* 0x00005f000c007a0c */ /* 0x000fe400047a1270 */
[----:B------:R-:W-:Y:S02]  /*45110*/  IADD3 R12, R25, 0x2a, RZ ;  /* 0x0000002a190c7810 */ /* 0x000fe40007ffe0ff */
[----:B------:R-:W-:Y:S02]  /*45120*/  LEA.HI.X.SX32 R21, R4, R2, 0x1, P6 ;  /* 0x0000000204157211 */ /* 0x000fe400030f0eff */
[----:B------:R-:W-:-:S02]  /*45130*/  ISETP.LT.AND P3, PT, R12, c[0x0][0x17c], !P0 ;  /* 0x00005f000c007a0c */ /* 0x000fc40004761270 */
[----:B0-----:R-:W-:Y:S02]  /*45140*/  LEA R22, P6, R3, R0, 0x1 ;  /* 0x0000000003167211 */ /* 0x001fe400078c08ff */
[----:B------:R-:W-:Y:S02]  /*45150*/  PRMT R12, R9, 0x7632, R12 ;  /* 0x00007632090c7816 */ /* 0x000fe4000000000c */
[----:B------:R-:W-:Y:S02]  /*45160*/  LEA.HI.X.SX32 R23, R3, R2, 0x1, P6 ;  /* 0x0000000203177211 */ /* 0x000fe400030f0eff */
[----:B------:R-:W-:Y:S01]  /*45170*/  IADD3 R16, R25, 0x2c, RZ ;  /* 0x0000002c19107810 */ /* 0x000fe20007ffe0ff */
[----:B------:R-:W-:Y:S04]  /*45180*/  @P2 STG.E.U16 [R20.64], R9 ;  /* 0x0000000914002986 */ /* 0x000fe8000c101506 */
[----:B------:R0:W-:Y:S01]  /*45190*/  @P1 STG.E.U16 [R22.64], R12 ;  /* 0x0000000c16001986 */ /* 0x0001e2000c101506 */
[----:B------:R-:W-:-:S03]  /*451a0*/  ISETP.LT.AND P1, PT, R16, c[0x0][0x17c], !P0 ;  /* 0x00005f0010007a0c */ /* 0x000fc60004721270 */
[----:B0-----:R-:W2:Y:S04]  /*451b0*/  LDL.LU R22, [R1+0x64] ;  /* 0x0000640001167983 */ /* 0x001ea80000300800 */
[----:B------:R-:W4:Y:S04]  /*451c0*/  LDL.LU R23, [R1+0x4] ;  /* 0x0000040001177983 */ /* 0x000f280000300800 */
[----:B------:R-:W2:Y:S01]  /*451d0*/  LDL.LU R16, [R1+0x84] ;  /* 0x0000840001107983 */ /* 0x000ea20000300800 */
[----:B------:R-:W-:Y:S02]  /*451e0*/  IADD3 R8, R25, 0x2b, RZ ;  /* 0x0000002b19087810 */ /* 0x000fe40007ffe0ff */
[----:B------:R-:W-:-:S02]  /*451f0*/  IADD3 R4, R3, c[0x0][0x198], RZ ;  /* 0x0000660003047a10 */ /* 0x000fc40007ffe0ff */
[----:B------:R-:W-:Y:S02]  /*45200*/  ISETP.LT.AND P2, PT, R8, c[0x0][0x17c], !P0 ;  /* 0x00005f0008007a0c */ /* 0x000fe40004741270 */
[C---:B------:R-:W-:Y:S02]  /*45210*/  LEA R8, P6, R4.reuse, R0, 0x1 ;  /* 0x0000000004087211 */ /* 0x040fe400078c08ff */
[C---:B------:R-:W-:Y:S02]  /*45220*/  IADD3 R3, R4.reuse, c[0x0][0x198], RZ ;  /* 0x0000660004037a10 */ /* 0x040fe40007ffe0ff */
[----:B------:R-:W-:Y:S02]  /*45230*/  LEA.HI.X.SX32 R9, R4, R2, 0x1, P6 ;  /* 0x0000000204097211 */ /* 0x000fe400030f0eff */
[----:B------:R-:W-:Y:S02]  /*45240*/  IADD3 R12, R25, 0x2d, RZ ;  /* 0x0000002d190c7810 */ /* 0x000fe40007ffe0ff */
[----:B------:R-:W-:-:S02]  /*45250*/  LEA R20, P6, R3, R0, 0x1 ;  /* 0x0000000003147211 */ /* 0x000fc400078c08ff */
[C---:B------:R-:W-:Y:S02]  /*45260*/  IADD3 R4, R3.reuse, c[0x0][0x198], RZ ;  /* 0x0000660003047a10 */ /* 0x040fe40007ffe0ff */
        /* <DEDUP_REMOVED lines=9> */
[----:B------:R1:W-:Y:S01]  /*45300*/  @P3 STG.E.U16 [R8.64], R22 ;  /* 0x0000001608003986 */ /* 0x0003e2000c101506 */
[----:B0-----:R-:W-:Y:S02]  /*45310*/  IADD3 R12, R25, 0x2f, RZ ;  /* 0x0000002f190c7810 */ /* 0x001fe40007ffe0ff */
[C---:B------:R-:W-:Y:S02]  /*45320*/  LEA R20, P6, R3.reuse, R0, 0x1 ;  /* 0x0000000003147211 */ /* 0x040fe400078c08ff */
[----:B------:R-:W-:Y:S02]  /*45330*/  ISETP.LT.AND P3, PT, R12, c[0x0][0x17c], !P0 ;  /* 0x00005f000c007a0c */ /* 0x000fe40004761270 */
[----:B------:R-:W-:Y:S02]  /*45340*/  LEA.HI.X.SX32 R21, R3, R2, 0x1, P6 ;  /* 0x0000000203157211 */ /* 0x000fe400030f0eff */
[----:B------:R-:W-:Y:S02]  /*45350*/  PRMT R12, R22, 0x7632, R12 ;  /* 0x00007632160c7816 */ /* 0x000fe4000000000c */
[----:B-1----:R-:W2:Y:S01]  /*45360*/  LDL.LU R22, [R1+0x94] ;  /* 0x0000940001167983 */ /* 0x002ea20000300800 */
[----:B------:R-:W-:-:S03]  /*45370*/  LEA R8, P6, R4, R0, 0x1 ;  /* 0x0000000004087211 */ /* 0x000fc600078c08ff */
[----:B------:R0:W-:Y:S01]  /*45380*/  @P2 STG.E.U16 [R20.64], R12 ;  /* 0x0000000c14002986 */ /* 0x0001e2000c101506 */
[----:B------:R-:W-:-:S05]  /*45390*/  LEA.HI.X.SX32 R9, R4, R2, 0x1, P6 ;  /* 0x0000000204097211 */ /* 0x000fca00030f0eff */
[----:B----4-:R1:W-:Y:S01]  /*453a0*/  @P1 STG.E.U16 [R8.64], R23 ;  /* 0x0000001708001986 */ /* 0x0103e2000c101506 */
[----:B0-----:R-:W-:-:S04]  /*453b0*/  IADD3 R12, R25, 0x31, RZ ;  /* 0x00000031190c7810 */ /* 0x001fc80007ffe0ff */
[----:B------:R-:W-:Y:S02]  /*453c0*/  ISETP.LT.AND P1, PT, R12, c[0x0][0x17c], !P0 ;  /* 0x00005f000c007a0c */ /* 0x000fe40004721270 */
[----:B------:R-:W-:Y:S02]  /*453d0*/  PRMT R12, R23, 0x7632, R12 ;  /* 0x00007632170c7816 */ /* 0x000fe4000000000c */
[----:B-1----:R-:W4:Y:S01]  /*453e0*/  LDL.LU R23, [R1+0x34] ;  /* 0x0000340001177983 */ /* 0x002f220000300800 */
[----:B------:R-:W-:Y:S02]  /*453f0*/  IADD3 R3, R4, c[0x0][0x198], RZ ;  /* 0x0000660004037a10 */ /* 0x000fe40007ffe0ff */
[----:B------:R-:W-:Y:S02]  /*45400*/  IADD3 R16, R25, 0x2e, RZ ;  /* 0x0000002e19107810 */ /* 0x000fe40007ffe0ff */
[----:B------:R-:W-:Y:S02]  /*45410*/  LEA R20, P6, R3, R0, 0x1 ;  /* 0x0000000003147211 */ /* 0x000fe400078c08ff */
[----:B------:R-:W-:-:S02]  /*45420*/  ISETP.LT.AND P4, PT, R16, c[0x0][0x17c], !P0 ;  /* 0x00005f0010007a0c */ /* 0x000fc40004781270 */
[C---:B------:R-:W-:Y:S02]  /*45430*/  IADD3 R4, R3.reuse, c[0x0][0x198], RZ ;  /* 0x0000660003047a10 */ /* 0x040fe40007ffe0ff */
[----:B------:R-:W-:Y:S02]  /*45440*/  LEA.HI.X.SX32 R21, R3, R2, 0x1, P6 ;  /* 0x0000000203157211 */ /* 0x000fe400030f0eff */
[C---:B------:R-:W-:Y:S02]  /*45450*/  LEA R8, P6, R4.reuse, R0, 0x1 ;  /* 0x0000000004087211 */ /* 0x040fe400078c08ff */
[C---:B------:R-:W-:Y:S02]  /*45460*/  IADD3 R3, R4.reuse, c[0x0][0x198], RZ ;  /* 0x0000660004037a10 */ /* 0x040fe40007ffe0ff */
[----:B------:R-:W-:Y:S01]  /*45470*/  IADD3 R16, R25, 0x30, RZ ;  /* 0x0000003019107810 */ /* 0x000fe20007ffe0ff */
[----:B------:R0:W-:Y:S01]  /*45480*/  @P5 STG.E.U16 [R20.64], R12 ;  /* 0x0000000c14005986 */ /* 0x0001e2000c101506 */
[----:B------:R-:W-:-:S02]  /*45490*/  LEA.HI.X.SX32 R9, R4, R2, 0x1, P6 ;  /* 0x0000000204097211 */ /* 0x000fc400030f0eff */
[----:B------:R-:W-:Y:S02]  /*454a0*/  ISETP.LT.AND P2, PT, R16, c[0x0][0x17c], !P0 ;  /* 0x00005f0010007a0c */ /* 0x000fe40004741270 */
[C---:B------:R-:W-:Y:S01]  /*454b0*/  IADD3 R4, R3.reuse, c[0x0][0x198], RZ ;  /* 0x0000660003047a10 */ /* 0x040fe20007ffe0ff */
[----:B------:R1:W-:Y:S01]  /*454c0*/  @P4 STG.E.U16 [R8.64], R13 ;  /* 0x0000000d08004986 */ /* 0x0003e2000c101506 */
[----:B0-----:R-:W-:Y:S02]  /*454d0*/  LEA R20, P6, R3, R0, 0x1 ;  /* 0x0000000003147211 */ /* 0x001fe400078c08ff */
[----:B------:R-:W-:Y:S02]  /*454e0*/  IADD3 R12, R25, 0x33, RZ ;  /* 0x00000033190c7810 */ /* 0x000fe40007ffe0ff */
[----:B------:R-:W-:Y:S02]  /*454f0*/  LEA.HI.X.SX32 R21, R3, R2, 0x1, P6 ;  /* 0x0000000203157211 */ /* 0x000fe400030f0eff */
[----:B-1----:R-:W-:-:S02]  /*45500*/  PRMT R13, R13, 0x7632, R13 ;  /* 0x000076320d0d7816 */ /* 0x002fc4000000000d */
[----:B------:R-:W-:Y:S02]  /*45510*/  LEA R8, P6, R4, R0, 0x1 ;  /* 0x0000000004087211 */ /* 0x000fe400078c08ff */
[----:B------:R-:W-:Y:S02]  /*45520*/  ISETP.LT.AND P4, PT, R12, c[0x0][0x17c], !P0 ;  /* 0x00005f000c007a0c */ /* 0x000fe40004781270 */
[C---:B------:R-:W-:Y:S02]  /*45530*/  IADD3 R12, R25.reuse, 0x34, RZ ;  /* 0x00000034190c7810 */ /* 0x040fe40007ffe0ff */
[C---:B------:R-:W-:Y:S01]  /*45540*/  IADD3 R3, R4.reuse, c[0x0][0x198], RZ ;  /* 0x0000660004037a10 */ /* 0x040fe20007ffe0ff */
[----:B------:R0:W-:Y:S01]  /*45550*/  @P3 STG.E.U16 [R20.64], R13 ;  /* 0x0000000d14003986 */ /* 0x0001e2000c101506 */
[----:B------:R-:W-:Y:S02]  /*45560*/  IADD3 R16, R25, 0x32, RZ ;  /* 0x0000003219107810 */ /* 0x000fe40007ffe0ff */
[----:B------:R-:W-:-:S02]  /*45570*/  LEA.HI.X.SX32 R9, R4, R2, 0x1, P6 ;  /* 0x0000000204097211 */ /* 0x000fc400030f0eff */
[----:B------:R-:W-:Y:S02]  /*45580*/  ISETP.LT.AND P3, PT, R12, c[0x0][0x17c], !P0 ;  /* 0x00005f000c007a0c */ /* 0x000fe40004761270 */
[----:B------:R-:W-:Y:S02]  /*45590*/  LEA R12, P6, R3, R0, 0x1 ;  /* 0x00000000030c7211 */ /* 0x000fe400078c08ff */
[----:B------:R-:W-:Y:S02]  /*455a0*/  ISETP.LT.AND P5, PT, R16, c[0x0][0x17c], !P0 ;  /* 0x00005f0010007a0c */ /* 0x000fe400047a1270 */
[----:B0-----:R-:W-:Y:S02]  /*455b0*/  IADD3 R13, R25, 0x35, RZ ;  /* 0x00000035190d7810 */ /* 0x001fe40007ffe0ff */
[----:B------:R-:W-:Y:S02]  /*455c0*/  IADD3 R4, R3, c[0x0][0x198], RZ ;  /* 0x0000660003047a10 */ /* 0x000fe40007ffe0ff */
[----:B------:R-:W-:Y:S01]  /*455d0*/  IADD3 R20, R25, 0x36, RZ ;  /* 0x0000003619147810 */ /* 0x000fe20007ffe0ff */
[----:B--2---:R0:W-:Y:S01]  /*455e0*/  @P2 STG.E.U16 [R8.64], R22 ;  /* 0x0000001608002986 */ /* 0x0041e2000c101506 */
[----:B------:R-:W-:-:S02]  /*455f0*/  ISETP.LT.AND P2, PT, R13, c[0x0][0x17c], !P0 ;  /* 0x00005f000d007a0c */ /* 0x000fc40004741270 */
[----:B------:R-:W-:Y:S02]  /*45600*/  LEA.HI.X.SX32 R13, R3, R2, 0x1, P6 ;  /* 0x00000002030d7211 */ /* 0x000fe400030f0eff */
[----:B------:R-:W-:Y:S02]  /*45610*/  PRMT R16, R22, 0x7632, R16 ;  /* 0x0000763216107816 */ /* 0x000fe40000000010 */
[C---:B------:R-:W-:Y:S02]  /*45620*/  IADD3 R3, R4.reuse, c[0x0][0x198], RZ ;  /* 0x0000660004037a10 */ /* 0x040fe40007ffe0ff */
[C---:B0-----:R-:W-:Y:S01]  /*45630*/  LEA R8, P6, R4.reuse, R0, 0x1 ;  /* 0x0000000004087211 */ /* 0x041fe200078c08ff */
[----:B------:R0:W-:Y:S03]  /*45640*/  @P1 STG.E.U16 [R12.64], R16 ;  /* 0x000000100c001986 */ /* 0x0001e6000c101506 */
[----:B------:R-:W-:Y:S01]  /*45650*/  LEA.HI.X.SX32 R9, R4, R2, 0x1, P6 ;  /* 0x0000000204097211 */ /* 0x000fe200030f0eff */
[----:B------:R-:W2:Y:S01]  /*45660*/  LDL.LU R22, [R1+0x24] ;  /* 0x0000240001167983 */ /* 0x000ea20000300800 */
[----:B------:R-:W-:-:S02]  /*45670*/  ISETP.LT.AND P1, PT, R20, c[0x0][0x17c], !P0 ;  /* 0x00005f0014007a0c */ /* 0x000fc40004721270 */
[----:B0-----:R-:W-:Y:S02]  /*45680*/  IADD3 R13, R25, 0x37, RZ ;  /* 0x00000037190d7810 */ /* 0x001fe40007ffe0ff */
[----:B------:R-:W-:Y:S01]  /*45690*/  LEA R12, P6, R3, R0, 0x1 ;  /* 0x00000000030c7211 */ /* 0x000fe200078c08ff */
[----:B----4-:R0:W-:Y:S01]  /*456a0*/  @P5 STG.E.U16 [R8.64], R23 ;  /* 0x0000001708005986 */ /* 0x0101e2000c101506 */
[----:B------:R-:W-:Y:S02]  /*456b0*/  ISETP.LT.AND P5, PT, R13, c[0x0][0x17c], !P0 ;  /* 0x00005f000d007a0c */ /* 0x000fe400047a1270 */
[----:B------:R-:W-:Y:S02]  /*456c0*/  LEA.HI.X.SX32 R13, R3, R2, 0x1, P6 ;  /* 0x00000002030d7211 */ /* 0x000fe400030f0eff */
[----:B------:R-:W-:Y:S02]  /*456d0*/  PRMT R16, R23, 0x7632, R16 ;  /* 0x0000763217107816 */ /* 0x000fe40000000010 */
[----:B------:R-:W-:-:S03]  /*456e0*/  IADD3 R20, R25, 0x38, RZ ;  /* 0x0000003819147810 */ /* 0x000fc60007ffe0ff */
[----:B------:R1:W-:Y:S01]  /*456f0*/  @P4 STG.E.U16 [R12.64], R16 ;  /* 0x000000100c004986 */ /* 0x0003e2000c101506 */
[----:B------:R-:W-:-:S03]  /*45700*/  ISETP.LT.AND P4, PT, R20, c[0x0][0x17c], !P0 ;  /* 0x00005f0014007a0c */ /* 0x000fc60004781270 */
[----:B0-----:R-:W4:Y:S04]  /*45710*/  LDL.LU R23, [R1+0x114] ;  /* 0x0001140001177983 */ /* 0x001f280000300800 */
[----:B------:R-:W2:Y:S01]  /*45720*/  LDL.LU R20, [R1+0x74] ;  /* 0x0000740001147983 */ /* 0x000ea20000300800 */
[----:B------:R-:W-:-:S04]  /*45730*/  IADD3 R4, R3, c[0x0][0x198], RZ ;  /* 0x0000660003047a10 */ /* 0x000fc80007ffe0ff */
[C---:B------:R-:W-:Y:S02]  /*45740*/  LEA R8, P6, R4.reuse, R0, 0x1 ;  /* 0x0000000004087211 */ /* 0x040fe400078c08ff */
[C---:B------:R-:W-:Y:S02]  /*45750*/  IADD3 R3, R4.reuse, c[0x0][0x198], RZ ;  /* 0x0000660004037a10 */ /* 0x040fe40007ffe0ff */
[----:B------:R-:W-:Y:S02]  /*45760*/  LEA.HI.X.SX32 R9, R4, R2, 0x1, P6 ;  /* 0x0000000204097211 */ /* 0x000fe400030f0eff */
[----:B------:R-:W-:Y:S02]  /*45770*/  IADD3 R4, R25, 0x39, RZ ;  /* 0x0000003919047810 */ /* 0x000fe40007ffe0ff */
[----:B-1----:R-:W-:Y:S01]  /*45780*/  LEA R12, P6, R3, R0, 0x1 ;  /* 0x00000000030c7211 */ /* 0x002fe200078c08ff */
[----:B------:R0:W-:Y:S01]  /*45790*/  @P3 STG.E.U16 [R8.64], R5 ;  /* 0x0000000508003986 */ /* 0x0001e2000c101506 */
[----:B------:R-:W-:-:S02]  /*457a0*/  ISETP.LT.AND P3, PT, R4, c[0x0][0x17c], !P0 ;  /* 0x00005f0004007a0c */ /* 0x000fc40004761270 */
[C---:B------:R-:W-:Y:S02]  /*457b0*/  LEA.HI.X.SX32 R13, R3.reuse, R2, 0x1, P6 ;  /* 0x00000002030d7211 */ /* 0x040fe400030f0eff */
[----:B0-----:R-:W-:Y:S02]  /*457c0*/  IADD3 R8, R3, c[0x0][0x198], RZ ;  /* 0x0000660003087a10 */ /* 0x001fe40007ffe0ff */
[----:B------:R-:W-:Y:S02]  /*457d0*/  PRMT R9, R5, 0x7632, R9 ;  /* 0x0000763205097816 */ /* 0x000fe40000000009 */
[C---:B------:R-:W-:Y:S02]  /*457e0*/  LEA R4, P6, R8.reuse, R0, 0x1 ;  /* 0x0000000008047211 */ /* 0x040fe400078c08ff */
[C---:B------:R-:W-:Y:S02]  /*457f0*/  IADD3 R3, R8.reuse, c[0x0][0x198], RZ ;  /* 0x0000660008037a10 */ /* 0x040fe40007ffe0ff */
[----:B------:R-:W-:Y:S01]  /*45800*/  LEA.HI.X.SX32 R5, R8, R2, 0x1, P6 ;  /* 0x0000000208057211 */ /* 0x000fe200030f0eff */
[----:B------:R0:W-:Y:S01]  /*45810*/  @P2 STG.E.U16 [R12.64], R9 ;  /* 0x000000090c002986 */ /* 0x0001e2000c101506 */
[----:B------:R-:W-:-:S03]  /*45820*/  LEA R8, P6, R3, R0, 0x1 ;  /* 0x0000000003087211 */ /* 0x000fc600078c08ff */
[----:B------:R1:W-:Y:S01]  /*45830*/  @P1 STG.E.U16 [R4.64], R17 ;  /* 0x0000001104001986 */ /* 0x0003e2000c101506 */
[----:B0-----:R-:W-:Y:S02]  /*45840*/  IADD3 R9, R25, 0x3b, RZ ;  /* 0x0000003b19097810 */ /* 0x001fe40007ffe0ff */
[----:B-1----:R-:W-:Y:S02]  /*45850*/  IADD3 R5, R3, c[0x0][0x198], RZ ;  /* 0x0000660003057a10 */ /* 0x002fe40007ffe0ff */
[----:B------:R-:W-:Y:S02]  /*45860*/  ISETP.LT.AND P1, PT, R9, c[0x0][0x17c], !P0 ;  /* 0x00005f0009007a0c */ /* 0x000fe40004721270 */
[----:B------:R-:W-:Y:S02]  /*45870*/  LEA.HI.X.SX32 R9, R3, R2, 0x1, P6 ;  /* 0x0000000203097211 */ /* 0x000fe400030f0eff */
[----:B------:R-:W-:Y:S02]  /*45880*/  LEA R4, P6, R5, R0, 0x1 ;  /* 0x0000000005047211 */ /* 0x000fe400078c08ff */
[----:B------:R-:W-:-:S02]  /*45890*/  PRMT R17, R17, 0x7632, R17 ;  /* 0x0000763211117816 */ /* 0x000fc40000000011 */
[C---:B------:R-:W-:Y:S02]  /*458a0*/  IADD3 R3, R5.reuse, c[0x0][0x198], RZ ;  /* 0x0000660005037a10 */ /* 0x040fe40007ffe0ff */
[----:B------:R-:W-:Y:S01]  /*458b0*/  LEA.HI.X.SX32 R5, R5, R2, 0x1, P6 ;  /* 0x0000000205057211 */ /* 0x000fe200030f0eff */
[----:B------:R0:W-:Y:S01]  /*458c0*/  @P5 STG.E.U16 [R8.64], R17 ;  /* 0x0000001108005986 */ /* 0x0001e2000c101506 */
[C---:B------:R-:W-:Y:S02]  /*458d0*/  IADD3 R16, R25.reuse, 0x3a, RZ ;  /* 0x0000003a19107810 */ /* 0x040fe40007ffe0ff */
[C---:B------:R-:W-:Y:S02]  /*458e0*/  IADD3 R12, R25.reuse, 0x3c, RZ ;  /* 0x0000003c190c7810 */ /* 0x040fe40007ffe0ff */
[----:B------:R-:W-:Y:S02]  /*458f0*/  ISETP.LT.AND P2, PT, R16, c[0x0][0x17c], !P0 ;  /* 0x00005f0010007a0c */ /* 0x000fe40004741270 */
[----:B0-----:R-:W-:-:S02]  /*45900*/  IADD3 R9, R25, 0x3d, RZ ;  /* 0x0000003d19097810 */ /* 0x001fc40007ffe0ff */
[----:B------:R-:W-:Y:S02]  /*45910*/  LEA R8, P6, R3, R0, 0x1 ;  /* 0x0000000003087211 */ /* 0x000fe400078c08ff */
[----:B------:R-:W-:Y:S01]  /*45920*/  ISETP.LT.AND P5, PT, R12, c[0x0][0x17c], !P0 ;  /* 0x00005f000c007a0c */ /* 0x000fe200047a1270 */
[----:B------:R-:W-:Y:S01]  /*45930*/  STL [R1+0xf94], R21 ;  /* 0x000f941501007387 */ /* 0x000fe20000100800 */
[----:B------:R-:W-:-:S03]  /*45940*/  IADD3 R13, R25, 0x3e, RZ ;  /* 0x0000003e190d7810 */ /* 0x000fc60007ffe0ff */
[----:B--2---:R0:W-:Y:S01]  /*45950*/  @P4 STG.E.U16 [R4.64], R20 ;  /* 0x0000001404004986 */ /* 0x0041e2000c101506 */
[----:B------:R-:W-:Y:S02]  /*45960*/  ISETP.LT.AND P4, PT, R9, c[0x0][0x17c], !P0 ;  /* 0x00005f0009007a0c */ /* 0x000fe40004781270 */
[C---:B------:R-:W-:Y:S02]  /*45970*/  LEA.HI.X.SX32 R9, R3.reuse, R2, 0x1, P6 ;  /* 0x0000000203097211 */ /* 0x040fe400030f0eff */
[----:B------:R-:W-:Y:S02]  /*45980*/  PRMT R12, R20, 0x7632, R12 ;  /* 0x00007632140c7816 */ /* 0x000fe4000000000c */
[----:B0-----:R-:W-:Y:S01]  /*45990*/  IADD3 R5, R3, c[0x0][0x198], RZ ;  /* 0x0000660003057a10 */ /* 0x001fe20007ffe0ff */
[----:B------:R-:W2:Y:S03]  /*459a0*/  LDL.LU R20, [R1+0x48] ;  /* 0x0000480001147983 */ /* 0x000ea60000300800 */
[----:B------:R-:W-:-:S02]  /*459b0*/  LEA R4, P6, R5, R0, 0x1 ;  /* 0x0000000005047211 */ /* 0x000fc400078c08ff */
[C---:B------:R-:W-:Y:S02]  /*459c0*/  IADD3 R3, R5.reuse, c[0x0][0x198], RZ ;  /* 0x0000660005037a10 */ /* 0x040fe40007ffe0ff */
[----:B------:R-:W-:Y:S01]  /*459d0*/  LEA.HI.X.SX32 R5, R5, R2, 0x1, P6 ;  /* 0x0000000205057211 */ /* 0x000fe200030f0eff */
[----:B------:R0:W-:Y:S04]  /*459e0*/  @P3 STG.E.U16 [R8.64], R12 ;  /* 0x0000000c08003986 */ /* 0x0001e8000c101506 */
[----:B------:R1:W-:Y:S01]  /*459f0*/  @P2 STG.E.U16 [R4.64], R22 ;  /* 0x0000001604002986 */ /* 0x0003e2000c101506 */
[----:B0-----:R-:W-:Y:S02]  /*45a00*/  IADD3 R9, R25, 0x3f, RZ ;  /* 0x0000003f19097810 */ /* 0x001fe40007ffe0ff */
[----:B------:R-:W-:-:S02]  /*45a10*/  LEA R8, P6, R3, R0, 0x1 ;  /* 0x0000000003087211 */ /* 0x000fc400078c08ff */
[----:B-1----:R-:W-:Y:S02]  /*45a20*/  IADD3 R5, R3, c[0x0][0x198], RZ ;  /* 0x0000660003057a10 */ /* 0x002fe40007ffe0ff */
[----:B------:R-:W-:Y:S02]  /*45a30*/  ISETP.LT.AND P2, PT, R9, c[0x0][0x17c], !P0 ;  /* 0x00005f0009007a0c */ /* 0x000fe40004741270 */
[----:B------:R-:W-:Y:S02]  /*45a40*/  LEA.HI.X.SX32 R9, R3, R2, 0x1, P6 ;  /* 0x0000000203097211 */ /* 0x000fe400030f0eff */
[C---:B------:R-:W-:Y:S02]  /*45a50*/  LEA R4, P6, R5.reuse, R0, 0x1 ;  /* 0x0000000005047211 */ /* 0x040fe400078c08ff */
[----:B------:R-:W-:Y:S02]  /*45a60*/  PRMT R12, R22, 0x7632, R12 ;  /* 0x00007632160c7816 */ /* 0x000fe4000000000c */
[C---:B------:R-:W-:Y:S01]  /*45a70*/  IADD3 R3, R5.reuse, c[0x0][0x198], RZ ;  /* 0x0000660005037a10 */ /* 0x040fe20007ffe0ff */
[----:B------:R-:W3:Y:S01]  /*45a80*/  LDL.LU R22, [R1+0x58] ;  /* 0x0000580001167983 */ /* 0x000ee20000300800 */
[----:B------:R-:W-:-:S03]  /*45a90*/  LEA.HI.X.SX32 R5, R5, R2, 0x1, P6 ;  /* 0x0000000205057211 */ /* 0x000fc600030f0eff */
[----:B------:R0:W-:Y:S01]  /*45aa0*/  @P1 STG.E.U16 [R8.64], R12 ;  /* 0x0000000c08001986 */ /* 0x0001e2000c101506 */
[----:B------:R-:W-:-:S03]  /*45ab0*/  ISETP.LT.AND P3, PT, R13, c[0x0][0x17c], !P0 ;  /* 0x00005f000d007a0c */ /* 0x000fc60004761270 */
[----:B----4-:R1:W-:Y:S01]  /*45ac0*/  @P5 STG.E.U16 [R4.64], R23 ;  /* 0x0000001704005986 */ /* 0x0103e2000c101506 */
[----:B0-----:R-:W-:Y:S02]  /*45ad0*/  IADD3 R9, R25, 0x41, RZ ;  /* 0x0000004119097810 */ /* 0x001fe40007ffe0ff */
[C---:B------:R-:W-:Y:S02]  /*45ae0*/  LEA R8, P6, R3.reuse, R0, 0x1 ;  /* 0x0000000003087211 */ /* 0x040fe400078c08ff */
[----:B-1----:R-:W-:Y:S02]  /*45af0*/  IADD3 R5, R3, c[0x0][0x198], RZ ;  /* 0x0000660003057a10 */ /* 0x002fe40007ffe0ff */
[----:B------:R-:W-:Y:S02]  /*45b00*/  ISETP.LT.AND P5, PT, R9, c[0x0][0x17c], !P0 ;  /* 0x00005f0009007a0c */ /* 0x000fe400047a1270 */
[----:B------:R-:W-:Y:S02]  /*45b10*/  LEA.HI.X.SX32 R9, R3, R2, 0x1, P6 ;  /* 0x0000000203097211 */ /* 0x000fe400030f0eff */
[----:B------:R-:W-:-:S02]  /*45b20*/  LEA R4, P6, R5, R0, 0x1 ;  /* 0x0000000005047211 */ /* 0x000fc400078c08ff */
[----:B------:R-:W-:Y:S02]  /*45b30*/  PRMT R12, R23, 0x7632, R12 ;  /* 0x00007632170c7816 */ /* 0x000fe4000000000c */
[C---:B------:R-:W-:Y:S02]  /*45b40*/  IADD3 R3, R5.reuse, c[0x0][0x198], RZ ;  /* 0x0000660005037a10 */ /* 0x040fe40007ffe0ff */
[----:B------:R-:W-:Y:S01]  /*45b50*/  LEA.HI.X.SX32 R5, R5, R2, 0x1, P6 ;  /* 0x0000000205057211 */ /* 0x000fe200030f0eff */
[----:B------:R0:W-:Y:S04]  /*45b60*/  @P4 STG.E.U16 [R8.64], R12 ;  /* 0x0000000c08004986 */ /* 0x0001e8000c101506 */
[----:B------:R1:W-:Y:S01]  /*45b70*/  @P3 STG.E.U16 [R4.64], R28 ;  /* 0x0000001c04003986 */ /* 0x0003e2000c101506 */
[----:B0-----:R-:W-:-:S03]  /*45b80*/  PRMT R12, R28, 0x7632, R12 ;  /* 0x000076321c0c7816 */ /* 0x001fc6000000000c */
[----:B-1----:R-:W4:Y:S04]  /*45b90*/  LDL.LU R28, [R1+0xfa8] ;  /* 0x000fa800011c7983 */ /* 0x002f280000300800 */
[----:B------:R-:W4:Y:S01]  /*45ba0*/  LDL.LU R23, [R1+0x18] ;  /* 0x0000180001177983 */ /* 0x000f220000300800 */
[C---:B------:R-:W-:Y:S02]  /*45bb0*/  IADD3 R13, R25.reuse, 0x40, RZ ;  /* 0x00000040190d7810 */ /* 0x040fe40007ffe0ff */
[----:B------:R-:W-:Y:S02]  /*45bc0*/  IADD3 R9, R25, 0x43, RZ ;  /* 0x0000004319097810 */ /* 0x000fe40007ffe0ff */
[----:B------:R-:W-:Y:S02]  /*45bd0*/  LEA R8, P6, R3, R0, 0x1 ;  /* 0x0000000003087211 */ /* 0x000fe400078c08ff */
[----:B------:R-:W-:-:S02]  /*45be0*/  ISETP.LT.AND P1, PT, R13, c[0x0][0x17c], !P0 ;  /* 0x00005f000d007a0c */ /* 0x000fc40004721270 */
[----:B------:R-:W-:Y:S02]  /*45bf0*/  IADD3 R5, R3, c[0x0][0x198], RZ ;  /* 0x0000660003057a10 */ /* 0x000fe40007ffe0ff */
[----:B------:R-:W-:Y:S02]  /*45c00*/  ISETP.LT.AND P3, PT, R9, c[0x0][0x17c], !P0 ;  /* 0x00005f0009007a0c */ /* 0x000fe40004761270 */
[----:B------:R-:W-:Y:S02]  /*45c10*/  LEA.HI.X.SX32 R9, R3, R2, 0x1, P6 ;  /* 0x0000000203097211 */ /* 0x000fe400030f0eff */
[C---:B------:R-:W-:Y:S02]  /*45c20*/  LEA R4, P6, R5.reuse, R0, 0x1 ;  /* 0x0000000005047211 */ /* 0x040fe400078c08ff */
[C---:B------:R-:W-:Y:S02]  /*45c30*/  IADD3 R3, R5.reuse, c[0x0][0x198], RZ ;  /* 0x0000660005037a10 */ /* 0x040fe40007ffe0ff */
[----:B------:R-:W-:Y:S01]  /*45c40*/  LEA.HI.X.SX32 R5, R5, R2, 0x1, P6 ;  /* 0x0000000205057211 */ /* 0x000fe200030f0eff */
[----:B------:R0:W-:Y:S01]  /*45c50*/  @P2 STG.E.U16 [R8.64], R12 ;  /* 0x0000000c08002986 */ /* 0x0001e2000c101506 */
[----:B------:R-:W-:-:S04]  /*45c60*/  IADD3 R13, R25, 0x42, RZ ;  /* 0x00000042190d7810 */ /* 0x000fc80007ffe0ff */
[----:B------:R-:W-:Y:S02]  /*45c70*/  ISETP.LT.AND P4, PT, R13, c[0x0][0x17c], !P0 ;  /* 0x00005f000d007a0c */ /* 0x000fe40004781270 */
[----:B0-----:R-:W-:Y:S02]  /*45c80*/  IADD3 R9, R25, 0x45, RZ ;  /* 0x0000004519097810 */ /* 0x001fe40007ffe0ff */
[----:B------:R-:W-:Y:S02]  /*45c90*/  LEA R8, P6, R3, R0, 0x1 ;  /* 0x0000000003087211 */ /* 0x000fe400078c08ff */
[----:B------:R-:W-:-:S04]  /*45ca0*/  IADD3 R13, R25, 0x44, RZ ;  /* 0x00000044190d7810 */ /* 0x000fc80007ffe0ff */
[----:B------:R-:W-:Y:S01]  /*45cb0*/  ISETP.LT.AND P2, PT, R13, c[0x0][0x17c], !P0 ;  /* 0x00005f000d007a0c */ /* 0x000fe20004741270 */
[----:B--2---:R0:W-:Y:S01]  /*45cc0*/  @P1 STG.E.U16 [R4.64], R20 ;  /* 0x0000001404001986 */ /* 0x0041e2000c101506 */
[----:B------:R-:W-:Y:S02]  /*45cd0*/  PRMT R12, R20, 0x7632, R12 ;  /* 0x00007632140c7816 */ /* 0x000fe4000000000c */
[----:B------:R-:W-:Y:S02]  /*45ce0*/  ISETP.LT.AND P1, PT, R9, c[0x0][0x17c], !P0 ;  /* 0x00005f0009007a0c */ /* 0x000fe40004721270 */
[C---:B------:R-:W-:Y:S02]  /*45cf0*/  LEA.HI.X.SX32 R9, R3.reuse, R2, 0x1, P6 ;  /* 0x0000000203097211 */ /* 0x040fe400030f0eff */
[----:B0-----:R-:W-:Y:S01]  /*45d00*/  IADD3 R5, R3, c[0x0][0x198], RZ ;  /* 0x0000660003057a10 */ /* 0x001fe20007ffe0ff */
[----:B------:R-:W2:Y:S03]  /*45d10*/  LDL.LU R20, [R1+0x88] ;  /* 0x0000880001147983 */ /* 0x000ea60000300800 */
[----:B------:R-:W-:-:S02]  /*45d20*/  LEA R4, P6, R5, R0, 0x1 ;  /* 0x0000000005047211 */ /* 0x000fc400078c08ff */
[C---:B------:R-:W-:Y:S02]  /*45d30*/  IADD3 R3, R5.reuse, c[0x0][0x198], RZ ;  /* 0x0000660005037a10 */ /* 0x040fe40007ffe0ff */
[----:B------:R-:W-:Y:S01]  /*45d40*/  LEA.HI.X.SX32 R5, R5, R2, 0x1, P6 ;  /* 0x0000000205057211 */ /* 0x000fe200030f0eff */
[----:B------:R0:W-:Y:S02]  /*45d50*/  @P5 STG.E.U16 [R8.64], R12 ;  /* 0x0000000c08005986 */ /* 0x0001e4000c101506 */
[----:B0-----:R-:W-:Y:S02]  /*45d60*/  IADD3 R9, R25, 0x47, RZ ;  /* 0x0000004719097810 */ /* 0x001fe40007ffe0ff */
[----:B------:R-:W-:Y:S01]  /*45d70*/  LEA R8, P6, R3, R0, 0x1 ;  /* 0x0000000003087211 */ /* 0x000fe200078c08ff */
[----:B---3--:R0:W-:Y:S01]  /*45d80*/  @P4 STG.E.U16 [R4.64], R22 ;  /* 0x0000001604004986 */ /* 0x0081e2000c101506 */
[----:B------:R-:W-:Y:S02]  /*45d90*/  PRMT R12, R22, 0x7632, R12 ;  /* 0x00007632160c7816 */ /* 0x000fe4000000000c */
[----:B------:R-:W-:-:S02]  /*45da0*/  ISETP.LT.AND P4, PT, R9, c[0x0][0x17c], !P0 ;  /* 0x00005f0009007a0c */ /* 0x000fc40004781270 */
[C---:B------:R-:W-:Y:S02]  /*45db0*/  LEA.HI.X.SX32 R9, R3.reuse, R2, 0x1, P6 ;  /* 0x0000000203097211 */ /* 0x040fe400030f0eff */
[----:B0-----:R-:W-:Y:S01]  /*45dc0*/  IADD3 R5, R3, c[0x0][0x198], RZ ;  /* 0x0000660003057a10 */ /* 0x001fe20007ffe0ff */
[----:B------:R-:W3:Y:S03]  /*45dd0*/  LDL.LU R22, [R1+0x68] ;  /* 0x0000680001167983 */ /* 0x000ee60000300800 */
[C---:B------:R-:W-:Y:S02]  /*45de0*/  LEA R4, P6, R5.reuse, R0, 0x1 ;  /* 0x0000000005047211 */ /* 0x040fe400078c08ff */
[C---:B------:R-:W-:Y:S02]  /*45df0*/  IADD3 R3, R5.reuse, c[0x0][0x198], RZ ;  /* 0x0000660005037a10 */ /* 0x040fe40007ffe0ff */
[----:B------:R-:W-:Y:S01]  /*45e00*/  LEA.HI.X.SX32 R5, R5, R2, 0x1, P6 ;  /* 0x0000000205057211 */ /* 0x000fe200030f0eff */
[----:B------:R0:W-:Y:S04]  /*45e10*/  @P3 STG.E.U16 [R8.64], R12 ;  /* 0x0000000c08003986 */ /* 0x0001e8000c101506 */
[----:B----4-:R1:W-:Y:S01]  /*45e20*/  @P2 STG.E.U16 [R4.64], R23 ;  /* 0x0000001704002986 */ /* 0x0103e2000c101506 */
[----:B0-----:R-:W-:-:S03]  /*45e30*/  PRMT R12, R23, 0x7632, R12 ;  /* 0x00007632170c7816 */ /* 0x001fc6000000000c */
[----:B-1----:R-:W4:Y:S01]  /*45e40*/  LDL.LU R23, [R1+0x8] ;  /* 0x0000080001177983 */ /* 0x002f220000300800 */
[C---:B------:R-:W-:Y:S02]  /*45e50*/  IADD3 R13, R25.reuse, 0x46, RZ ;  /* 0x00000046190d7810 */ /* 0x040fe40007ffe0ff */
[----:B------:R-:W-:Y:S02]  /*45e60*/  IADD3 R9, R25, 0x49, RZ ;  /* 0x0000004919097810 */ /* 0x000fe40007ffe0ff */
[----:B------:R-:W-:Y:S02]  /*45e70*/  LEA R8, P6, R3, R0, 0x1 ;  /* 0x0000000003087211 */ /* 0x000fe400078c08ff */
[----:B------:R-:W-:Y:S02]  /*45e80*/  ISETP.LT.AND P5, PT, R13, c[0x0][0x17c], !P0 ;  /* 0x00005f000d007a0c */ /* 0x000fe400047a1270 */
[----:B------:R-:W-:Y:S02]  /*45e90*/  IADD3 R5, R3, c[0x0][0x198], RZ ;  /* 0x0000660003057a10 */ /* 0x000fe40007ffe0ff */
[----:B------:R-:W-:-:S02]  /*45ea0*/  ISETP.LT.AND P2, PT, R9, c[0x0][0x17c], !P0 ;  /* 0x00005f0009007a0c */ /* 0x000fc40004741270 */
[----:B------:R-:W-:Y:S02]  /*45eb0*/  LEA.HI.X.SX32 R9, R3, R2, 0x1, P6 ;  /* 0x0000000203097211 */ /* 0x000fe400030f0eff */
[C---:B------:R-:W-:Y:S02]  /*45ec0*/  LEA R4, P6, R5.reuse, R0, 0x1 ;  /* 0x0000000005047211 */ /* 0x040fe400078c08ff */
[C---:B------:R-:W-:Y:S02]  /*45ed0*/  IADD3 R3, R5.reuse, c[0x0][0x198], RZ ;  /* 0x0000660005037a10 */ /* 0x040fe40007ffe0ff */
[----:B------:R-:W-:Y:S01]  /*45ee0*/  LEA.HI.X.SX32 R5, R5, R2, 0x1, P6 ;  /* 0x0000000205057211 */ /* 0x000fe200030f0eff */
[----:B------:R0:W-:Y:S01]  /*45ef0*/  @P1 STG.E.U16 [R8.64], R12 ;  /* 0x0000000c08001986 */ /* 0x0001e2000c101506 */
[----:B------:R-:W-:-:S03]  /*45f00*/  IADD3 R13, R25, 0x48, RZ ;  /* 0x00000048190d7810 */ /* 0x000fc60007ffe0ff */
[----:B------:R1:W-:Y:S01]  /*45f10*/  @P5 STG.E.U16 [R4.64], R10 ;  /* 0x0000000a04005986 */ /* 0x0003e2000c101506 */
[----:B------:R-:W-:Y:S02]  /*45f20*/  ISETP.LT.AND P3, PT, R13, c[0x0][0x17c], !P0 ;  /* 0x00005f000d007a0c */ /* 0x000fe40004761270 */
[----:B0-----:R-:W-:Y:S02]  /*45f30*/  IADD3 R9, R25, 0x4b, RZ ;  /* 0x0000004b19097810 */ /* 0x001fe40007ffe0ff */
[C---:B------:R-:W-:Y:S02]  /*45f40*/  LEA R8, P6, R3.reuse, R0, 0x1 ;  /* 0x0000000003087211 */ /* 0x040fe400078c08ff */
[----:B-1----:R-:W-:Y:S02]  /*45f50*/  IADD3 R5, R3, c[0x0][0x198], RZ ;  /* 0x0000660003057a10 */ /* 0x002fe40007ffe0ff */
[----:B------:R-:W-:Y:S02]  /*45f60*/  ISETP.LT.AND P5, PT, R9, c[0x0][0x17c], !P0 ;  /* 0x00005f0009007a0c */ /* 0x000fe400047a1270 */
[----:B------:R-:W-:-:S02]  /*45f70*/  LEA.HI.X.SX32 R9, R3, R2, 0x1, P6 ;  /* 0x0000000203097211 */ /* 0x000fc400030f0eff */
[C---:B------:R-:W-:Y:S02]  /*45f80*/  LEA R4, P6, R5.reuse, R0, 0x1 ;  /* 0x0000000005047211 */ /* 0x040fe400078c08ff */
[----:B------:R-:W-:Y:S02]  /*45f90*/  PRMT R10, R10, 0x7632, R10 ;  /* 0x000076320a0a7816 */ /* 0x000fe4000000000a */
        /* <DEDUP_REMOVED lines=10> */
[----:B------:R-:W-:Y:S02]  /*46040*/  ISETP.LT.AND P3, PT, R9, c[0x0][0x17c], !P0 ;  /* 0x00005f0009007a0c */ /* 0x000fe40004761270 */
[C---:B------:R-:W-:Y:S02]  /*46050*/  LEA.HI.X.SX32 R9, R3.reuse, R2, 0x1, P6 ;  /* 0x0000000203097211 */ /* 0x040fe400030f0eff */
[----:B------:R-:W-:Y:S02]  /*46060*/  PRMT R10, R20, 0x7632, R10 ;  /* 0x00007632140a7816 */ /* 0x000fe4000000000a */
[----:B0-----:R-:W-:-:S04]  /*46070*/  IADD3 R5, R3, c[0x0][0x198], RZ ;  /* 0x0000660003057a10 */ /* 0x001fc80007ffe0ff */
[C---:B------:R-:W-:Y:S02]  /*46080*/  LEA R4, P6, R5.reuse, R0, 0x1 ;  /* 0x0000000005047211 */ /* 0x040fe400078c08ff */
[C---:B------:R-:W-:Y:S02]  /*46090*/  IADD3 R3, R5.reuse, c[0x0][0x198], RZ ;  /* 0x0000660005037a10 */ /* 0x040fe40007ffe0ff */
[----:B------:R-:W-:Y:S01]  /*460a0*/  LEA.HI.X.SX32 R5, R5, R2, 0x1, P6 ;  /* 0x0000000205057211 */ /* 0x000fe200030f0eff */
[----:B------:R0:W-:Y:S02]  /*460b0*/  @P2 STG.E.U16 [R8.64], R10 ;  /* 0x0000000a08002986 */ /* 0x0001e4000c101506 */
[----:B0-----:R-:W-:Y:S02]  /*460c0*/  IADD3 R9, R25, 0x4f, RZ ;  /* 0x0000004f19097810 */ /* 0x001fe40007ffe0ff */
[----:B------:R-:W-:Y:S01]  /*460d0*/  LEA R8, P6, R3, R0, 0x1 ;  /* 0x0000000003087211 */ /* 0x000fe200078c08ff */
[----:B---3--:R0:W-:Y:S01]  /*460e0*/  @P1 STG.E.U16 [R4.64], R22 ;  /* 0x0000001604001986 */ /* 0x0081e2000c101506 */
[----:B------:R-:W-:-:S02]  /*460f0*/  PRMT R10, R22, 0x7632, R10 ;  /* 0x00007632160a7816 */ /* 0x000fc4000000000a */
[----:B------:R-:W-:Y:S02]  /*46100*/  ISETP.LT.AND P1, PT, R9, c[0x0][0x17c], !P0 ;  /* 0x00005f0009007a0c */ /* 0x000fe40004721270 */
[C---:B------:R-:W-:Y:S02]  /*46110*/  LEA.HI.X.SX32 R9, R3.reuse, R2, 0x1, P6 ;  /* 0x0000000203097211 */ /* 0x040fe400030f0eff */
[----:B0-----:R-:W-:Y:S01]  /*46120*/  IADD3 R5, R3, c[0x0][0x198], RZ ;  /* 0x0000660003057a10 */ /* 0x001fe20007ffe0ff */
[----:B------:R-:W2:Y:S03]  /*46130*/  LDL.LU R22, [R1+0x98] ;  /* 0x0000980001167983 */ /* 0x000ea60000300800 */
[C---:B------:R-:W-:Y:S02]  /*46140*/  LEA R4, P6, R5.reuse, R0, 0x1 ;  /* 0x0000000005047211 */ /* 0x040fe400078c08ff */
[----:B------:R-:W-:-:S02]  /*46150*/  IADD3 R3, R5, c[0x0][0x198], RZ ;  /* 0x0000660005037a10 */ /* 0x000fc40007ffe0ff */
[----:B------:R-:W-:Y:S01]  /*46160*/  LEA.HI.X.SX32 R5, R5, R2, 0x1, P6 ;  /* 0x0000000205057211 */ /* 0x000fe200030f0eff */
[----:B------:R0:W-:Y:S04]  /*46170*/  @P5 STG.E.U16 [R8.64], R10 ;  /* 0x0000000a08005986 */ /* 0x0001e8000c101506 */
[----:B----4-:R1:W-:Y:S01]  /*46180*/  @P4 STG.E.U16 [R4.64], R23 ;  /* 0x0000001704004986 */ /* 0x0103e2000c101506 */
[----:B0-----:R-:W-:-:S03]  /*46190*/  PRMT R10, R23, 0x7632, R10 ;  /* 0x00007632170a7816 */ /* 0x001fc6000000000a */
[----:B-1----:R-:W3:Y:S01]  /*461a0*/  LDL.LU R23, [R1+0x38] ;  /* 0x0000380001177983 */ /* 0x002ee20000300800 */
[C---:B------:R-:W-:Y:S02]  /*461b0*/  IADD3 R12, R25.reuse, 0x4e, RZ ;  /* 0x0000004e190c7810 */ /* 0x040fe40007ffe0ff */
[----:B------:R-:W-:Y:S01]  /*461c0*/  IADD3 R9, R25, 0x51, RZ ;  /* 0x0000005119097810 */ /* 0x000fe20007ffe0ff */
[----:B------:R-:W4:Y:S01]  /*461d0*/  LDL.LU R20, [R1+0x78] ;  /* 0x0000780001147983 */ /* 0x000f220000300800 */
[C---:B------:R-:W-:Y:S02]  /*461e0*/  LEA R8, P6, R3.reuse, R0, 0x1 ;  /* 0x0000000003087211 */ /* 0x040fe400078c08ff */
        /* <DEDUP_REMOVED lines=18> */
[----:B------:R-:W-:Y:S02]  /*46310*/  IADD3 R3, R5, c[0x0][0x198], RZ ;  /* 0x0000660005037a10 */ /* 0x000fe40007ffe0ff */
[----:B------:R-:W-:Y:S02]  /*46320*/  IADD3 R10, R25, 0x54, RZ ;  /* 0x00000054190a7810 */ /* 0x000fe40007ffe0ff */
[----:B------:R-:W-:Y:S01]  /*46330*/  LEA.HI.X.SX32 R5, R5, R2, 0x1, P6 ;  /* 0x0000000205057211 */ /* 0x000fe200030f0eff */
[----:B------:R0:W-:Y:S01]  /*46340*/  @P1 STG.E.U16 [R8.64], R14 ;  /* 0x0000000e08001986 */ /* 0x0001e2000c101506 */
[----:B------:R-:W-:-:S02]  /*46350*/  IADD3 R12, R25, 0x52, RZ ;  /* 0x00000052190c7810 */ /* 0x000fc40007ffe0ff */
[----:B------:R-:W-:Y:S02]  /*46360*/  ISETP.LT.AND P1, PT, R10, c[0x0][0x17c], !P0 ;  /* 0x00005f000a007a0c */ /* 0x000fe40004721270 */
[----:B------:R-:W-:Y:S02]  /*46370*/  ISETP.LT.AND P3, PT, R12, c[0x0][0x17c], !P0 ;  /* 0x00005f000c007a0c */ /* 0x000fe40004761270 */
[----:B0-----:R-:W-:Y:S02]  /*46380*/  IADD3 R9, R25, 0x55, RZ ;  /* 0x0000005519097810 */ /* 0x001fe40007ffe0ff */
[----:B------:R-:W-:Y:S01]  /*46390*/  LEA R8, P6, R3, R0, 0x1 ;  /* 0x0000000003087211 */ /* 0x000fe200078c08ff */
[----:B--2---:R0:W-:Y:S01]  /*463a0*/  @P5 STG.E.U16 [R4.64], R22 ;  /* 0x0000001604005986 */ /* 0x0041e2000c101506 */
[----:B------:R-:W-:Y:S02]  /*463b0*/  PRMT R10, R22, 0x7632, R10 ;  /* 0x00007632160a7816 */ /* 0x000fe4000000000a */
[----:B------:R-:W-:-:S02]  /*463c0*/  ISETP.LT.AND P5, PT, R9, c[0x0][0x17c], !P0 ;  /* 0x00005f0009007a0c */ /* 0x000fc400047a1270 */
[C---:B------:R-:W-:Y:S02]  /*463d0*/  LEA.HI.X.SX32 R9, R3.reuse, R2, 0x1, P6 ;  /* 0x0000000203097211 */ /* 0x040fe400030f0eff */
[----:B0-----:R-:W-:Y:S01]  /*463e0*/  IADD3 R5, R3, c[0x0][0x198], RZ ;  /* 0x0000660003057a10 */ /* 0x001fe20007ffe0ff */
[----:B------:R-:W2:Y:S03]  /*463f0*/  LDL.LU R22, [R1+0x28] ;  /* 0x0000280001167983 */ /* 0x000ea60000300800 */
[C---:B------:R-:W-:Y:S02]  /*46400*/  LEA R4, P6, R5.reuse, R0, 0x1 ;  /* 0x0000000005047211 */ /* 0x040fe400078c08ff */
[C---:B------:R-:W-:Y:S02]  /*46410*/  IADD3 R3, R5.reuse, c[0x0][0x198], RZ ;  /* 0x0000660005037a10 */ /* 0x040fe40007ffe0ff */
[----:B------:R-:W-:Y:S01]  /*46420*/  LEA.HI.X.SX32 R5, R5, R2, 0x1, P6 ;  /* 0x0000000205057211 */ /* 0x000fe200030f0eff */
[----:B------:R0:W-:Y:S04]  /*46430*/  @P4 STG.E.U16 [R8.64], R10 ;  /* 0x0000000a08004986 */ /* 0x0001e8000c101506 */
[----:B---3--:R1:W-:Y:S01]  /*46440*/  @P3 STG.E.U16 [R4.64], R23 ;  /* 0x0000001704003986 */ /* 0x0083e2000c101506 */
[----:B0-----:R-:W-:-:S03]  /*46450*/  PRMT R10, R23, 0x7632, R10 ;  /* 0x00007632170a7816 */ /* 0x001fc6000000000a */
[----:B-1----:R-:W3:Y:S01]  /*46460*/  LDL.LU R23, [R1+0x118] ;  /* 0x0001180001177983 */ /* 0x002ee20000300800 */
[----:B------:R-:W-:Y:S02]  /*46470*/  IADD3 R9, R25, 0x57, RZ ;  /* 0x0000005719097810 */ /* 0x000fe40007ffe0ff */
[C---:B------:R-:W-:Y:S02]  /*46480*/  LEA R8, P6, R3.reuse, R0, 0x1 ;  /* 0x0000000003087211 */ /* 0x040fe400078c08ff */
[----:B------:R-:W-:Y:S02]  /*46490*/  IADD3 R5, R3, c[0x0][0x198], RZ ;  /* 0x0000660003057a10 */ /* 0x000fe40007ffe0ff */
[----:B------:R-:W-:Y:S02]  /*464a0*/  ISETP.LT.AND P3, PT, R9, c[0x0][0x17c], !P0 ;  /* 0x00005f0009007a0c */ /* 0x000fe40004761270 */
[----:B------:R-:W-:Y:S02]  /*464b0*/  LEA.HI.X.SX32 R9, R3, R2, 0x1, P6 ;  /* 0x0000000203097211 */ /* 0x000fe400030f0eff */
[----:B------:R-:W-:-:S02]  /*464c0*/  LEA R4, P6, R5, R0, 0x1 ;  /* 0x0000000005047211 */ /* 0x000fc400078c08ff */
        /* <DEDUP_REMOVED lines=14> */
[----:B------:R-:W-:Y:S02]  /*465b0*/  LEA.HI.X.SX32 R5, R5, R2, 0x1, P6 ;  /* 0x0000000205057211 */ /* 0x000fe400030f0eff */
[----:B------:R-:W-:Y:S01]  /*465c0*/  IADD3 R12, R25, 0x58, RZ ;  /* 0x00000058190c7810 */ /* 0x000fe20007ffe0ff */
[----:B------:R0:W-:Y:S03]  /*465d0*/  @P5 STG.E.U16 [R8.64], R6 ;  /* 0x0000000608005986 */ /* 0x0001e6000c101506 */
[----:B------:R-:W-:Y:S01]  /*465e0*/  ISETP.LT.AND P2, PT, R12, c[0x0][0x17c], !P0 ;  /* 0x00005f000c007a0c */ /* 0x000fe20004741270 */
[----:B------:R1:W-:Y:S01]  /*465f0*/  @P4 STG.E.U16 [R4.64], R18 ;  /* 0x0000001204004986 */ /* 0x0003e2000c101506 */
[----:B0-----:R-:W-:-:S02]  /*46600*/  LEA R8, P6, R3, R0, 0x1 ;  /* 0x0000000003087211 */ /* 0x001fc400078c08ff */
[C---:B-1----:R-:W-:Y:S02]  /*46610*/  IADD3 R5, R3.reuse, c[0x0][0x198], RZ ;  /* 0x0000660003057a10 */ /* 0x042fe40007ffe0ff */
[----:B------:R-:W-:Y:S02]  /*46620*/  LEA.HI.X.SX32 R9, R3, R2, 0x1, P6 ;  /* 0x0000000203097211 */ /* 0x000fe400030f0eff */
[----:B------:R-:W-:Y:S02]  /*46630*/  LEA R4, P6, R5, R0, 0x1 ;  /* 0x0000000005047211 */ /* 0x000fe400078c08ff */
[----:B------:R-:W-:Y:S02]  /*46640*/  IADD3 R6, R25, 0x5b, RZ ;  /* 0x0000005b19067810 */ /* 0x000fe40007ffe0ff */
[----:B------:R-:W-:Y:S02]  /*46650*/  PRMT R18, R18, 0x7632, R18 ;  /* 0x0000763212127816 */ /* 0x000fe40000000012 */
[----:B------:R-:W-:-:S02]  /*46660*/  IADD3 R3, R5, c[0x0][0x198], RZ ;  /* 0x0000660005037a10 */ /* 0x000fc40007ffe0ff */
[----:B------:R-:W-:Y:S02]  /*46670*/  LEA.HI.X.SX32 R5, R5, R2, 0x1, P6 ;  /* 0x0000000205057211 */ /* 0x000fe400030f0eff */
[C---:B------:R-:W-:Y:S02]  /*46680*/  IADD3 R10, R25.reuse, 0x5a, RZ ;  /* 0x0000005a190a7810 */ /* 0x040fe40007ffe0ff */
[----:B------:R-:W-:Y:S01]  /*46690*/  ISETP.LT.AND P4, PT, R6, c[0x0][0x17c], !P0 ;  /* 0x00005f0006007a0c */ /* 0x000fe20004781270 */
[----:B------:R0:W-:Y:S01]  /*466a0*/  @P3 STG.E.U16 [R8.64], R18 ;  /* 0x0000001208003986 */ /* 0x0001e2000c101506 */
[----:B------:R-:W-:Y:S02]  /*466b0*/  IADD3 R6, R25, 0x5c, RZ ;  /* 0x0000005c19067810 */ /* 0x000fe40007ffe0ff */
[----:B------:R-:W-:Y:S01]  /*466c0*/  ISETP.LT.AND P5, PT, R10, c[0x0][0x17c], !P0 ;  /* 0x00005f000a007a0c */ /* 0x000fe200047a1270 */
[----:B----4-:R1:W-:Y:S01]  /*466d0*/  @P2 STG.E.U16 [R4.64], R20 ;  /* 0x0000001404002986 */ /* 0x0103e2000c101506 */
[----:B------:R-:W-:-:S02]  /*466e0*/  ISETP.LT.AND P3, PT, R6, c[0x0][0x17c], !P0 ;  /* 0x00005f0006007a0c */ /* 0x000fc40004761270 */
[----:B------:R-:W-:Y:S02]  /*466f0*/  IADD3 R6, R25, 0x5d, RZ ;  /* 0x0000005d19067810 */ /* 0x000fe40007ffe0ff */
[C---:B0-----:R-:W-:Y:S02]  /*46700*/  LEA R8, P6, R3.reuse, R0, 0x1 ;  /* 0x0000000003087211 */ /* 0x041fe400078c08ff */
[C---:B-1----:R-:W-:Y:S02]  /*46710*/  IADD3 R5, R3.reuse, c[0x0][0x198], RZ ;  /* 0x0000660003057a10 */ /* 0x042fe40007ffe0ff */
[----:B------:R-:W-:Y:S02]  /*46720*/  LEA.HI.X.SX32 R9, R3, R2, 0x1, P6 ;  /* 0x0000000203097211 */ /* 0x000fe400030f0eff */
[----:B------:R-:W-:Y:S02]  /*46730*/  LEA R4, P6, R5, R0, 0x1 ;  /* 0x0000000005047211 */ /* 0x000fe400078c08ff */
[----:B------:R-:W-:-:S02]  /*46740*/  ISETP.LT.AND P2, PT, R6, c[0x0][0x17c], !P0 ;  /* 0x00005f0006007a0c */ /* 0x000fc40004741270 */
[----:B------:R-:W-:Y:S02]  /*46750*/  PRMT R6, R20, 0x7632, R6 ;  /* 0x0000763214067816 */ /* 0x000fe40000000006 */
[C---:B------:R-:W-:Y:S01]  /*46760*/  IADD3 R3, R5.reuse, c[0x0][0x198], RZ ;  /* 0x0000660005037a10 */ /* 0x040fe20007ffe0ff */
[----:B------:R-:W4:Y:S01]  /*46770*/  LDL.LU R20, [R1+0x4c] ;  /* 0x00004c0001147983 */ /* 0x000f220000300800 */
[----:B------:R-:W-:-:S03]  /*46780*/  LEA.HI.X.SX32 R5, R5, R2, 0x1, P6 ;  /* 0x0000000205057211 */ /* 0x000fc600030f0eff */
[----:B------:R0:W-:Y:S01]  /*46790*/  @P1 STG.E.U16 [R8.64], R6 ;  /* 0x0000000608001986 */ /* 0x0001e2000c101506 */
[----:B------:R-:W-:Y:S02]  /*467a0*/  IADD3 R10, R25, 0x5e, RZ ;  /* 0x0000005e190a7810 */ /* 0x000fe40007ffe0ff */
[----:B0-----:R-:W-:Y:S02]  /*467b0*/  LEA R8, P6, R3, R0, 0x1 ;  /* 0x0000000003087211 */ /* 0x001fe400078c08ff */
[----:B------:R-:W-:Y:S02]  /*467c0*/  IADD3 R6, R25, 0x5f, RZ ;  /* 0x0000005f19067810 */ /* 0x000fe40007ffe0ff */
[----:B------:R-:W-:Y:S02]  /*467d0*/  LEA.HI.X.SX32 R9, R3, R2, 0x1, P6 ;  /* 0x0000000203097211 */ /* 0x000fe400030f0eff */
[----:B------:R-:W-:Y:S01]  /*467e0*/  ISETP.LT.AND P1, PT, R10, c[0x0][0x17c], !P0 ;  /* 0x00005f000a007a0c */ /* 0x000fe20004721270 */
[----:B--2---:R0:W-:Y:S01]  /*467f0*/  @P5 STG.E.U16 [R4.64], R22 ;  /* 0x0000001604005986 */ /* 0x0041e2000c101506 */
[----:B------:R-:W-:-:S02]  /*46800*/  ISETP.LT.AND P5, PT, R6, c[0x0][0x17c], !P0 ;  /* 0x00005f0006007a0c */ /* 0x000fc400047a1270 */
[----:B------:R-:W-:Y:S02]  /*46810*/  PRMT R6, R22, 0x7632, R6 ;  /* 0x0000763216067816 */ /* 0x000fe40000000006 */
[----:B0-----:R-:W-:Y:S01]  /*46820*/  IADD3 R5, R3, c[0x0][0x198], RZ ;  /* 0x0000660003057a10 */ /* 0x001fe20007ffe0ff */
[----:B------:R-:W2:Y:S03]  /*46830*/  LDL.LU R22, [R1+0x5c] ;  /* 0x00005c0001167983 */ /* 0x000ea60000300800 */
[C---:B------:R-:W-:Y:S02]  /*46840*/  LEA R4, P6, R5.reuse, R0, 0x1 ;  /* 0x0000000005047211 */ /* 0x040fe400078c08ff */
[C---:B------:R-:W-:Y:S02]  /*46850*/  IADD3 R3, R5.reuse, c[0x0][0x198], RZ ;  /* 0x0000660005037a10 */ /* 0x040fe40007ffe0ff */
[----:B------:R-:W-:Y:S01]  /*46860*/  LEA.HI.X.SX32 R5, R5, R2, 0x1, P6 ;  /* 0x0000000205057211 */ /* 0x000fe200030f0eff */
[----:B------:R0:W-:Y:S02]  /*46870*/  @P4 STG.E.U16 [R8.64], R6 ;  /* 0x0000000608004986 */ /* 0x0001e4000c101506 */
[----:B0-----:R-:W-:-:S02]  /*46880*/  IADD3 R6, R25, 0x61, RZ ;  /* 0x0000006119067810 */ /* 0x001fc40007ffe0ff */
[----:B------:R-:W-:-:S04]  /*46890*/  LEA R8, P6, R3, R0, 0x1 ;  /* 0x0000000003087211 */ /* 0x000fc800078c08ff */
[----:B------:R-:W-:Y:S01]  /*468a0*/  LEA.HI.X.SX32 R9, R3, R2, 0x1, P6 ;  /* 0x0000000203097211 */ /* 0x000fe200030f0eff */
[----:B---3--:R0:W-:Y:S01]  /*468b0*/  @P3 STG.E.U16 [R4.64], R23 ;  /* 0x0000001704003986 */ /* 0x0081e2000c101506 */
[----:B------:R-:W-:Y:S02]  /*468c0*/  ISETP.LT.AND P3, PT, R6, c[0x0][0x17c], !P0 ;  /* 0x00005f0006007a0c */ /* 0x000fe40004761270 */
[----:B------:R-:W-:Y:S02]  /*468d0*/  PRMT R6, R23, 0x7632, R6 ;  /* 0x0000763217067816 */ /* 0x000fe40000000006 */
[----:B0-----:R-:W-:-:S04]  /*468e0*/  IADD3 R5, R3, c[0x0][0x198], RZ ;  /* 0x0000660003057a10 */ /* 0x001fc80007ffe0ff */
[C---:B------:R-:W-:Y:S02]  /*468f0*/  LEA R4, P6, R5.reuse, R0, 0x1 ;  /* 0x0000000005047211 */ /* 0x040fe400078c08ff */
[C---:B------:R-:W-:Y:S01]  /*46900*/  IADD3 R3, R5.reuse, c[0x0][0x198], RZ ;  /* 0x0000660005037a10 */ /* 0x040fe20007ffe0ff */
[----:B------:R0:W-:Y:S01]  /*46910*/  @P2 STG.E.U16 [R8.64], R6 ;  /* 0x0000000608002986 */ /* 0x0001e2000c101506 */
[----:B------:R-:W-:-:S05]  /*46920*/  LEA.HI.X.SX32 R5, R5, R2, 0x1, P6 ;  /* 0x0000000205057211 */ /* 0x000fca00030f0eff */
[----:B------:R1:W-:Y:S01]  /*46930*/  @P1 STG.E.U16 [R4.64], R26 ;  /* 0x0000001a04001986 */ /* 0x0003e2000c101506 */
[----:B0-----:R-:W-:-:S04]  /*46940*/  IADD3 R6, R25, 0x63, RZ ;  /* 0x0000006319067810 */ /* 0x001fc80007ffe0ff */
[----:B------:R-:W-:Y:S02]  /*46950*/  ISETP.LT.AND P1, PT, R6, c[0x0][0x17c], !P0 ;  /* 0x00005f0006007a0c */ /* 0x000fe40004721270 */
[----:B------:R-:W-:Y:S02]  /*46960*/  PRMT R6, R26, 0x7632, R6 ;  /* 0x000076321a067816 */ /* 0x000fe40000000006 */
[----:B-1----:R-:W3:Y:S04]  /*46970*/  LDL.LU R26, [R1+0xfa4] ;  /* 0x000fa400011a7983 */ /* 0x002ee80000300800 */
[----:B------:R-:W3:Y:S01]  /*46980*/  LDL.LU R23, [R1+0x1c] ;  /* 0x00001c0001177983 */ /* 0x000ee20000300800 */
[----:B------:R-:W-:Y:S02]  /*46990*/  IADD3 R10, R25, 0x60, RZ ;  /* 0x00000060190a7810 */ /* 0x000fe40007ffe0ff */
[----:B------:R-:W-:-:S02]  /*469a0*/  LEA R8, P6, R3, R0, 0x1 ;  /* 0x0000000003087211 */ /* 0x000fc400078c08ff */
[----:B------:R-:W-:Y:S02]  /*469b0*/  ISETP.LT.AND P4, PT, R10, c[0x0][0x17c], !P0 ;  /* 0x00005f000a007a0c */ /* 0x000fe40004781270 */
[C---:B------:R-:W-:Y:S02]  /*469c0*/  IADD3 R5, R3.reuse, c[0x0][0x198], RZ ;  /* 0x0000660003057a10 */ /* 0x040fe40007ffe0ff */
[----:B------:R-:W-:Y:S02]  /*469d0*/  LEA.HI.X.SX32 R9, R3, R2, 0x1, P6 ;  /* 0x0000000203097211 */ /* 0x000fe400030f0eff */
[C---:B------:R-:W-:Y:S02]  /*469e0*/  LEA R4, P6, R5.reuse, R0, 0x1 ;  /* 0x0000000005047211 */ /* 0x040fe400078c08ff */
[C---:B------:R-:W-:Y:S02]  /*469f0*/  IADD3 R3, R5.reuse, c[0x0][0x198], RZ ;  /* 0x0000660005037a10 */ /* 0x040fe40007ffe0ff */
[----:B------:R-:W-:Y:S01]  /*46a00*/  LEA.HI.X.SX32 R5, R5, R2, 0x1, P6 ;  /* 0x0000000205057211 */ /* 0x000fe200030f0eff */
[----:B------:R0:W-:Y:S01]  /*46a10*/  @P5 STG.E.U16 [R8.64], R6 ;  /* 0x0000000608005986 */ /* 0x0001e2000c101506 */
[----:B------:R-:W-:-:S04]  /*46a20*/  IADD3 R10, R25, 0x62, RZ ;  /* 0x00000062190a7810 */ /* 0x000fc80007ffe0ff */
[----:B------:R-:W-:Y:S02]  /*46a30*/  ISETP.LT.AND P2, PT, R10, c[0x0][0x17c], !P0 ;  /* 0x00005f000a007a0c */ /* 0x000fe40004741270 */
[C---:B------:R-:W-:Y:S02]  /*46a40*/  IADD3 R10, R25.reuse, 0x64, RZ ;  /* 0x00000064190a7810 */ /* 0x040fe40007ffe0ff */
[----:B0-----:R-:W-:Y:S02]  /*46a50*/  IADD3 R6, R25, 0x65, RZ ;  /* 0x0000006519067810 */ /* 0x001fe40007ffe0ff */
[----:B------:R-:W-:-:S04]  /*46a60*/  LEA R8, P6, R3, R0, 0x1 ;  /* 0x0000000003087211 */ /* 0x000fc800078c08ff */
[----:B------:R-:W-:Y:S02]  /*46a70*/  LEA.HI.X.SX32 R9, R3, R2, 0x1, P6 ;  /* 0x0000000203097211 */ /* 0x000fe400030f0eff */
[----:B------:R-:W-:Y:S02]  /*46a80*/  ISETP.LT.AND P5, PT, R10, c[0x0][0x17c], !P0 ;  /* 0x00005f000a007a0c */ /* 0x000fe400047a1270 */
[----:B------:R-:W-:Y:S01]  /*46a90*/  IADD3 R10, R25, 0x66, RZ ;  /* 0x00000066190a7810 */ /* 0x000fe20007ffe0ff */
[----:B----4-:R0:W-:Y:S01]  /*46aa0*/  @P4 STG.E.U16 [R4.64], R20 ;  /* 0x0000001404004986 */ /* 0x0101e2000c101506 */
[----:B------:R-:W-:Y:S02]  /*46ab0*/  ISETP.LT.AND P4, PT, R6, c[0x0][0x17c], !P0 ;  /* 0x00005f0006007a0c */ /* 0x000fe40004781270 */
[----:B------:R-:W-:Y:S02]  /*46ac0*/  PRMT R6, R20, 0x7632, R6 ;  /* 0x0000763214067816 */ /* 0x000fe40000000006 */
[----:B0-----:R-:W-:-:S04]  /*46ad0*/  IADD3 R5, R3, c[0x0][0x198], RZ ;  /* 0x0000660003057a10 */ /* 0x001fc80007ffe0ff */
[C---:B------:R-:W-:Y:S02]  /*46ae0*/  LEA R4, P6, R5.reuse, R0, 0x1 ;  /* 0x0000000005047211 */ /* 0x040fe400078c08ff */
[C---:B------:R-:W-:Y:S01]  /*46af0*/  IADD3 R3, R5.reuse, c[0x0][0x198], RZ ;  /* 0x0000660005037a10 */ /* 0x040fe20007ffe0ff */
[----:B------:R0:W-:Y:S01]  /*46b00*/  @P3 STG.E.U16 [R8.64], R6 ;  /* 0x0000000608003986 */ /* 0x0001e2000c101506 */
[----:B------:R-:W-:Y:S02]  /*46b10*/  LEA.HI.X.SX32 R5, R5, R2, 0x1, P6 ;  /* 0x0000000205057211 */ /* 0x000fe400030f0eff */
[----:B------:R-:W-:Y:S02]  /*46b20*/  IADD3 R13, R3, c[0x0][0x198], RZ ;  /* 0x00006600030d7a10 */ /* 0x000fe40007ffe0ff */
[----:B------:R-:W-:Y:S02]  /*46b30*/  ISETP.LT.AND P3, PT, R10, c[0x0][0x17c], !P0 ;  /* 0x00005f000a007a0c */ /* 0x000fe40004761270 */
[----:B------:R-:W-:-:S02]  /*46b40*/  IADD3 R10, R25, 0x67, RZ ;  /* 0x00000067190a7810 */ /* 0x000fc40007ffe0ff */
[----:B0-----:R-:W-:-:S04]  /*46b50*/  LEA R8, P6, R3, R0, 0x1 ;  /* 0x0000000003087211 */ /* 0x001fc800078c08ff */
[----:B------:R-:W-:Y:S01]  /*46b60*/  LEA.HI.X.SX32 R9, R3, R2, 0x1, P6 ;  /* 0x0000000203097211 */ /* 0x000fe200030f0eff */
[----:B--2---:R0:W-:Y:S01]  /*46b70*/  @P2 STG.E.U16 [R4.64], R22 ;  /* 0x0000001604002986 */ /* 0x0041e2000c101506 */
[----:B------:R-:W-:Y:S02]  /*46b80*/  PRMT R12, R22, 0x7632, R12 ;  /* 0x00007632160c7816 */ /* 0x000fe4000000000c */
[----:B------:R-:W-:Y:S02]  /*46b90*/  ISETP.LT.AND P2, PT, R10, c[0x0][0x17c], !P0 ;  /* 0x00005f000a007a0c */ /* 0x000fe40004741270 */
[----:B------:R-:W-:Y:S01]  /*46ba0*/  IADD3 R10, R25, 0x68, RZ ;  /* 0x00000068190a7810 */ /* 0x000fe20007ffe0ff */
[----:B0-----:R-:W2:Y:S01]  /*46bb0*/  LDL.LU R22, [R1+0x8c] ;  /* 0x00008c0001167983 */ /* 0x001ea20000300800 */
[----:B------:R-:W-:-:S04]  /*46bc0*/  LEA R4, P6, R13, R0, 0x1 ;  /* 0x000000000d047211 */ /* 0x000fc800078c08ff */
[----:B------:R-:W-:Y:S01]  /*46bd0*/  LEA.HI.X.SX32 R5, R13, R2, 0x1, P6 ;  /* 0x000000020d057211 */ /* 0x000fe200030f0eff */
[----:B------:R-:W-:Y:S01]  /*46be0*/  @P1 STG.E.U16 [R8.64], R12 ;  /* 0x0000000c08001986 */ /* 0x000fe2000c101506 */
[----:B------:R-:W-:-:S03]  /*46bf0*/  ISETP.LT.AND P1, PT, R10, c[0x0][0x17c], !P0 ;  /* 0x00005f000a007a0c */ /* 0x000fc60004721270 */
[----:B---3--:R0:W-:Y:S01]  /*46c00*/  @P5 STG.E.U16 [R4.64], R23 ;  /* 0x0000001704005986 */ /* 0x0081e2000c101506 */
[----:B------:R-:W-:-:S03]  /*46c10*/  PRMT R10, R23, 0x7632, R10 ;  /* 0x00007632170a7816 */ /* 0x000fc6000000000a */
[----:B0-----:R-:W3:Y:S01]  /*46c20*/  LDL.LU R23, [R1+0x6c] ;  /* 0x00006c0001177983 */ /* 0x001ee20000300800 */
[----:B------:R-:W-:Y:S02]  /*46c30*/  IADD3 R3, R13, c[0x0][0x198], RZ ;  /* 0x000066000d037a10 */ /* 0x000fe40007ffe0ff */
[----:B------:R-:W-:Y:S02]  /*46c40*/  IADD3 R6, R25, 0x69, RZ ;  /* 0x0000006919067810 */ /* 0x000fe40007ffe0ff */
[C---:B------:R-:W-:Y:S02]  /*46c50*/  LEA R8, P6, R3.reuse, R0, 0x1 ;  /* 0x0000000003087211 */ /* 0x040fe400078c08ff */
[C---:B------:R-:W-:Y:S02]  /*46c60*/  IADD3 R13, R3.reuse, c[0x0][0x198], RZ ;  /* 0x00006600030d7a10 */ /* 0x040fe40007ffe0ff */
[----:B------:R-:W-:Y:S02]  /*46c70*/  LEA.HI.X.SX32 R9, R3, R2, 0x1, P6 ;  /* 0x0000000203097211 */ /* 0x000fe400030f0eff */
[----:B------:R-:W-:-:S02]  /*46c80*/  ISETP.LT.AND P5, PT, R6, c[0x0][0x17c], !P0 ;  /* 0x00005f0006007a0c */ /* 0x000fc400047a1270 */
[----:B------:R-:W-:Y:S02]  /*46c90*/  LEA R4, P6, R13, R0, 0x1 ;  /* 0x000000000d047211 */ /* 0x000fe400078c08ff */
[----:B------:R-:W-:Y:S02]  /*46ca0*/  IADD3 R6, R25, 0x6a, RZ ;  /* 0x0000006a19067810 */ /* 0x000fe40007ffe0ff */
[C---:B------:R-:W-:Y:S01]  /*46cb0*/  IADD3 R3, R13.reuse, c[0x0][0x198], RZ ;  /* 0x000066000d037a10 */ /* 0x040fe20007ffe0ff */
[----:B------:R0:W-:Y:S01]  /*46cc0*/  @P4 STG.E.U16 [R8.64], R10 ;  /* 0x0000000a08004986 */ /* 0x0001e2000c101506 */
[----:B------:R-:W-:Y:S02]  /*46cd0*/  LEA.HI.X.SX32 R5, R13, R2, 0x1, P6 ;  /* 0x000000020d057211 */ /* 0x000fe400030f0eff */
[----:B------:R-:W-:Y:S02]  /*46ce0*/  ISETP.LT.AND P4, PT, R6, c[0x0][0x17c], !P0 ;  /* 0x00005f0006007a0c */ /* 0x000fe40004781270 */
[----:B------:R-:W-:-:S02]  /*46cf0*/  IADD3 R6, R25, 0x6b, RZ ;  /* 0x0000006b19067810 */ /* 0x000fc40007ffe0ff */
[C---:B------:R-:W-:Y:S01]  /*46d00*/  IADD3 R13, R3.reuse, c[0x0][0x198], RZ ;  /* 0x00006600030d7a10 */ /* 0x040fe20007ffe0ff */
[----:B------:R1:W-:Y:S01]  /*46d10*/  @P3 STG.E.U16 [R4.64], R11 ;  /* 0x0000000b04003986 */ /* 0x0003e2000c101506 */
[----:B0-----:R-:W-:Y:S02]  /*46d20*/  LEA R8, P6, R3, R0, 0x1 ;  /* 0x0000000003087211 */ /* 0x001fe400078c08ff */
[----:B------:R-:W-:Y:S02]  /*46d30*/  PRMT R12, R11, 0x7632, R12 ;  /* 0x000076320b0c7816 */ /* 0x000fe4000000000c */
[----:B------:R-:W-:Y:S02]  /*46d40*/  LEA.HI.X.SX32 R9, R3, R2, 0x1, P6 ;  /* 0x0000000203097211 */ /* 0x000fe400030f0eff */
[----:B------:R-:W-:Y:S02]  /*46d50*/  ISETP.LT.AND P3, PT, R6, c[0x0][0x17c], !P0 ;  /* 0x00005f0006007a0c */ /* 0x000fe40004761270 */
[----:B-1----:R-:W-:-:S02]  /*46d60*/  LEA R4, P6, R13, R0, 0x1 ;  /* 0x000000000d047211 */ /* 0x002fc400078c08ff */
[----:B------:R-:W-:Y:S02]  /*46d70*/  IADD3 R6, R25, 0x6c, RZ ;  /* 0x0000006c19067810 */ /* 0x000fe40007ffe0ff */
[C---:B------:R-:W-:Y:S01]  /*46d80*/  IADD3 R3, R13.reuse, c[0x0][0x198], RZ ;  /* 0x000066000d037a10 */ /* 0x040fe20007ffe0ff */
[----:B------:R0:W-:Y:S01]  /*46d90*/  @P2 STG.E.U16 [R8.64], R12 ;  /* 0x0000000c08002986 */ /* 0x0001e2000c101506 */
[----:B------:R-:W-:Y:S02]  /*46da0*/  LEA.HI.X.SX32 R5, R13, R2, 0x1, P6 ;  /* 0x000000020d057211 */ /* 0x000fe400030f0eff */
[----:B------:R-:W-:Y:S02]  /*46db0*/  ISETP.LT.AND P2, PT, R6, c[0x0][0x17c], !P0 ;  /* 0x00005f0006007a0c */ /* 0x000fe40004741270 */
[----:B------:R-:W-:Y:S02]  /*46dc0*/  IADD3 R6, R25, 0x6d, RZ ;  /* 0x0000006d19067810 */ /* 0x000fe40007ffe0ff */
[----:B------:R-:W-:-:S02]  /*46dd0*/  IADD3 R11, R3, c[0x0][0x198], RZ ;  /* 0x00006600030b7a10 */ /* 0x000fc40007ffe0ff */
[----:B0-----:R-:W-:-:S04]  /*46de0*/  LEA R8, P6, R3, R0, 0x1 ;  /* 0x0000000003087211 */ /* 0x001fc800078c08ff */
[----:B------:R-:W-:Y:S02]  /*46df0*/  LEA.HI.X.SX32 R9, R3, R2, 0x1, P6 ;  /* 0x0000000203097211 */ /* 0x000fe400030f0eff */
[----:B------:R-:W-:Y:S01]  /*46e00*/  IADD3 R3, R11, c[0x0][0x198], RZ ;  /* 0x000066000b037a10 */ /* 0x000fe20007ffe0ff */
[----:B--2---:R0:W-:Y:S01]  /*46e10*/  @P1 STG.E.U16 [R4.64], R22 ;  /* 0x0000001604001986 */ /* 0x0041e2000c101506 */
[----:B------:R-:W-:Y:S02]  /*46e20*/  PRMT R10, R22, 0x7632, R10 ;  /* 0x00007632160a7816 */ /* 0x000fe4000000000a */
[----:B------:R-:W-:Y:S02]  /*46e30*/  ISETP.LT.AND P1, PT, R6, c[0x0][0x17c], !P0 ;  /* 0x00005f0006007a0c */ /* 0x000fe40004721270 */
[----:B------:R-:W-:Y:S01]  /*46e40*/  IADD3 R6, R25, 0x6e, RZ ;  /* 0x0000006e19067810 */ /* 0x000fe20007ffe0ff */
[----:B------:R1:W-:Y:S01]  /*46e50*/  @P5 STG.E.U16 [R8.64], R10 ;  /* 0x0000000a08005986 */ /* 0x0003e2000c101506 */
[----:B0-----:R-:W-:-:S02]  /*46e60*/  LEA R4, P6, R11, R0, 0x1 ;  /* 0x000000000b047211 */ /* 0x001fc400078c08ff */
[----:B------:R-:W-:Y:S02]  /*46e70*/  ISETP.LT.AND P5, PT, R6, c[0x0][0x17c], !P0 ;  /* 0x00005f0006007a0c */ /* 0x000fe400047a1270 */
[----:B------:R-:W-:Y:S02]  /*46e80*/  LEA.HI.X.SX32 R5, R11, R2, 0x1, P6 ;  /* 0x000000020b057211 */ /* 0x000fe400030f0eff */
[----:B------:R-:W-:Y:S02]  /*46e90*/  IADD3 R6, R25, 0x6f, RZ ;  /* 0x0000006f19067810 */ /* 0x000fe40007ffe0ff */
[C---:B-1----:R-:W-:Y:S02]  /*46ea0*/  LEA R8, P6, R3.reuse, R0, 0x1 ;  /* 0x0000000003087211 */ /* 0x042fe400078c08ff */
[C---:B------:R-:W-:Y:S02]  /*46eb0*/  IADD3 R11, R3.reuse, c[0x0][0x198], RZ ;  /* 0x00006600030b7a10 */ /* 0x040fe40007ffe0ff */
[----:B------:R-:W-:-:S02]  /*46ec0*/  LEA.HI.X.SX32 R9, R3, R2, 0x1, P6 ;  /* 0x0000000203097211 */ /* 0x000fc400030f0eff */
[----:B------:R-:W-:Y:S01]  /*46ed0*/  PRMT R10, R28, 0x7632, R10 ;  /* 0x000076321c0a7816 */ /* 0x000fe2000000000a */
[----:B---3--:R0:W-:Y:S01]  /*46ee0*/  @P4 STG.E.U16 [R4.64], R23 ;  /* 0x0000001704004986 */ /* 0x0081e2000c101506 */
[----:B------:R-:W-:Y:S02]  /*46ef0*/  ISETP.LT.AND P4, PT, R6, c[0x0][0x17c], !P0 ;  /* 0x00005f0006007a0c */ /* 0x000fe40004781270 */
[----:B------:R-:W-:Y:S02]  /*46f00*/  PRMT R6, R23, 0x7632, R6 ;  /* 0x0000763217067816 */ /* 0x000fe40000000006 */
[----:B0-----:R-:W2:Y:S01]  /*46f10*/  LDL.LU R23, [R1+0x9c] ;  /* 0x00009c0001177983 */ /* 0x001ea20000300800 */
[----:B------:R-:W-:-:S04]  /*46f20*/  LEA R4, P6, R11, R0, 0x1 ;  /* 0x000000000b047211 */ /* 0x000fc800078c08ff */
[C---:B------:R-:W-:Y:S01]  /*46f30*/  LEA.HI.X.SX32 R5, R11.reuse, R2, 0x1, P6 ;  /* 0x000000020b057211 */ /* 0x040fe200030f0eff */
[----:B------:R-:W-:Y:S04]  /*46f40*/  @P3 STG.E.U16 [R8.64], R6 ;  /* 0x0000000608003986 */ /* 0x000fe8000c101506 */
[----:B------:R0:W-:Y:S04]  /*46f50*/  @P2 STG.E.U16 [R4.64], R28 ;  /* 0x0000001c04002986 */ /* 0x0001e8000c101506 */
[----:B0-----:R-:W3:Y:S01]  /*46f60*/  LDL.LU R28, [R1+0xfa0] ;  /* 0x000fa000011c7983 */ /* 0x001ee20000300800 */
[----:B------:R-:W-:-:S04]  /*46f70*/  IADD3 R13, R11, c[0x0][0x198], RZ ;  /* 0x000066000b0d7a10 */ /* 0x000fc80007ffe0ff */
[C---:B------:R-:W-:Y:S02]  /*46f80*/  LEA R8, P6, R13.reuse, R0, 0x1 ;  /* 0x000000000d087211 */ /* 0x040fe400078c08ff */
[C---:B------:R-:W-:Y:S02]  /*46f90*/  IADD3 R11, R13.reuse, c[0x0][0x198], RZ ;  /* 0x000066000d0b7a10 */ /* 0x040fe40007ffe0ff */
[----:B------:R-:W-:Y:S02]  /*46fa0*/  LEA.HI.X.SX32 R9, R13, R2, 0x1, P6 ;  /* 0x000000020d097211 */ /* 0x000fe400030f0eff */
[C---:B------:R-:W-:Y:S02]  /*46fb0*/  LEA R4, P6, R11.reuse, R0, 0x1 ;  /* 0x000000000b047211 */ /* 0x040fe400078c08ff */
[----:B------:R-:W-:Y:S02]  /*46fc0*/  IADD3 R13, R11, c[0x0][0x198], RZ ;  /* 0x000066000b0d7a10 */ /* 0x000fe40007ffe0ff */
[----:B------:R-:W-:Y:S01]  /*46fd0*/  IADD3 R3, R25, 0x70, RZ ;  /* 0x0000007019037810 */ /* 0x000fe20007ffe0ff */
[----:B------:R0:W-:Y:S01]  /*46fe0*/  @P1 STG.E.U16 [R8.64], R10 ;  /* 0x0000000a08001986 */ /* 0x0001e2000c101506 */
[----:B------:R-:W-:-:S02]  /*46ff0*/  LEA.HI.X.SX32 R5, R11, R2, 0x1, P6 ;  /* 0x000000020b057211 */ /* 0x000fc400030f0eff */
[----:B------:R-:W-:Y:S02]  /*47000*/  ISETP.LT.AND P3, PT, R3, c[0x0][0x17c], !P0 ;  /* 0x00005f0003007a0c */ /* 0x000fe40004761270 */
[----:B------:R-:W-:Y:S02]  /*47010*/  IADD3 R11, R13, c[0x0][0x198], RZ ;  /* 0x000066000d0b7a10 */ /* 0x000fe40007ffe0ff */
[----:B------:R-:W-:Y:S01]  /*47020*/  IADD3 R3, R25, 0x71, RZ ;  /* 0x0000007119037810 */ /* 0x000fe20007ffe0ff */
[----:B------:R1:W-:Y:S01]  /*47030*/  @P5 STG.E.U16 [R4.64], R15 ;  /* 0x0000000f04005986 */ /* 0x0003e2000c101506 */
[----:B0-----:R-:W-:Y:S02]  /*47040*/  LEA R8, P6, R13, R0, 0x1 ;  /* 0x000000000d087211 */ /* 0x001fe400078c08ff */
[----:B------:R-:W-:Y:S02]  /*47050*/  PRMT R6, R15, 0x7632, R6 ;  /* 0x000076320f067816 */ /* 0x000fe40000000006 */
[----:B------:R-:W-:-:S02]  /*47060*/  LEA.HI.X.SX32 R9, R13, R2, 0x1, P6 ;  /* 0x000000020d097211 */ /* 0x000fc400030f0eff */
[----:B------:R-:W-:Y:S02]  /*47070*/  ISETP.LT.AND P2, PT, R3, c[0x0][0x17c], !P0 ;  /* 0x00005f0003007a0c */ /* 0x000fe40004741270 */
[C---:B-1----:R-:W-:Y:S02]  /*47080*/  LEA R4, P6, R11.reuse, R0, 0x1 ;  /* 0x000000000b047211 */ /* 0x042fe400078c08ff */
[----:B------:R-:W-:Y:S02]  /*47090*/  IADD3 R13, R11, c[0x0][0x198], RZ ;  /* 0x000066000b0d7a10 */ /* 0x000fe40007ffe0ff */
[----:B------:R-:W-:Y:S01]  /*470a0*/  IADD3 R3, R25, 0x72, RZ ;  /* 0x0000007219037810 */ /* 0x000fe20007ffe0ff */
[----:B------:R0:W-:Y:S01]  /*470b0*/  @P4 STG.E.U16 [R8.64], R6 ;  /* 0x0000000608004986 */ /* 0x0001e2000c101506 */
[----:B------:R-:W-:Y:S02]  /*470c0*/  LEA.HI.X.SX32 R5, R11, R2, 0x1, P6 ;  /* 0x000000020b057211 */ /* 0x000fe400030f0eff */
[----:B------:R-:W-:-:S02]  /*470d0*/  ISETP.LT.AND P1, PT, R3, c[0x0][0x17c], !P0 ;  /* 0x00005f0003007a0c */ /* 0x000fc40004721270 */
[C---:B------:R-:W-:Y:S02]  /*470e0*/  IADD3 R11, R13.reuse, c[0x0][0x198], RZ ;  /* 0x000066000d0b7a10 */ /* 0x040fe40007ffe0ff */
[----:B0-----:R-:W-:-:S04]  /*470f0*/  LEA R8, P6, R13, R0, 0x1 ;  /* 0x000000000d087211 */ /* 0x001fc800078c08ff */
[----:B------:R-:W-:Y:S01]  /*47100*/  LEA.HI.X.SX32 R9, R13, R2, 0x1, P6 ;  /* 0x000000020d097211 */ /* 0x000fe200030f0eff */
[----:B--2---:R0:W-:Y:S01]  /*47110*/  @P3 STG.E.U16 [R4.64], R23 ;  /* 0x0000001704003986 */ /* 0x0041e2000c101506 */
[----:B------:R-:W-:Y:S02]  /*47120*/  PRMT R10, R23, 0x7632, R10 ;  /* 0x00007632170a7816 */ /* 0x000fe4000000000a */
[----:B0-----:R-:W-:-:S04]  /*47130*/  LEA R4, P6, R11, R0, 0x1 ;  /* 0x000000000b047211 */ /* 0x001fc800078c08ff */
[----:B------:R-:W-:Y:S01]  /*47140*/  LEA.HI.X.SX32 R5, R11, R2, 0x1, P6 ;  /* 0x000000020b057211 */ /* 0x000fe200030f0eff */
[----:B------:R-:W-:Y:S04]  /*47150*/  @P2 STG.E.U16 [R8.64], R10 ;  /* 0x0000000a08002986 */ /* 0x000fe8000c101506 */
[----:B---3--:R0:W-:Y:S01]  /*47160*/  @P1 STG.E.U16 [R4.64], R28 ;  /* 0x0000001c04001986 */ /* 0x0081e2000c101506 */
[----:B------:R-:W-:-:S03]  /*47170*/  PRMT R6, R28, 0x7632, R6 ;  /* 0x000076321c067816 */ /* 0x000fc60000000006 */
[----:B0-----:R-:W2:Y:S04]  /*47180*/  LDL.LU R28, [R1+0xf9c] ;  /* 0x000f9c00011c7983 */ /* 0x001ea80000300800 */
[----:B------:R-:W3:Y:S01]  /*47190*/  LDL.LU R23, [R1+0x7c] ;  /* 0x00007c0001177983 */ /* 0x000ee20000300800 */
[----:B------:R-:W-:Y:S02]  /*471a0*/  IADD3 R3, R25, 0x73, RZ ;  /* 0x0000007319037810 */ /* 0x000fe40007ffe0ff */
[----:B------:R-:W-:Y:S01]  /*471b0*/  IADD3 R13, R11, c[0x0][0x198], RZ ;  /* 0x000066000b0d7a10 */ /* 0x000fe20007ffe0ff */
[----:B------:R-:W4:Y:S01]  /*471c0*/  LDL.LU R20, [R1+0x2c] ;  /* 0x00002c0001147983 */ /* 0x000f220000300800 */
[----:B------:R-:W-:Y:S02]  /*471d0*/  ISETP.LT.AND P5, PT, R3, c[0x0][0x17c], !P0 ;  /* 0x00005f0003007a0c */ /* 0x000fe400047a1270 */
[----:B------:R-:W-:Y:S01]  /*471e0*/  IADD3 R3, R25, 0x74, RZ ;  /* 0x0000007419037810 */ /* 0x000fe20007ffe0ff */
[----:B------:R-:W4:Y:S01]  /*471f0*/  LDL.LU R22, [R1+0x11c] ;  /* 0x00011c0001167983 */ /* 0x000f220000300800 */
[----:B------:R-:W-:-:S02]  /*47200*/  LEA R8, P6, R13, R0, 0x1 ;  /* 0x000000000d087211 */ /* 0x000fc400078c08ff */
[----:B------:R-:W-:Y:S02]  /*47210*/  ISETP.LT.AND P4, PT, R3, c[0x0][0x17c], !P0 ;  /* 0x00005f0003007a0c */ /* 0x000fe40004781270 */
[----:B------:R-:W-:Y:S02]  /*47220*/  IADD3 R11, R13, c[0x0][0x198], RZ ;  /* 0x000066000d0b7a10 */ /* 0x000fe40007ffe0ff */
[----:B------:R-:W-:Y:S02]  /*47230*/  IADD3 R3, R25, 0x75, RZ ;  /* 0x0000007519037810 */ /* 0x000fe40007ffe0ff */
[----:B------:R-:W-:Y:S02]  /*47240*/  LEA.HI.X.SX32 R9, R13, R2, 0x1, P6 ;  /* 0x000000020d097211 */ /* 0x000fe400030f0eff */
[----:B------:R-:W-:Y:S02]  /*47250*/  LEA R4, P6, R11, R0, 0x1 ;  /* 0x000000000b047211 */ /* 0x000fe400078c08ff */
[----:B------:R-:W-:-:S02]  /*47260*/  ISETP.LT.AND P3, PT, R3, c[0x0][0x17c], !P0 ;  /* 0x00005f0003007a0c */ /* 0x000fc40004761270 */
[----:B------:R-:W-:Y:S02]  /*47270*/  IADD3 R13, R11, c[0x0][0x198], RZ ;  /* 0x000066000b0d7a10 */ /* 0x000fe40007ffe0ff */
[----:B------:R-:W-:Y:S01]  /*47280*/  IADD3 R3, R25, 0x76, RZ ;  /* 0x0000007619037810 */ /* 0x000fe20007ffe0ff */
[----:B------:R0:W-:Y:S01]  /*47290*/  @P5 STG.E.U16 [R8.64], R6 ;  /* 0x0000000608005986 */ /* 0x0001e2000c101506 */
[----:B------:R-:W-:Y:S02]  /*472a0*/  LEA.HI.X.SX32 R5, R11, R2, 0x1, P6 ;  /* 0x000000020b057211 */ /* 0x000fe400030f0eff */
[----:B------:R-:W-:Y:S02]  /*472b0*/  ISETP.LT.AND P2, PT, R3, c[0x0][0x17c], !P0 ;  /* 0x00005f0003007a0c */ /* 0x000fe40004741270 */
[----:B------:R-:W-:Y:S02]  /*472c0*/  IADD3 R11, R13, c[0x0][0x198], RZ ;  /* 0x000066000d0b7a10 */ /* 0x000fe40007ffe0ff */
[----:B------:R-:W-:-:S02]  /*472d0*/  IADD3 R3, R25, 0x77, RZ ;  /* 0x0000007719037810 */ /* 0x000fc40007ffe0ff */
[----:B0-----:R-:W-:Y:S01]  /*472e0*/  LEA R8, P6, R13, R0, 0x1 ;  /* 0x000000000d087211 */ /* 0x001fe200078c08ff */
[----:B------:R0:W-:Y:S01]  /*472f0*/  @P4 STG.E.U16 [R4.64], R7 ;  /* 0x0000000704004986 */ /* 0x0001e2000c101506 */
[----:B------:R-:W-:Y:S02]  /*47300*/  ISETP.LT.AND P1, PT, R3, c[0x0][0x17c], !P0 ;  /* 0x00005f0003007a0c */ /* 0x000fe40004721270 */
[----:B------:R-:W-:Y:S02]  /*47310*/  LEA.HI.X.SX32 R9, R13, R2, 0x1, P6 ;  /* 0x000000020d097211 */ /* 0x000fe400030f0eff */
[C---:B------:R-:W-:Y:S02]  /*47320*/  LEA R10, P6, R11.reuse, R0, 0x1 ;  /* 0x000000000b0a7211 */ /* 0x040fe400078c08ff */
[----:B------:R-:W-:Y:S02]  /*47330*/  IADD3 R13, R11, c[0x0][0x198], RZ ;  /* 0x000066000b0d7a10 */ /* 0x000fe40007ffe0ff */
[----:B------:R-:W-:-:S02]  /*47340*/  IADD3 R3, R25, 0x78, RZ ;  /* 0x0000007819037810 */ /* 0x000fc40007ffe0ff */
[----:B------:R-:W-:Y:S02]  /*47350*/  LEA.HI.X.SX32 R11, R11, R2, 0x1, P6 ;  /* 0x000000020b0b7211 */ /* 0x000fe400030f0eff */
[----:B0-----:R-:W-:Y:S02]  /*47360*/  PRMT R5, R7, 0x7632, R5 ;  /* 0x0000763207057816 */ /* 0x001fe40000000005 */
[----:B------:R-:W-:Y:S02]  /*47370*/  LEA R4, P6, R13, R0, 0x1 ;  /* 0x000000000d047211 */ /* 0x000fe400078c08ff */
[----:B------:R-:W-:Y:S02]  /*47380*/  ISETP.LT.AND P5, PT, R3, c[0x0][0x17c], !P0 ;  /* 0x00005f0003007a0c */ /* 0x000fe400047a1270 */
[C---:B------:R-:W-:Y:S01]  /*47390*/  IADD3 R7, R13.reuse, c[0x0][0x198], RZ ;  /* 0x000066000d077a10 */ /* 0x040fe20007ffe0ff */
[----:B------:R0:W-:Y:S04]  /*473a0*/  @P3 STG.E.U16 [R8.64], R5 ;  /* 0x0000000508003986 */ /* 0x0001e8000c101506 */
[----:B------:R-:W-:Y:S01]  /*473b0*/  @P2 STG.E.U16 [R10.64], R19 ;  /* 0x000000130a002986 */ /* 0x000fe2000c101506 */
[----:B0-----:R-:W-:-:S02]  /*473c0*/  LEA.HI.X.SX32 R5, R13, R2, 0x1, P6 ;  /* 0x000000020d057211 */ /* 0x001fc400030f0eff */
[----:B------:R-:W-:Y:S02]  /*473d0*/  LEA R6, P6, R7, R0, 0x1 ;  /* 0x0000000007067211 */ /* 0x000fe400078c08ff */
[----:B------:R-:W-:Y:S02]  /*473e0*/  PRMT R13, R19, 0x7632, R13 ;  /* 0x00007632130d7816 */ /* 0x000fe4000000000d */
[C---:B------:R-:W-:Y:S02]  /*473f0*/  IADD3 R9, R7.reuse, c[0x0][0x198], RZ ;  /* 0x0000660007097a10 */ /* 0x040fe40007ffe0ff */
[----:B------:R-:W-:Y:S01]  /*47400*/  LEA.HI.X.SX32 R7, R7, R2, 0x1, P6 ;  /* 0x0000000207077211 */ /* 0x000fe200030f0eff */
[----:B------:R-:W-:Y:S04]  /*47410*/  @P1 STG.E.U16 [R4.64], R13 ;  /* 0x0000000d04001986 */ /* 0x000fe8000c101506 */
[----:B------:R-:W-:Y:S01]  /*47420*/  STL [R1+0xf98], R16 ;  /* 0x000f981001007387 */ /* 0x000fe20000100800 */
[----:B------:R-:W-:-:S03]  /*47430*/  IADD3 R3, R25, 0x79, RZ ;  /* 0x0000007919037810 */ /* 0x000fc60007ffe0ff */
[----:B---3--:R0:W-:Y:S04]  /*47440*/  @P5 STG.E.U16 [R6.64], R23 ;  /* 0x0000001706005986 */ /* 0x0081e8000c101506 */
[----:B--2---:R-:W1:Y:S01]  /*47450*/  LDS.128 R16, [R28] ;  /* 0x000000001c107984 */ /* 0x004e620000000c00 */
[----:B0-----:R-:W-:-:S03]  /*47460*/  PRMT R7, R23, 0x7632, R7 ;  /* 0x0000763217077816 */ /* 0x001fc60000000007 */
[----:B------:R-:W2:Y:S01]  /*47470*/  LDL.LU R23, [R1+0x13c] ;  /* 0x00013c0001177983 */ /* 0x000ea20000300800 */
[----:B------:R-:W-:Y:S02]  /*47480*/  ISETP.LT.AND P4, PT, R3, c[0x0][0x17c], !P0 ;  /* 0x00005f0003007a0c */ /* 0x000fe40004781270 */
[----:B------:R-:W-:Y:S02]  /*47490*/  LEA R12, P6, R9, R0, 0x1 ;  /* 0x00000000090c7211 */ /* 0x000fe400078c08ff */
[----:B------:R-:W-:Y:S02]  /*474a0*/  IADD3 R3, R25, 0x7a, RZ ;  /* 0x0000007a19037810 */ /* 0x000fe40007ffe0ff */
[C---:B------:R-:W-:Y:S02]  /*474b0*/  IADD3 R11, R9.reuse, c[0x0][0x198], RZ ;  /* 0x00006600090b7a10 */ /* 0x040fe40007ffe0ff */
[----:B------:R-:W-:Y:S02]  /*474c0*/  LEA.HI.X.SX32 R13, R9, R2, 0x1, P6 ;  /* 0x00000002090d7211 */ /* 0x000fe400030f0eff */
[----:B------:R-:W-:-:S02]  /*474d0*/  ISETP.LT.AND P3, PT, R3, c[0x0][0x17c], !P0 ;  /* 0x00005f0003007a0c */ /* 0x000fc40004761270 */
[----:B------:R-:W-:Y:S02]  /*474e0*/  LEA R10, P6, R11, R0, 0x1 ;  /* 0x000000000b0a7211 */ /* 0x000fe400078c08ff */
[----:B------:R-:W-:Y:S02]  /*474f0*/  IADD3 R3, R25, 0x7b, RZ ;  /* 0x0000007b19037810 */ /* 0x000fe40007ffe0ff */
[C---:B------:R-:W-:Y:S02]  /*47500*/  IADD3 R5, R11.reuse, c[0x0][0x198], RZ ;  /* 0x000066000b057a10 */ /* 0x040fe40007ffe0ff */
[----:B------:R-:W-:Y:S02]  /*47510*/  LEA.HI.X.SX32 R11, R11, R2, 0x1, P6 ;  /* 0x000000020b0b7211 */ /* 0x000fe400030f0eff */
[----:B------:R-:W-:Y:S02]  /*47520*/  ISETP.LT.AND P2, PT, R3, c[0x0][0x17c], !P0 ;  /* 0x00005f0003007a0c */ /* 0x000fe40004741270 */
[----:B------:R-:W-:-:S02]  /*47530*/  LEA R6, P6, R5, R0, 0x1 ;  /* 0x0000000005067211 */ /* 0x000fc400078c08ff */
[----:B------:R-:W-:Y:S02]  /*47540*/  IADD3 R3, R25, 0x7c, RZ ;  /* 0x0000007c19037810 */ /* 0x000fe40007ffe0ff */
[----:B------:R-:W-:Y:S01]  /*47550*/  IADD3 R15, R5, c[0x0][0x198], RZ ;  /* 0x00006600050f7a10 */ /* 0x000fe20007ffe0ff */
[----:B------:R0:W-:Y:S01]  /*47560*/  @P4 STG.E.U16 [R12.64], R7 ;  /* 0x000000070c004986 */ /* 0x0001e2000c101506 */
[----:B------:R-:W-:Y:S02]  /*47570*/  ISETP.LT.AND P1, PT, R3, c[0x0][0x17c], !P0 ;  /* 0x00005f0003007a0c */ /* 0x000fe40004721270 */
[----:B------:R-:W-:Y:S02]  /*47580*/  IADD3 R3, R25, 0x7d, RZ ;  /* 0x0000007d19037810 */ /* 0x000fe40007ffe0ff */
[----:B0-----:R-:W-:Y:S02]  /*47590*/  LEA.HI.X.SX32 R7, R5, R2, 0x1, P6 ;  /* 0x0000000205077211 */ /* 0x001fe400030f0eff */
[----:B------:R-:W-:-:S02]  /*475a0*/  LEA R8, P6, R15, R0, 0x1 ;  /* 0x000000000f087211 */ /* 0x000fc400078c08ff */
[----:B------:R-:W-:Y:S02]  /*475b0*/  ISETP.LT.AND P5, PT, R3, c[0x0][0x17c], !P0 ;  /* 0x00005f0003007a0c */ /* 0x000fe400047a1270 */
[C---:B------:R-:W-:Y:S02]  /*475c0*/  LEA.HI.X.SX32 R9, R15.reuse, R2, 0x1, P6 ;  /* 0x000000020f097211 */ /* 0x040fe400030f0eff */
[----:B------:R-:W-:Y:S02]  /*475d0*/  IADD3 R15, R15, c[0x0][0x198], RZ ;  /* 0x000066000f0f7a10 */ /* 0x000fe40007ffe0ff */
[----:B------:R-:W-:Y:S02]  /*475e0*/  IADD3 R3, R25, 0x7e, RZ ;  /* 0x0000007e19037810 */ /* 0x000fe40007ffe0ff */
[----:B----4-:R-:W-:Y:S01]  /*475f0*/  PRMT R5, R20, 0x7632, R5 ;  /* 0x0000763214057816 */ /* 0x010fe20000000005 */
[----:B------:R0:W-:Y:S01]  /*47600*/  @P3 STG.E.U16 [R10.64], R20 ;  /* 0x000000140a003986 */ /* 0x0001e2000c101506 */
[----:B------:R-:W-:-:S02]  /*47610*/  LEA R4, P6, R15, R0, 0x1 ;  /* 0x000000000f047211 */ /* 0x000fc400078c08ff */
[----:B------:R-:W-:Y:S01]  /*47620*/  ISETP.LT.AND P4, PT, R3, c[0x0][0x17c], !P0 ;  /* 0x00005f0003007a0c */ /* 0x000fe20004781270 */
[----:B------:R3:W-:Y:S01]  /*47630*/  @P2 STG.E.U16 [R6.64], R5 ;  /* 0x0000000506002986 */ /* 0x0007e2000c101506 */
[C---:B0-----:R-:W-:Y:S02]  /*47640*/  IADD3 R11, R15.reuse, c[0x0][0x198], RZ ;  /* 0x000066000f0b7a10 */ /* 0x041fe40007ffe0ff */
[----:B---3--:R-:W-:Y:S02]  /*47650*/  LEA.HI.X.SX32 R5, R15, R2, 0x1, P6 ;  /* 0x000000020f057211 */ /* 0x008fe400030f0eff */
[C---:B------:R-:W-:Y:S02]  /*47660*/  LEA R6, P6, R11.reuse, R0, 0x1 ;  /* 0x000000000b067211 */ /* 0x040fe400078c08ff */
[----:B------:R-:W-:Y:S01]  /*47670*/  PRMT R10, R22, 0x7632, R10 ;  /* 0x00007632160a7816 */ /* 0x000fe2000000000a */
[----:B-1----:R-:W-:Y:S01]  /*47680*/  STL [R1+0x44], R17 ;  /* 0x0000441101007387 */ /* 0x002fe20000100800 */
[----:B------:R-:W-:Y:S01]  /*47690*/  LEA.HI.X.SX32 R7, R11, R2, 0x1, P6 ;  /* 0x000000020b077211 */ /* 0x000fe200030f0eff */
[----:B------:R-:W-:-:S02]  /*476a0*/  IMAD.MOV.U32 R14, RZ, RZ, R16 ;  /* 0x000000ffff0e7224 */ /* 0x000fc400078e0010 */
[----:B------:R-:W-:Y:S04]  /*476b0*/  STL.64 [R1+0x48], R18 ;  /* 0x0000481201007387 */ /* 0x000fe80000100a00 */
[----:B------:R0:W-:Y:S04]  /*476c0*/  @P1 STG.E.U16 [R8.64], R22 ;  /* 0x0000001608001986 */ /* 0x0001e8000c101506 */
[----:B------:R-:W1:Y:S04]  /*476d0*/  LDS.128 R16, [R26] ;  /* 0x000000001a107984 */ /* 0x000e680000000c00 */
[----:B------:R3:W-:Y:S01]  /*476e0*/  @P5 STG.E.U16 [R4.64], R10 ;  /* 0x0000000a04005986 */ /* 0x0007e2000c101506 */
[----:B------:R-:W-:-:S04]  /*476f0*/  IADD3 R13, R11, c[0x0][0x198], RZ ;  /* 0x000066000b0d7a10 */ /* 0x000fc80007ffe0ff */
[C---:B0-----:R-:W-:Y:S02]  /*47700*/  IADD3 R9, R13.reuse, c[0x0][0x198], RZ ;  /* 0x000066000d097a10 */ /* 0x041fe40007ffe0ff */
[----:B---3--:R-:W-:-:S04]  /*47710*/  LEA R4, P6, R13, R0, 0x1 ;  /* 0x000000000d047211 */ /* 0x008fc800078c08ff */
[----:B------:R-:W-:Y:S01]  /*47720*/  LEA.HI.X.SX32 R5, R13, R2, 0x1, P6 ;  /* 0x000000020d057211 */ /* 0x000fe200030f0eff */
[----:B-1----:R-:W-:Y:S01]  /*47730*/  STL [R1+0x54], R17 ;  /* 0x0000541101007387 */ /* 0x002fe20000100800 */
[----:B------:R-:W-:-:S03]  /*47740*/  IMAD.MOV.U32 R15, RZ, RZ, R16 ;  /* 0x000000ffff0f7224 */ /* 0x000fc600078e0010 */
[----:B------:R-:W-:Y:S04]  /*47750*/  STL.64 [R1+0x58], R18 ;  /* 0x0000581201007387 */ /* 0x000fe80000100a00 */
[----:B------:R-:W3:Y:S01]  /*47760*/  LDL.LU R16, [R1+0xf98] ;  /* 0x000f980001107983 */ /* 0x000ee20000300800 */
[----:B------:R-:W-:-:S04]  /*47770*/  IADD3 R3, R25, 0x7f, RZ ;  /* 0x0000007f19037810 */ /* 0x000fc80007ffe0ff */
[----:B------:R-:W-:Y:S02]  /*47780*/  ISETP.LT.AND P3, PT, R3, c[0x0][0x17c], !P0 ;  /* 0x00005f0003007a0c */ /* 0x000fe40004761270 */
[----:B------:R-:W-:-:S04]  /*47790*/  IADD3 R3, R25, 0x80, RZ ;  /* 0x0000008019037810 */ /* 0x000fc80007ffe0ff */
[----:B------:R-:W-:Y:S02]  /*477a0*/  ISETP.LT.AND P2, PT, R3, c[0x0][0x17c], !P0 ;  /* 0x00005f0003007a0c */ /* 0x000fe40004741270 */
[----:B------:R-:W-:Y:S02]  /*477b0*/  IADD3 R11, R9, c[0x0][0x198], RZ ;  /* 0x00006600090b7a10 */ /* 0x000fe40007ffe0ff */
[----:B------:R-:W-:-:S04]  /*477c0*/  IADD3 R3, R25, 0x81, RZ ;  /* 0x0000008119037810 */ /* 0x000fc80007ffe0ff */
[----:B------:R-:W-:Y:S02]  /*477d0*/  ISETP.LT.AND P1, PT, R3, c[0x0][0x17c], !P0 ;  /* 0x00005f0003007a0c */ /* 0x000fe40004721270 */
[----:B------:R-:W-:-:S04]  /*477e0*/  IADD3 R3, R25, 0x82, RZ ;  /* 0x0000008219037810 */ /* 0x000fc80007ffe0ff */
[----:B------:R-:W-:Y:S02]  /*477f0*/  ISETP.LT.AND P5, PT, R3, c[0x0][0x17c], !P0 ;  /* 0x00005f0003007a0c */ /* 0x000fe400047a1270 */
[----:B------:R-:W-:Y:S01]  /*47800*/  IADD3 R3, R25, 0x83, RZ ;  /* 0x0000008319037810 */ /* 0x000fe20007ffe0ff */
[----:B--2---:R-:W-:Y:S01]  /*47810*/  @P4 STG.E.U16 [R6.64], R23 ;  /* 0x0000001706004986 */ /* 0x004fe2000c101506 */
[----:B------:R-:W-:-:S03]  /*47820*/  PRMT R8, R23, 0x7632, R8 ;  /* 0x0000763217087816 */ /* 0x000fc60000000008 */
[----:B------:R-:W0:Y:S04]  /*47830*/  LDS.128 R20, [R27] ;  /* 0x000000001b147984 */ /* 0x000e280000000c00 */
[----:B0-----:R-:W-:Y:S01]  /*47840*/  STL [R1+0x24], R21 ;  /* 0x0000241501007387 */ /* 0x001fe20000100800 */
[----:B------:R-:W-:-:S03]  /*47850*/  IMAD.MOV.U32 R13, RZ, RZ, R20 ;  /* 0x000000ffff0d7224 */ /* 0x000fc600078e0014 */
[----:B------:R-:W-:Y:S04]  /*47860*/  STL.64 [R1+0x28], R22 ;  /* 0x0000281601007387 */ /* 0x000fe80000100a00 */
[----:B------:R-:W0:Y:S01]  /*47870*/  LDS.128 R20, [R29] ;  /* 0x000000001d147984 */ /* 0x000e220000000c00 */
[----:B------:R-:W-:-:S04]  /*47880*/  LEA R6, P6, R9, R0, 0x1 ;  /* 0x0000000009067211 */ /* 0x000fc800078c08ff */
[----:B------:R-:W-:Y:S01]  /*47890*/  LEA.HI.X.SX32 R7, R9, R2, 0x1, P6 ;  /* 0x0000000209077211 */ /* 0x000fe200030f0eff */
[----:B------:R-:W-:Y:S01]  /*478a0*/  @P3 STG.E.U16 [R4.64], R8 ;  /* 0x0000000804003986 */ /* 0x000fe2000c101506 */
[----:B------:R-:W-:-:S03]  /*478b0*/  PRMT R9, R14, 0x7632, R9 ;  /* 0x000076320e097816 */ /* 0x000fc60000000009 */
[----:B------:R1:W-:Y:S04]  /*478c0*/  @P2 STG.E.U16 [R6.64], R14 ;  /* 0x0000000e06002986 */ /* 0x0003e8000c101506 */
[----:B0-----:R-:W-:Y:S01]  /*478d0*/  STL [R1+0x74], R21 ;  /* 0x0000741501007387 */ /* 0x001fe20000100800 */
[----:B-1----:R-:W-:-:S03]  /*478e0*/  IMAD.MOV.U32 R14, RZ, RZ, R20 ;  /* 0x000000ffff0e7224 */ /* 0x002fc600078e0014 */
[----:B------:R-:W-:Y:S04]  /*478f0*/  STL.64 [R1+0x78], R22 ;  /* 0x0000781601007387 */ /* 0x000fe80000100a00 */
[----:B------:R-:W0:Y:S01]  /*47900*/  LDS.128 R20, [R28+0x1000] ;  /* 0x001000001c147984 */ /* 0x000e220000000c00 */
[----:B------:R-:W-:Y:S02]  /*47910*/  ISETP.LT.AND P4, PT, R3, c[0x0][0x17c], !P0 ;  /* 0x00005f0003007a0c */ /* 0x000fe40004781270 */
[----:B------:R-:W-:Y:S02]  /*47920*/  IADD3 R3, R25, 0x84, RZ ;  /* 0x0000008419037810 */ /* 0x000fe40007ffe0ff */
[----:B------:R-:W-:Y:S02]  /*47930*/  LEA R6, P6, R11, R0, 0x1 ;  /* 0x000000000b067211 */ /* 0x000fe400078c08ff */
[----:B------:R-:W-:-:S02]  /*47940*/  ISETP.LT.AND P3, PT, R3, c[0x0][0x17c], !P0 ;  /* 0x00005f0003007a0c */ /* 0x000fc40004761270 */
[----:B------:R-:W-:Y:S02]  /*47950*/  IADD3 R3, R25, 0x85, RZ ;  /* 0x0000008519037810 */ /* 0x000fe40007ffe0ff */
[----:B------:R-:W-:Y:S02]  /*47960*/  LEA.HI.X.SX32 R7, R11, R2, 0x1, P6 ;  /* 0x000000020b077211 */ /* 0x000fe400030f0eff */
[----:B------:R-:W-:Y:S02]  /*47970*/  ISETP.LT.AND P2, PT, R3, c[0x0][0x17c], !P0 ;  /* 0x00005f0003007a0c */ /* 0x000fe40004741270 */
[----:B------:R-:W-:Y:S01]  /*47980*/  IADD3 R3, R11, c[0x0][0x198], RZ ;  /* 0x000066000b037a10 */ /* 0x000fe20007ffe0ff */
[----:B0-----:R-:W-:Y:S01]  /*47990*/  STL [R1+0xa4], R21 ;  /* 0x0000a41501007387 */ /* 0x001fe20000100800 */
[----:B------:R-:W-:-:S03]  /*479a0*/  IMAD.MOV.U32 R11, RZ, RZ, R20 ;  /* 0x000000ffff0b7224 */ /* 0x000fc600078e0014 */
[----:B------:R-:W-:Y:S04]  /*479b0*/  STL.64 [R1+0xa8], R22 ;  /* 0x0000a81601007387 */ /* 0x000fe80000100a00 */
[----:B------:R-:W0:Y:S01]  /*479c0*/  LDS.128 R20, [R26+0x1000] ;  /* 0x001000001a147984 */ /* 0x000e220000000c00 */
[C---:B------:R-:W-:Y:S02]  /*479d0*/  LEA R4, P6, R3.reuse, R0, 0x1 ;  /* 0x0000000003047211 */ /* 0x040fe400078c08ff */
[C---:B------:R-:W-:Y:S01]  /*479e0*/  IADD3 R8, R3.reuse, c[0x0][0x198], RZ ;  /* 0x0000660003087a10 */ /* 0x040fe20007ffe0ff */
[----:B------:R1:W-:Y:S01]  /*479f0*/  @P1 STG.E.U16 [R6.64], R9 ;  /* 0x0000000906001986 */ /* 0x0003e2000c101506 */
[----:B------:R-:W-:Y:S02]  /*47a00*/  LEA.HI.X.SX32 R5, R3, R2, 0x1, P6 ;  /* 0x0000000203057211 */ /* 0x000fe400030f0eff */
[----:B------:R-:W-:-:S03]  /*47a10*/  IADD3 R3, R8, c[0x0][0x198], RZ ;  /* 0x0000660008037a10 */ /* 0x000fc60007ffe0ff */
[----:B------:R2:W-:Y:S01]  /*47a20*/  @P5 STG.E.U16 [R4.64], R15 ;  /* 0x0000000f04005986 */ /* 0x0005e2000c101506 */
[----:B-1----:R-:W-:-:S04]  /*47a30*/  LEA R6, P6, R8, R0, 0x1 ;  /* 0x0000000008067211 */ /* 0x002fc800078c08ff */
[----:B------:R-:W-:Y:S02]  /*47a40*/  LEA.HI.X.SX32 R7, R8, R2, 0x1, P6 ;  /* 0x0000000208077211 */ /* 0x000fe400030f0eff */
[----:B--2---:R-:W-:Y:S02]  /*47a50*/  LEA R4, P6, R3, R0, 0x1 ;  /* 0x0000000003047211 */ /* 0x004fe400078c08ff */
[----:B------:R-:W-:Y:S02]  /*47a60*/  PRMT R8, R15, 0x7632, R8 ;  /* 0x000076320f087816 */ /* 0x000fe40000000008 */
[----:B------:R-:W-:Y:S02]  /*47a70*/  IADD3 R9, R25, 0x88, RZ ;  /* 0x0000008819097810 */ /* 0x000fe40007ffe0ff */
[----:B------:R-:W-:Y:S01]  /*47a80*/  LEA.HI.X.SX32 R5, R3, R2, 0x1, P6 ;  /* 0x0000000203057211 */ /* 0x000fe200030f0eff */
[----:B------:R-:W-:Y:S01]  /*47a90*/  @P4 STG.E.U16 [R6.64], R8 ;  /* 0x0000000806004986 */ /* 0x000fe2000c101506 */
[----:B------:R-:W-:-:S02]  /*47aa0*/  ISETP.LT.AND P4, PT, R9, c[0x0][0x17c], !P0 ;  /* 0x00005f0009007a0c */ /* 0x000fc40004781270 */
[----:B------:R-:W-:Y:S01]  /*47ab0*/  PRMT R9, R13, 0x7632, R9 ;  /* 0x000076320d097816 */ /* 0x000fe20000000009 */
[----:B------:R1:W-:Y:S04]  /*47ac0*/  @P3 STG.E.U16 [R4.64], R13 ;  /* 0x0000000d04003986 */ /* 0x0003e8000c101506 */
[----:B0-----:R-:W-:Y:S04]  /*47ad0*/  STL [R1+0x94], R21 ;  /* 0x0000941501007387 */ /* 0x001fe80000100800 */
[----:B------:R-:W-:Y:S01]  /*47ae0*/  STL.64 [R1+0x98], R22 ;  /* 0x0000981601007387 */ /* 0x000fe20000100a00 */
[----:B-1----:R-:W-:-:S03]  /*47af0*/  IMAD.MOV.U32 R13, RZ, RZ, R20 ;  /* 0x000000ffff0d7224 */ /* 0x002fc600078e0014 */
[----:B------:R-:W0:Y:S01]  /*47b00*/  LDS.128 R20, [R27+0x1000] ;  /* 0x001000001b147984 */ /* 0x000e220000000c00 */
[----:B------:R-:W-:Y:S02]  /*47b10*/  IADD3 R7, R3, c[0x0][0x198], RZ ;  /* 0x0000660003077a10 */ /* 0x000fe40007ffe0ff */
[C---:B------:R-:W-:Y:S02]  /*47b20*/  IADD3 R3, R25.reuse, 0x89, RZ ;  /* 0x0000008919037810 */ /* 0x040fe40007ffe0ff */
[----:B------:R-:W-:Y:S02]  /*47b30*/  IADD3 R10, R25, 0x86, RZ ;  /* 0x00000086190a7810 */ /* 0x000fe40007ffe0ff */
[----:B------:R-:W-:Y:S02]  /*47b40*/  LEA R6, P6, R7, R0, 0x1 ;  /* 0x0000000007067211 */ /* 0x000fe400078c08ff */
[----:B------:R-:W-:Y:S02]  /*47b50*/  ISETP.LT.AND P3, PT, R3, c[0x0][0x17c], !P0 ;  /* 0x00005f0003007a0c */ /* 0x000fe40004761270 */
[----:B------:R-:W-:-:S02]  /*47b60*/  ISETP.LT.AND P1, PT, R10, c[0x0][0x17c], !P0 ;  /* 0x00005f000a007a0c */ /* 0x000fc40004721270 */
[C---:B------:R-:W-:Y:S02]  /*47b70*/  IADD3 R3, R7.reuse, c[0x0][0x198], RZ ;  /* 0x0000660007037a10 */ /* 0x040fe40007ffe0ff */
[----:B------:R-:W-:Y:S02]  /*47b80*/  LEA.HI.X.SX32 R7, R7, R2, 0x1, P6 ;  /* 0x0000000207077211 */ /* 0x000fe400030f0eff */
[C---:B------:R-:W-:Y:S02]  /*47b90*/  LEA R4, P6, R3.reuse, R0, 0x1 ;  /* 0x0000000003047211 */ /* 0x040fe400078c08ff */
[C---:B------:R-:W-:Y:S01]  /*47ba0*/  IADD3 R8, R3.reuse, c[0x0][0x198], RZ ;  /* 0x0000660003087a10 */ /* 0x040fe20007ffe0ff */
[----:B------:R1:W-:Y:S01]  /*47bb0*/  @P2 STG.E.U16 [R6.64], R9 ;  /* 0x0000000906002986 */ /* 0x0003e2000c101506 */
[----:B------:R-:W-:Y:S02]  /*47bc0*/  LEA.HI.X.SX32 R5, R3, R2, 0x1, P6 ;  /* 0x0000000203057211 */ /* 0x000fe400030f0eff */
[----:B------:R-:W-:-:S03]  /*47bd0*/  IADD3 R3, R8, c[0x0][0x198], RZ ;  /* 0x0000660008037a10 */ /* 0x000fc60007ffe0ff */
[----:B------:R2:W-:Y:S01]  /*47be0*/  @P1 STG.E.U16 [R4.64], R14 ;  /* 0x0000000e04001986 */ /* 0x0005e2000c101506 */
[----:B-1----:R-:W-:Y:S02]  /*47bf0*/  IADD3 R7, R25, 0x8b, RZ ;  /* 0x0000008b19077810 */ /* 0x002fe40007ffe0ff */
[C---:B------:R-:W-:Y:S02]  /*47c00*/  LEA R6, P6, R8.reuse, R0, 0x1 ;  /* 0x0000000008067211 */ /* 0x040fe400078c08ff */
[----:B------:R-:W-:Y:S02]  /*47c10*/  ISETP.LT.AND P1, PT, R7, c[0x0][0x17c], !P0 ;  /* 0x00005f0007007a0c */ /* 0x000fe40004721270 */
[----:B------:R-:W-:Y:S02]  /*47c20*/  LEA.HI.X.SX32 R7, R8, R2, 0x1, P6 ;  /* 0x0000000208077211 */ /* 0x000fe400030f0eff */
[----:B------:R-:W-:Y:S01]  /*47c30*/  PRMT R8, R14, 0x7632, R8 ;  /* 0x000076320e087816 */ /* 0x000fe20000000008 */
[----:B0-----:R-:W-:Y:S01]  /*47c40*/  STL [R1+0x84], R21 ;  /* 0x0000841501007387 */ /* 0x001fe20000100800 */
[----:B--2---:R-:W-:-:S03]  /*47c50*/  IMAD.MOV.U32 R14, RZ, RZ, R20 ;  /* 0x000000ffff0e7224 */ /* 0x004fc600078e0014 */
[----:B------:R-:W-:Y:S04]  /*47c60*/  STL.64 [R1+0x88], R22 ;  /* 0x0000881601007387 */ /* 0x000fe80000100a00 */
[----:B------:R-:W0:Y:S01]  /*47c70*/  LDS.128 R20, [R29+0x1000] ;  /* 0x001000001d147984 */ /* 0x000e220000000c00 */
[----:B------:R-:W-:-:S04]  /*47c80*/  IADD3 R10, R25, 0x87, RZ ;  /* 0x00000087190a7810 */ /* 0x000fc80007ffe0ff */
[----:B------:R-:W-:Y:S02]  /*47c90*/  ISETP.LT.AND P5, PT, R10, c[0x0][0x17c], !P0 ;  /* 0x00005f000a007a0c */ /* 0x000fe400047a1270 */
[----:B------:R-:W-:Y:S02]  /*47ca0*/  LEA R4, P6, R3, R0, 0x1 ;  /* 0x0000000003047211 */ /* 0x000fe400078c08ff */
[----:B------:R-:W-:Y:S02]  /*47cb0*/  IADD3 R9, R25, 0x8c, RZ ;  /* 0x0000008c19097810 */ /* 0x000fe40007ffe0ff */
[----:B------:R-:W-:-:S07]  /*47cc0*/  LEA.HI.X.SX32 R5, R3, R2, 0x1, P6 ;  /* 0x0000000203057211 */ /* 0x000fce00030f0eff */
[----:B------:R-:W-:Y:S01]  /*47cd0*/  @P5 STG.E.U16 [R6.64], R8 ;  /* 0x0000000806005986 */ /* 0x000fe2000c101506 */
[----:B------:R-:W-:Y:S02]  /*47ce0*/  ISETP.LT.AND P5, PT, R9, c[0x0][0x17c], !P0 ;  /* 0x00005f0009007a0c */ /* 0x000fe400047a1270 */
[----:B------:R-:W-:Y:S01]  /*47cf0*/  PRMT R9, R11, 0x7632, R9 ;  /* 0x000076320b097816 */ /* 0x000fe20000000009 */
[----:B------:R1:W-:Y:S04]  /*47d00*/  @P4 STG.E.U16 [R4.64], R11 ;  /* 0x0000000b04004986 */ /* 0x0003e8000c101506 */
[----:B0-----:R-:W-:Y:S01]  /*47d10*/  STL [R1+0x4], R21 ;  /* 0x0000041501007387 */ /* 0x001fe20000100800 */
[----:B-1----:R-:W-:-:S03]  /*47d20*/  IMAD.MOV.U32 R11, RZ, RZ, R20 ;  /* 0x000000ffff0b7224 */ /* 0x002fc600078e0014 */
[----:B------:R-:W-:Y:S04]  /*47d30*/  STL.64 [R1+0x8], R22 ;  /* 0x0000081601007387 */ /* 0x000fe80000100a00 */
[----:B------:R-:W0:Y:S01]  /*47d40*/  LDS.128 R20, [R28+0x2000] ;  /* 0x002000001c147984 */ /* 0x000e220000000c00 */
[----:B------:R-:W-:Y:S02]  /*47d50*/  IADD3 R7, R3, c[0x0][0x198], RZ ;  /* 0x0000660003077a10 */ /* 0x000fe40007ffe0ff */
[C---:B------:R-:W-:Y:S02]  /*47d60*/  IADD3 R3, R25.reuse, 0x8d, RZ ;  /* 0x0000008d19037810 */ /* 0x040fe40007ffe0ff */
[----:B------:R-:W-:Y:S02]  /*47d70*/  IADD3 R10, R25, 0x8a, RZ ;  /* 0x0000008a190a7810 */ /* 0x000fe40007ffe0ff */
[----:B------:R-:W-:-:S02]  /*47d80*/  LEA R6, P6, R7, R0, 0x1 ;  /* 0x0000000007067211 */ /* 0x000fc400078c08ff */
[----:B------:R-:W-:Y:S02]  /*47d90*/  ISETP.LT.AND P4, PT, R3, c[0x0][0x17c], !P0 ;  /* 0x00005f0003007a0c */ /* 0x000fe40004781270 */
[----:B------:R-:W-:Y:S02]  /*47da0*/  ISETP.LT.AND P2, PT, R10, c[0x0][0x17c], !P0 ;  /* 0x00005f000a007a0c */ /* 0x000fe40004741270 */
[C---:B------:R-:W-:Y:S02]  /*47db0*/  IADD3 R3, R7.reuse, c[0x0][0x198], RZ ;  /* 0x0000660007037a10 */ /* 0x040fe40007ffe0ff */
[----:B------:R-:W-:Y:S02]  /*47dc0*/  LEA.HI.X.SX32 R7, R7, R2, 0x1, P6 ;  /* 0x0000000207077211 */ /* 0x000fe400030f0eff */
[C---:B------:R-:W-:Y:S02]  /*47dd0*/  LEA R4, P6, R3.reuse, R0, 0x1 ;  /* 0x0000000003047211 */ /* 0x040fe400078c08ff */
[C---:B------:R-:W-:Y:S01]  /*47de0*/  IADD3 R8, R3.reuse, c[0x0][0x198], RZ ;  /* 0x0000660003087a10 */ /* 0x040fe20007ffe0ff */
[----:B------:R1:W-:Y:S01]  /*47df0*/  @P3 STG.E.U16 [R6.64], R9 ;  /* 0x0000000906003986 */ /* 0x0003e2000c101506 */
[----:B------:R-:W-:-:S02]  /*47e00*/  LEA.HI.X.SX32 R5, R3, R2, 0x1, P6 ;  /* 0x0000000203057211 */ /* 0x000fc400030f0eff */
        /* <DEDUP_REMOVED lines=10> */
[----:B------:R-:W0:Y:S04]  /*47eb0*/  LDS.128 R20, [R26+0x2000] ;  /* 0x002000001a147984 */ /* 0x000e280000000c00 */
[----:B0-----:R-:W-:Y:S01]  /*47ec0*/  STL [R1+0x34], R21 ;  /* 0x0000341501007387 */ /* 0x001fe20000100800 */
[----:B------:R-:W-:-:S03]  /*47ed0*/  IMAD.MOV.U32 R15, RZ, RZ, R20 ;  /* 0x000000ffff0f7224 */ /* 0x000fc600078e0014 */
[----:B------:R-:W-:Y:S04]  /*47ee0*/  STL.64 [R1+0x38], R22 ;  /* 0x0000381601007387 */ /* 0x000fe80000100a00 */
[----:B------:R-:W0:Y:S04]  /*47ef0*/  LDS.128 R20, [R27+0x2000] ;  /* 0x002000001b147984 */ /* 0x000e280000000c00 */
[----:B0-----:R0:W-:Y:S04]  /*47f00*/  STL [R1+0x14], R21 ;  /* 0x0000141501007387 */ /* 0x0011e80000100800 */
[----:B------:R-:W-:Y:S04]  /*47f10*/  STL.64 [R1+0x18], R22 ;  /* 0x0000181601007387 */ /* 0x000fe80000100a00 */
[----:B0-----:R-:W2:Y:S01]  /*47f20*/  LDL.LU R21, [R1+0xf94] ;  /* 0x000f940001157983 */ /* 0x001ea20000300800 */
[----:B------:R-:W-:-:S03]  /*47f30*/  LEA R4, P6, R3, R0, 0x1 ;  /* 0x0000000003047211 */ /* 0x000fc600078c08ff */
[----:B------:R0:W-:Y:S01]  /*47f40*/  @P1 STG.E.U16 [R6.64], R8 ;  /* 0x0000000806001986 */ /* 0x0001e2000c101506 */
[----:B------:R-:W-:Y:S02]  /*47f50*/  LEA.HI.X.SX32 R5, R3, R2, 0x1, P6 ;  /* 0x0000000203057211 */ /* 0x000fe400030f0eff */
[C---:B------:R-:W-:Y:S02]  /*47f60*/  IADD3 R10, R25.reuse, 0x8e, RZ ;  /* 0x0000008e190a7810 */ /* 0x040fe40007ffe0ff */
[----:B------:R-:W-:Y:S01]  /*47f70*/  IADD3 R9, R25, 0x90, RZ ;  /* 0x0000009019097810 */ /* 0x000fe20007ffe0ff */
[----:B------:R1:W-:Y:S01]  /*47f80*/  @P5 STG.E.U16 [R4.64], R14 ;  /* 0x0000000e04005986 */ /* 0x0003e2000c101506 */
[----:B0-----:R-:W-:Y:S02]  /*47f90*/  IADD3 R6, R3, c[0x0][0x198], RZ ;  /* 0x0000660003067a10 */ /* 0x001fe40007ffe0ff */
[----:B------:R-:W-:Y:S02]  /*47fa0*/  IADD3 R3, R25, 0x91, RZ ;  /* 0x0000009119037810 */ /* 0x000fe40007ffe0ff */
[----:B------:R-:W-:-:S02]  /*47fb0*/  ISETP.LT.AND P3, PT, R10, c[0x0][0x17c], !P0 ;  /* 0x00005f000a007a0c */ /* 0x000fc40004761270 */
[C---:B-1----:R-:W-:Y:S02]  /*47fc0*/  LEA R4, P6, R6.reuse, R0, 0x1 ;  /* 0x0000000006047211 */ /* 0x042fe400078c08ff */
[----:B------:R-:W-:Y:S02]  /*47fd0*/  ISETP.LT.AND P5, PT, R3, c[0x0][0x17c], !P0 ;  /* 0x00005f0003007a0c */ /* 0x000fe400047a1270 */
[C---:B------:R-:W-:Y:S02]  /*47fe0*/  IADD3 R3, R6.reuse, c[0x0][0x198], RZ ;  /* 0x0000660006037a10 */ /* 0x040fe40007ffe0ff */
[----:B------:R-:W-:Y:S02]  /*47ff0*/  ISETP.LT.AND P1, PT, R9, c[0x0][0x17c], !P0 ;  /* 0x00005f0009007a0c */ /* 0x000fe40004721270 */
[----:B------:R-:W-:Y:S02]  /*48000*/  LEA.HI.X.SX32 R5, R6, R2, 0x1, P6 ;  /* 0x0000000206057211 */ /* 0x000fe400030f0eff */
[----:B------:R-:W-:-:S02]  /*48010*/  PRMT R9, R14, 0x7632, R9 ;  /* 0x000076320e097816 */ /* 0x000fc40000000009 */
[C---:B------:R-:W-:Y:S02]  /*48020*/  LEA R6, P6, R3.reuse, R0, 0x1 ;  /* 0x0000000003067211 */ /* 0x040fe400078c08ff */
[C---:B------:R-:W-:Y:S01]  /*48030*/  IADD3 R8, R3.reuse, c[0x0][0x198], RZ ;  /* 0x0000660003087a10 */ /* 0x040fe20007ffe0ff */
        /* <DEDUP_REMOVED lines=9> */
[----:B-1----:R-:W-:-:S02]  /*480d0*/  LEA R6, P6, R3, R0, 0x1 ;  /* 0x0000000003067211 */ /* 0x002fc400078c08ff */
[----:B------:R-:W-:Y:S01]  /*480e0*/  IADD3 R10, R25, 0x92, RZ ;  /* 0x00000092190a7810 */ /* 0x000fe20007ffe0ff */
[----:B------:R0:W-:Y:S01]  /*480f0*/  @P2 STG.E.U16 [R4.64], R8 ;  /* 0x0000000804002986 */ /* 0x0001e2000c101506 */
[----:B------:R-:W-:Y:S02]  /*48100*/  LEA.HI.X.SX32 R7, R3, R2, 0x1, P6 ;  /* 0x0000000203077211 */ /* 0x000fe400030f0eff */
[----:B------:R-:W-:-:S03]  /*48110*/  ISETP.LT.AND P4, PT, R10, c[0x0][0x17c], !P0 ;  /* 0x00005f000a007a0c */ /* 0x000fc60004781270 */
[----:B------:R1:W-:Y:S01]  /*48120*/  @P1 STG.E.U16 [R6.64], R13 ;  /* 0x0000000d06001986 */ /* 0x0003e2000c101506 */
[----:B0-----:R-:W-:Y:S02]  /*48130*/  IADD3 R4, R3, c[0x0][0x198], RZ ;  /* 0x0000660003047a10 */ /* 0x001fe40007ffe0ff */
[----:B------:R-:W-:Y:S02]  /*48140*/  IADD3 R3, R25, 0x95, RZ ;  /* 0x0000009519037810 */ /* 0x000fe40007ffe0ff */
[C---:B------:R-:W-:Y:S02]  /*48150*/  LEA R10, P6, R4.reuse, R0, 0x1 ;  /* 0x00000000040a7211 */ /* 0x040fe400078c08ff */
[----:B------:R-:W-:Y:S02]  /*48160*/  ISETP.LT.AND P1, PT, R3, c[0x0][0x17c], !P0 ;  /* 0x00005f0003007a0c */ /* 0x000fe40004721270 */
[----:B------:R-:W-:Y:S02]  /*48170*/  IADD3 R3, R4, c[0x0][0x198], RZ ;  /* 0x0000660004037a10 */ /* 0x000fe40007ffe0ff */
[----:B------:R-:W-:-:S02]  /*48180*/  IADD3 R9, R25, 0x94, RZ ;  /* 0x0000009419097810 */ /* 0x000fc40007ffe0ff */
[----:B------:R-:W-:Y:S02]  /*48190*/  PRMT R12, R13, 0x7632, R12 ;  /* 0x000076320d0c7816 */ /* 0x000fe4000000000c */
[----:B------:R-:W-:Y:S02]  /*481a0*/  LEA.HI.X.SX32 R11, R4, R2, 0x1, P6 ;  /* 0x00000002040b7211 */ /* 0x000fe400030f0eff */
[----:B------:R-:W-:Y:S01]  /*481b0*/  LEA R8, P6, R3, R0, 0x1 ;  /* 0x0000000003087211 */ /* 0x000fe200078c08ff */
[----:B------:R-:W0:Y:S01]  /*481c0*/  LDS.128 R4, [R29+0x2000] ;  /* 0x002000001d047984 */ /* 0x000e220000000c00 */
[----:B------:R-:W-:Y:S02]  /*481d0*/  ISETP.LT.AND P2, PT, R9, c[0x0][0x17c], !P0 ;  /* 0x00005f0009007a0c */ /* 0x000fe40004741270 */
[C---:B------:R-:W-:Y:S01]  /*481e0*/  LEA.HI.X.SX32 R9, R3.reuse, R2, 0x1, P6 ;  /* 0x0000000203097211 */ /* 0x040fe200030f0eff */
[----:B------:R4:W-:Y:S01]  /*481f0*/  @P5 STG.E.U16 [R10.64], R12 ;  /* 0x0000000c0a005986 */ /* 0x0009e2000c101506 */
[----:B-1----:R-:W-:-:S03]  /*48200*/  IADD3 R13, R3, c[0x0][0x198], RZ ;  /* 0x00006600030d7a10 */ /* 0x002fc60007ffe0ff */
[----:B------:R1:W-:Y:S01]  /*48210*/  @P4 STG.E.U16 [R8.64], R15 ;  /* 0x0000000f08004986 */ /* 0x0003e2000c101506 */
[C---:B------:R-:W-:Y:S02]  /*48220*/  IADD3 R14, R25.reuse, 0x96, RZ ;  /* 0x00000096190e7810 */ /* 0x040fe40007ffe0ff */
[----:B----4-:R-:W-:Y:S02]  /*48230*/  IADD3 R10, R25, 0x97, RZ ;  /* 0x00000097190a7810 */ /* 0x010fe40007ffe0ff */
[C---:B------:R-:W-:Y:S02]  /*48240*/  LEA R12, P6, R13.reuse, R0, 0x1 ;  /* 0x000000000d0c7211 */ /* 0x040fe400078c08ff */
[----:B------:R-:W-:Y:S02]  /*48250*/  ISETP.LT.AND P4, PT, R10, c[0x0][0x17c], !P0 ;  /* 0x00005f000a007a0c */ /* 0x000fe40004781270 */
[----:B------:R-:W4:Y:S01]  /*48260*/  LDS.128 R8, [R28+0x3000] ;  /* 0x003000001c087984 */ /* 0x000f220000000c00 */
[----:B------:R-:W-:-:S02]  /*48270*/  IADD3 R3, R13, c[0x0][0x198], RZ ;  /* 0x000066000d037a10 */ /* 0x000fc40007ffe0ff */
[----:B------:R-:W-:Y:S02]  /*48280*/  ISETP.LT.AND P5, PT, R14, c[0x0][0x17c], !P0 ;  /* 0x00005f000e007a0c */ /* 0x000fe400047a1270 */
[----:B------:R-:W-:Y:S02]  /*48290*/  LEA.HI.X.SX32 R13, R13, R2, 0x1, P6 ;  /* 0x000000020d0d7211 */ /* 0x000fe400030f0eff */
[----:B---3--:R-:W-:Y:S02]  /*482a0*/  PRMT R16, R15, 0x7632, R16 ;  /* 0x000076320f107816 */ /* 0x008fe40000000010 */
[----:B------:R-:W-:-:S03]  /*482b0*/  LEA R14, P6, R3, R0, 0x1 ;  /* 0x00000000030e7211 */ /* 0x000fc600078c08ff */
[----:B------:R3:W-:Y:S01]  /*482c0*/  @P3 STG.E.U16 [R12.64], R16 ;  /* 0x000000100c003986 */ /* 0x0007e2000c101506 */
[----:B-1----:R-:W-:-:S05]  /*482d0*/  LEA.HI.X.SX32 R15, R3, R2, 0x1, P6 ;  /* 0x00000002030f7211 */ /* 0x002fca00030f0eff */
[----:B------:R1:W-:Y:S01]  /*482e0*/  @P2 STG.E.U16 [R14.64], R20 ;  /* 0x000000140e002986 */ /* 0x0003e2000c101506 */
[----:B---3--:R-:W-:Y:S02]  /*482f0*/  IADD3 R12, R3, c[0x0][0x198], RZ ;  /* 0x00006600030c7a10 */ /* 0x008fe40007ffe0ff */
[----:B------:R-:W-:Y:S02]  /*48300*/  IADD3 R3, R25, 0x99, RZ ;  /* 0x0000009919037810 */ /* 0x000fe40007ffe0ff */
[C---:B------:R-:W-:Y:S02]  /*48310*/  LEA R18, P6, R12.reuse, R0, 0x1 ;  /* 0x000000000c127211 */ /* 0x040fe400078c08ff */
[----:B------:R-:W-:Y:S02]  /*48320*/  ISETP.LT.AND P2, PT, R3, c[0x0][0x17c], !P0 ;  /* 0x00005f0003007a0c */ /* 0x000fe40004741270 */
[C---:B------:R-:W-:Y:S02]  /*48330*/  IADD3 R3, R12.reuse, c[0x0][0x198], RZ ;  /* 0x000066000c037a10 */ /* 0x040fe40007ffe0ff */
[----:B------:R-:W-:-:S02]  /*48340*/  LEA.HI.X.SX32 R19, R12, R2, 0x1, P6 ;  /* 0x000000020c137211 */ /* 0x000fc400030f0eff */
[C---:B------:R-:W-:Y:S01]  /*48350*/  IADD3 R17, R25.reuse, 0x98, RZ ;  /* 0x0000009819117810 */ /* 0x040fe20007ffe0ff */
[----:B------:R-:W3:Y:S01]  /*48360*/  LDS.128 R12, [R26+0x3000] ;  /* 0x003000001a0c7984 */ /* 0x000ee20000000c00 */
[----:B------:R-:W-:Y:S02]  /*48370*/  IADD3 R22, R25, 0x9a, RZ ;  /* 0x0000009a19167810 */ /* 0x000fe40007ffe0ff */
[----:B------:R-:W-:Y:S02]  /*48380*/  LEA R16, P6, R3, R0, 0x1 ;  /* 0x0000000003107211 */ /* 0x000fe400078c08ff */
[----:B------:R-:W-:Y:S02]  /*48390*/  ISETP.LT.AND P3, PT, R17, c[0x0][0x17c], !P0 ;  /* 0x00005f0011007a0c */ /* 0x000fe40004761270 */
[----:B------:R-:W-:Y:S02]  /*483a0*/  LEA.HI.X.SX32 R17, R3, R2, 0x1, P6 ;  /* 0x0000000203117211 */ /* 0x000fe400030f0eff */
[----:B0-----:R-:W-:-:S02]  /*483b0*/  PRMT R24, R4, 0x7632, R24 ;  /* 0x0000763204187816 */ /* 0x001fc40000000018 */
[----:B----4-:R-:W-:Y:S02]  /*483c0*/  PRMT R28, R8, 0x7632, R28 ;  /* 0x00007632081c7816 */ /* 0x010fe4000000001c */
[----:B--2---:R-:W-:Y:S02]  /*483d0*/  PRMT R21, R20, 0x7632, R21 ;  /* 0x0000763214157816 */ /* 0x004fe40000000015 */
[----:B-1----:R-:W-:-:S03]  /*483e0*/  IADD3 R20, R3, c[0x0][0x198], RZ ;  /* 0x0000660003147a10 */ /* 0x002fc60007ffe0ff */
[----:B------:R0:W-:Y:S01]  /*483f0*/  @P1 STG.E.U16 [R18.64], R21 ;  /* 0x0000001512001986 */ /* 0x0001e2000c101506 */
[----:B------:R-:W-:Y:S02]  /*48400*/  ISETP.LT.AND P1, PT, R22, c[0x0][0x17c], !P0 ;  /* 0x00005f0016007a0c */ /* 0x000fe40004721270 */
[C---:B------:R-:W-:Y:S02]  /*48410*/  LEA R22, P6, R20.reuse, R0, 0x1 ;  /* 0x0000000014167211 */ /* 0x040fe400078c08ff */
[C---:B------:R-:W-:Y:S01]  /*48420*/  IADD3 R3, R20.reuse, c[0x0][0x198], RZ ;  /* 0x0000660014037a10 */ /* 0x040fe20007ffe0ff */
[----:B------:R1:W-:Y:S01]  /*48430*/  @P5 STG.E.U16 [R16.64], R4 ;  /* 0x0000000410005986 */ /* 0x0003e2000c101506 */
[----:B------:R-:W-:Y:S02]  /*48440*/  LEA.HI.X.SX32 R23, R20, R2, 0x1, P6 ;  /* 0x0000000214177211 */ /* 0x000fe400030f0eff */
[----:B0-----:R-:W-:Y:S02]  /*48450*/  IADD3 R18, R25, 0x9b, RZ ;  /* 0x0000009b19127810 */ /* 0x001fe40007ffe0ff */
[----:B------:R-:W-:-:S02]  /*48460*/  LEA R20, P6, R3, R0, 0x1 ;  /* 0x0000000003147211 */ /* 0x000fc400078c08ff */
[----:B------:R-:W-:Y:S02]  /*48470*/  ISETP.LT.AND P5, PT, R18, c[0x0][0x17c], !P0 ;  /* 0x00005f0012007a0c */ /* 0x000fe400047a1270 */
[----:B------:R-:W0:Y:S01]  /*48480*/  LDS.128 R16, [R27+0x3000] ;  /* 0x003000001b107984 */ /* 0x000e220000000c00 */
[----:B------:R-:W-:-:S03]  /*48490*/  LEA.HI.X.SX32 R21, R3, R2, 0x1, P6 ;  /* 0x0000000203157211 */ /* 0x000fc600030f0eff */
[----:B------:R2:W-:Y:S01]  /*484a0*/  @P4 STG.E.U16 [R22.64], R24 ;  /* 0x0000001816004986 */ /* 0x0005e2000c101506 */
[----:B-1----:R-:W-:-:S03]  /*484b0*/  IADD3 R4, R25, 0x9c, RZ ;  /* 0x0000009c19047810 */ /* 0x002fc60007ffe0ff */
[----:B------:R-:W-:Y:S01]  /*484c0*/  @P3 STG.E.U16 [R20.64], R8 ;  /* 0x0000000814003986 */ /* 0x000fe2000c101506 */
[----:B--2---:R-:W-:-:S04]  /*484d0*/  IADD3 R22, R25, 0x9d, RZ ;  /* 0x0000009d19167810 */ /* 0x004fc80007ffe0ff */
[----:B------:R-:W-:Y:S02]  /*484e0*/  ISETP.LT.AND P3, PT, R22, c[0x0][0x17c], !P0 ;  /* 0x00005f0016007a0c */ /* 0x000fe40004761270 */
[----:B------:R1:W2:Y:S01]  /*484f0*/  LDS.128 R20, [R29+0x3000] ;  /* 0x003000001d147984 */ /* 0x0002a20000000c00 */
[----:B------:R-:W-:Y:S02]  /*48500*/  ISETP.LT.AND P4, PT, R4, c[0x0][0x17c], !P0 ;  /* 0x00005f0004007a0c */ /* 0x000fe40004781270 */
[----:B------:R-:W-:Y:S01]  /*48510*/  IADD3 R4, R3, c[0x0][0x198], RZ ;  /* 0x0000660003047a10 */ /* 0x000fe20007ffe0ff */
[----:B-1----:R-:W4:Y:S03]  /*48520*/  LDL.LU R29, [R1+0x750] ;  /* 0x00075000011d7983 */ /* 0x002f260000300800 */
[C---:B------:R-:W-:Y:S02]  /*48530*/  LEA R26, P6, R4.reuse, R0, 0x1 ;  /* 0x00000000041a7211 */ /* 0x040fe400078c08ff */
[----:B------:R-:W-:-:S02]  /*48540*/  IADD3 R3, R4, c[0x0][0x198], RZ ;  /* 0x0000660004037a10 */ /* 0x000fc40007ffe0ff */
[----:B------:R-:W-:Y:S02]  /*48550*/  LEA.HI.X.SX32 R27, R4, R2, 0x1, P6 ;  /* 0x00000002041b7211 */ /* 0x000fe400030f0eff */
[C---:B------:R-:W-:Y:S02]  /*48560*/  LEA R24, P6, R3.reuse, R0, 0x1 ;  /* 0x0000000003187211 */ /* 0x040fe400078c08ff */
[C---:B------:R-:W-:Y:S01]  /*48570*/  IADD3 R4, R3.reuse, c[0x0][0x198], RZ ;  /* 0x0000660003047a10 */ /* 0x040fe20007ffe0ff */
[----:B------:R1:W-:Y:S01]  /*48580*/  @P2 STG.E.U16 [R26.64], R28 ;  /* 0x0000001c1a002986 */ /* 0x0003e2000c101506 */
[----:B------:R-:W-:Y:S02]  /*48590*/  LEA.HI.X.SX32 R25, R3, R2, 0x1, P6 ;  /* 0x0000000203197211 */ /* 0x000fe400030f0eff */
[----:B------:R-:W-:-:S03]  /*485a0*/  IADD3 R3, R4, c[0x0][0x198], RZ ;  /* 0x0000660004037a10 */ /* 0x000fc60007ffe0ff */
[----:B---3--:R3:W-:Y:S01]  /*485b0*/  @P1 STG.E.U16 [R24.64], R12 ;  /* 0x0000000c18001986 */ /* 0x0087e2000c101506 */
[----:B-1----:R-:W-:-:S03]  /*485c0*/  LEA R26, P6, R4, R0, 0x1 ;  /* 0x00000000041a7211 */ /* 0x002fc600078c08ff */
[----:B------:R-:W2:Y:S01]  /*485d0*/  LDL.LU R28, [R1+0x54] ;  /* 0x00005400011c7983 */ /* 0x000ea20000300800 */
[----:B------:R-:W-:Y:S02]  /*485e0*/  LEA.HI.X.SX32 R27, R4, R2, 0x1, P6 ;  /* 0x00000002041b7211 */ /* 0x000fe400030f0eff */
[----:B---3--:R-:W-:Y:S02]  /*485f0*/  PRMT R12, R12, 0x7632, R12 ;  /* 0x000076320c0c7816 */ /* 0x008fe4000000000c */
[C---:B------:R-:W-:Y:S02]  /*48600*/  LEA R24, P6, R3.reuse, R0, 0x1 ;  /* 0x0000000003187211 */ /* 0x040fe400078c08ff */
[C---:B------:R-:W-:Y:S01]  /*48610*/  IADD3 R4, R3.reuse, c[0x0][0x198], RZ ;  /* 0x0000660003047a10 */ /* 0x040fe20007ffe0ff */
[----:B------:R1:W-:Y:S01]  /*48620*/  @P5 STG.E.U16 [R26.64], R12 ;  /* 0x0000000c1a005986 */ /* 0x0003e2000c101506 */
[----:B------:R-:W-:-:S05]  /*48630*/  LEA.HI.X.SX32 R25, R3, R2, 0x1, P6 ;  /* 0x0000000203197211 */ /* 0x000fca00030f0eff */
[----:B0-----:R0:W-:Y:S01]  /*48640*/  @P4 STG.E.U16 [R24.64], R16 ;  /* 0x0000001018004986 */ /* 0x0011e2000c101506 */
[----:B-1----:R-:W-:-:S04]  /*48650*/  LEA R26, P6, R4, R0, 0x1 ;  /* 0x00000000041a7211 */ /* 0x002fc800078c08ff */
[----:B------:R-:W-:Y:S02]  /*48660*/  LEA.HI.X.SX32 R27, R4, R2, 0x1, P6 ;  /* 0x00000002041b7211 */ /* 0x000fe400030f0eff */
[----:B0-----:R-:W-:-:S05]  /*48670*/  PRMT R16, R16, 0x7632, R16 ;  /* 0x0000763210107816 */ /* 0x001fca0000000010 */
[----:B------:R0:W-:Y:S04]  /*48680*/  @P3 STG.E.U16 [R26.64], R16 ;  /* 0x000000101a003986 */ /* 0x0001e8000c101506 */
[----:B0-----:R-:W3:Y:S01]  /*48690*/  LDL.LU R16, [R1+0x44] ;  /* 0x0000440001107983 */ /* 0x001ee20000300800 */
[----:B------:R-:W-:-:S04]  /*486a0*/  IADD3 R3, R4, c[0x0][0x198], RZ ;  /* 0x0000660004037a10 */ /* 0x000fc80007ffe0ff */
[C---:B------:R-:W-:Y:S02]  /*486b0*/  LEA R24, P6, R3.reuse, R0, 0x1 ;  /* 0x0000000003187211 */ /* 0x040fe400078c08ff */
[C---:B------:R-:W-:Y:S02]  /*486c0*/  IADD3 R4, R3.reuse, c[0x0][0x198], RZ ;  /* 0x0000660003047a10 */ /* 0x040fe40007ffe0ff */
[----:B------:R-:W-:Y:S02]  /*486d0*/  LEA.HI.X.SX32 R25, R3, R2, 0x1, P6 ;  /* 0x0000000203197211 */ /* 0x000fe400030f0eff */
[----:B------:R-:W-:-:S04]  /*486e0*/  LEA R26, P6, R4, R0, 0x1 ;  /* 0x00000000041a7211 */ /* 0x000fc800078c08ff */
[C---:B------:R-:W-:Y:S02]  /*486f0*/  LEA.HI.X.SX32 R27, R4.reuse, R2, 0x1, P6 ;  /* 0x00000002041b7211 */ /* 0x040fe400030f0eff */
[----:B------:R-:W-:-:S04]  /*48700*/  IADD3 R3, R4, c[0x0][0x198], RZ ;  /* 0x0000660004037a10 */ /* 0x000fc80007ffe0ff */
[----:B------:R-:W-:Y:S02]  /*48710*/  IADD3 R4, R3, c[0x0][0x198], RZ ;  /* 0x0000660003047a10 */ /* 0x000fe40007ffe0ff */
[----:B----4-:R-:W-:-:S04]  /*48720*/  IADD3 R8, R29, 0x9e, RZ ;  /* 0x0000009e1d087810 */ /* 0x010fc80007ffe0ff */
[----:B------:R-:W-:Y:S02]  /*48730*/  ISETP.LT.AND P2, PT, R8, c[0x0][0x17c], !P0 ;  /* 0x00005f0008007a0c */ /* 0x000fe40004741270 */
[----:B------:R-:W-:-:S04]  /*48740*/  IADD3 R8, R29, 0x9f, RZ ;  /* 0x0000009f1d087810 */ /* 0x000fc80007ffe0ff */
[----:B------:R-:W-:Y:S02]  /*48750*/  ISETP.LT.AND P1, PT, R8, c[0x0][0x17c], !P0 ;  /* 0x00005f0008007a0c */ /* 0x000fe40004721270 */
[----:B------:R-:W-:-:S05]  /*48760*/  IADD3 R8, R29, 0xa0, RZ ;  /* 0x000000a01d087810 */ /* 0x000fca0007ffe0ff */
[----:B--2---:R0:W-:Y:S01]  /*48770*/  @P2 STG.E.U16 [R24.64], R20 ;  /* 0x0000001418002986 */ /* 0x0041e2000c101506 */
[----:B------:R-:W-:Y:S02]  /*48780*/  ISETP.LT.AND P5, PT, R8, c[0x0][0x17c], !P0 ;  /* 0x00005f0008007a0c */ /* 0x000fe400047a1270 */
[----:B------:R-:W-:Y:S02]  /*48790*/  IADD3 R8, R29, 0xa1, RZ ;  /* 0x000000a11d087810 */ /* 0x000fe40007ffe0ff */
[----:B0-----:R-:W-:-:S05]  /*487a0*/  PRMT R20, R20, 0x7632, R20 ;  /* 0x0000763214147816 */ /* 0x001fca0000000014 */
[----:B------:R0:W-:Y:S01]  /*487b0*/  @P1 STG.E.U16 [R26.64], R20 ;  /* 0x000000141a001986 */ /* 0x0001e2000c101506 */
[----:B------:R-:W-:Y:S02]  /*487c0*/  LEA R24, P6, R3, R0, 0x1 ;  /* 0x0000000003187211 */ /* 0x000fe400078c08ff */
[----:B------:R-:W-:Y:S02]  /*487d0*/  ISETP.LT.AND P4, PT, R8, c[0x0][0x17c], !P0 ;  /* 0x00005f0008007a0c */ /* 0x000fe40004781270 */
[----:B------:R-:W-:Y:S01]  /*487e0*/  IADD3 R8, R29, 0xa2, RZ ;  /* 0x000000a21d087810 */ /* 0x000fe20007ffe0ff */
[----:B0-----:R-:W2:Y:S01]  /*487f0*/  LDL.LU R20, [R1+0x24] ;  /* 0x0000240001147983 */ /* 0x001ea20000300800 */
[----:B------:R-:W-:Y:S02]  /*48800*/  LEA.HI.X.SX32 R25, R3, R2, 0x1, P6 ;  /* 0x0000000203197211 */ /* 0x000fe400030f0eff */
[C---:B------:R-:W-:Y:S02]  /*48810*/  LEA R26, P6, R4.reuse, R0, 0x1 ;  /* 0x00000000041a7211 */ /* 0x040fe400078c08ff */
[----:B------:R-:W-:-:S02]  /*48820*/  IADD3 R3, R4, c[0x0][0x198], RZ ;  /* 0x0000660004037a10 */ /* 0x000fc40007ffe0ff */
[----:B------:R-:W-:Y:S02]  /*48830*/  ISETP.LT.AND P3, PT, R8, c[0x0][0x17c], !P0 ;  /* 0x00005f0008007a0c */ /* 0x000fe40004761270 */
[----:B------:R-:W-:Y:S02]  /*48840*/  LEA.HI.X.SX32 R27, R4, R2, 0x1, P6 ;  /* 0x00000002041b7211 */ /* 0x000fe400030f0eff */
[----:B------:R-:W-:Y:S01]  /*48850*/  IADD3 R4, R3, c[0x0][0x198], RZ ;  /* 0x0000660003047a10 */ /* 0x000fe20007ffe0ff */
[----:B---3--:R0:W-:Y:S01]  /*48860*/  @P5 STG.E.U16 [R24.64], R16 ;  /* 0x0000001018005986 */ /* 0x0081e2000c101506 */
[----:B------:R-:W-:-:S05]  /*48870*/  PRMT R12, R16, 0x7632, R12 ;  /* 0x00007632100c7816 */ /* 0x000fca000000000c */
[----:B------:R1:W-:Y:S01]  /*48880*/  @P4 STG.E.U16 [R26.64], R12 ;  /* 0x0000000c1a004986 */ /* 0x0003e2000c101506 */
[----:B0-----:R-:W-:-:S03]  /*48890*/  LEA R24, P6, R3, R0, 0x1 ;  /* 0x0000000003187211 */ /* 0x001fc600078c08ff */
[----:B------:R-:W3:Y:S01]  /*488a0*/  LDL.LU R16, [R1+0x74] ;  /* 0x0000740001107983 */ /* 0x000ee20000300800 */
[----:B------:R-:W-:Y:S02]  /*488b0*/  LEA.HI.X.SX32 R25, R3, R2, 0x1, P6 ;  /* 0x0000000203197211 */ /* 0x000fe400030f0eff */
[C---:B-1----:R-:W-:Y:S02]  /*488c0*/  LEA R26, P6, R4.reuse, R0, 0x1 ;  /* 0x00000000041a7211 */ /* 0x042fe400078c08ff */
[C---:B------:R-:W-:Y:S01]  /*488d0*/  IADD3 R3, R4.reuse, c[0x0][0x198], RZ ;  /* 0x0000660004037a10 */ /* 0x040fe20007ffe0ff */
[----:B------:R0:W-:Y:S01]  /*488e0*/  @P3 STG.E.U16 [R24.64], R28 ;  /* 0x0000001c18003986 */ /* 0x0001e2000c101506 */
[----:B------:R-:W-:Y:S02]  /*488f0*/  LEA.HI.X.SX32 R27, R4, R2, 0x1, P6 ;  /* 0x00000002041b7211 */ /* 0x000fe400030f0eff */
[----:B------:R-:W-:Y:S02]  /*48900*/  PRMT R4, R28, 0x7632, R4 ;  /* 0x000076321c047816 */ /* 0x000fe40000000004 */
[----:B0-----:R-:W4:Y:S01]  /*48910*/  LDL.LU R28, [R1+0xa4] ;  /* 0x0000a400011c7983 */ /* 0x001f220000300800 */
[----:B------:R-:W-:-:S04]  /*48920*/  IADD3 R8, R29, 0xa3, RZ ;  /* 0x000000a31d087810 */ /* 0x000fc80007ffe0ff */
[----:B------:R-:W-:Y:S02]  /*48930*/  ISETP.LT.AND P2, PT, R8, c[0x0][0x17c], !P0 ;  /* 0x00005f0008007a0c */ /* 0x000fe40004741270 */
[----:B------:R-:W-:-:S04]  /*48940*/  IADD3 R8, R29, 0xa4, RZ ;  /* 0x000000a41d087810 */ /* 0x000fc80007ffe0ff */
[----:B------:R-:W-:Y:S02]  /*48950*/  ISETP.LT.AND P1, PT, R8, c[0x0][0x17c], !P0 ;  /* 0x00005f0008007a0c */ /* 0x000fe40004721270 */
[----:B------:R-:W-:Y:S02]  /*48960*/  IADD3 R8, R29, 0xa5, RZ ;  /* 0x000000a51d087810 */ /* 0x000fe40007ffe0ff */
[C---:B------:R-:W-:Y:S02]  /*48970*/  LEA R24, P6, R3.reuse, R0, 0x1 ;  /* 0x0000000003187211 */ /* 0x040fe400078c08ff */
[----:B------:R-:W-:Y:S01]  /*48980*/  ISETP.LT.AND P5, PT, R8, c[0x0][0x17c], !P0 ;  /* 0x00005f0008007a0c */ /* 0x000fe200047a1270 */
[----:B------:R0:W-:Y:S01]  /*48990*/  @P2 STG.E.U16 [R26.64], R4 ;  /* 0x000000041a002986 */ /* 0x0001e2000c101506 */
[----:B------:R-:W-:Y:S02]  /*489a0*/  LEA.HI.X.SX32 R25, R3, R2, 0x1, P6 ;  /* 0x0000000203197211 */ /* 0x000fe400030f0eff */
[----:B------:R-:W-:-:S02]  /*489b0*/  IADD3 R8, R29, 0xa6, RZ ;  /* 0x000000a61d087810 */ /* 0x000fc40007ffe0ff */
[----:B0-----:R-:W-:Y:S02]  /*489c0*/  IADD3 R4, R3, c[0x0][0x198], RZ ;  /* 0x0000660003047a10 */ /* 0x001fe40007ffe0ff */
[----:B------:R-:W-:Y:S02]  /*489d0*/  ISETP.LT.AND P4, PT, R8, c[0x0][0x17c], !P0 ;  /* 0x00005f0008007a0c */ /* 0x000fe40004781270 */
[C---:B------:R-:W-:Y:S02]  /*489e0*/  LEA R26, P6, R4.reuse, R0, 0x1 ;  /* 0x00000000041a7211 */ /* 0x040fe400078c08ff */
[C---:B------:R-:W-:Y:S02]  /*489f0*/  IADD3 R3, R4.reuse, c[0x0][0x198], RZ ;  /* 0x0000660004037a10 */ /* 0x040fe40007ffe0ff */
[----:B------:R-:W-:Y:S02]  /*48a00*/  IADD3 R8, R29, 0xa7, RZ ;  /* 0x000000a71d087810 */ /* 0x000fe40007ffe0ff */
[----:B------:R-:W-:-:S02]  /*48a10*/  LEA.HI.X.SX32 R27, R4, R2, 0x1, P6 ;  /* 0x00000002041b7211 */ /* 0x000fc400030f0eff */
[----:B------:R-:W-:Y:S02]  /*48a20*/  IADD3 R4, R3, c[0x0][0x198], RZ ;  /* 0x0000660003047a10 */ /* 0x000fe40007ffe0ff */
[----:B------:R-:W-:Y:S02]  /*48a30*/  ISETP.LT.AND P3, PT, R8, c[0x0][0x17c], !P0 ;  /* 0x00005f0008007a0c */ /* 0x000fe40004761270 */
[----:B------:R-:W-:-:S04]  /*48a40*/  IADD3 R8, R29, 0xa8, RZ ;  /* 0x000000a81d087810 */ /* 0x000fc80007ffe0ff */
[----:B------:R-:W-:Y:S01]  /*48a50*/  ISETP.LT.AND P2, PT, R8, c[0x0][0x17c], !P0 ;  /* 0x00005f0008007a0c */ /* 0x000fe20004741270 */
[----:B--2---:R0:W-:Y:S01]  /*48a60*/  @P1 STG.E.U16 [R24.64], R20 ;  /* 0x0000001418001986 */ /* 0x0041e2000c101506 */
[----:B------:R-:W-:-:S03]  /*48a70*/  PRMT R12, R20, 0x7632, R12 ;  /* 0x00007632140c7816 */ /* 0x000fc6000000000c */
[----:B0-----:R-:W2:Y:S01]  /*48a80*/  LDL.LU R20, [R1+0x94] ;  /* 0x0000940001147983 */ /* 0x001ea20000300800 */
[----:B------:R-:W-:-:S03]  /*48a90*/  LEA R24, P6, R3, R0, 0x1 ;  /* 0x0000000003187211 */ /* 0x000fc600078c08ff */
[----:B------:R0:W-:Y:S01]  /*48aa0*/  @P5 STG.E.U16 [R26.64], R12 ;  /* 0x0000000c1a005986 */ /* 0x0001e2000c101506 */
[----:B------:R-:W-:Y:S02]  /*48ab0*/  LEA.HI.X.SX32 R25, R3, R2, 0x1, P6 ;  /* 0x0000000203197211 */ /* 0x000fe400030f0eff */
[C---:B------:R-:W-:Y:S02]  /*48ac0*/  IADD3 R3, R4.reuse, c[0x0][0x198], RZ ;  /* 0x0000660004037a10 */ /* 0x040fe40007ffe0ff */
[----:B0-----:R-:W-:-:S04]  /*48ad0*/  LEA R26, P6, R4, R0, 0x1 ;  /* 0x00000000041a7211 */ /* 0x001fc800078c08ff */
[----:B------:R-:W-:Y:S01]  /*48ae0*/  LEA.HI.X.SX32 R27, R4, R2, 0x1, P6 ;  /* 0x00000002041b7211 */ /* 0x000fe200030f0eff */
[----:B---3--:R0:W-:Y:S01]  /*48af0*/  @P4 STG.E.U16 [R24.64], R16 ;  /* 0x0000001018004986 */ /* 0x0081e2000c101506 */
[----:B------:R-:W-:-:S03]  /*48b00*/  PRMT R4, R16, 0x7632, R4 ;  /* 0x0000763210047816 */ /* 0x000fc60000000004 */
[----:B0-----:R-:W3:Y:S01]  /*48b10*/  LDL.LU R16, [R1+0x84] ;  /* 0x0000840001107983 */ /* 0x001ee20000300800 */
[----:B------:R-:W-:-:S04]  /*48b20*/  LEA R24, P6, R3, R0, 0x1 ;  /* 0x0000000003187211 */ /* 0x000fc800078c08ff */
[----:B------:R-:W-:Y:S01]  /*48b30*/  LEA.HI.X.SX32 R25, R3, R2, 0x1, P6 ;  /* 0x0000000203197211 */ /* 0x000fe200030f0eff */
[----:B------:R-:W-:Y:S01]  /*48b40*/  @P3 STG.E.U16 [R26.64], R4 ;  /* 0x000000041a003986 */ /* 0x000fe2000c101506 */
[----:B----4-:R-:W-:-:S03]  /*48b50*/  PRMT R12, R28, 0x7632, R12 ;  /* 0x000076321c0c7816 */ /* 0x010fc6000000000c */
[----:B------:R0:W-:Y:S04]  /*48b60*/  @P2 STG.E.U16 [R24.64], R28 ;  /* 0x0000001c18002986 */ /* 0x0001e8000c101506 */
[----:B0-----:R-:W4:Y:S01]  /*48b70*/  LDL.LU R28, [R1+0x4] ;  /* 0x00000400011c7983 */ /* 0x001f220000300800 */
[----:B------:R-:W-:Y:S02]  /*48b80*/  IADD3 R8, R29, 0xa9, RZ ;  /* 0x000000a91d087810 */ /* 0x000fe40007ffe0ff */
[----:B------:R-:W-:Y:S02]  /*48b90*/  IADD3 R4, R3, c[0x0][0x198], RZ ;  /* 0x0000660003047a10 */ /* 0x000fe40007ffe0ff */
[----:B------:R-:W-:Y:S02]  /*48ba0*/  ISETP.LT.AND P1, PT, R8, c[0x0][0x17c], !P0 ;  /* 0x00005f0008007a0c */ /* 0x000fe40004721270 */
[----:B------:R-:W-:-:S02]  /*48bb0*/  IADD3 R8, R29, 0xaa, RZ ;  /* 0x000000aa1d087810 */ /* 0x000fc40007ffe0ff */
[C---:B------:R-:W-:Y:S02]  /*48bc0*/  LEA R26, P6, R4.reuse, R0, 0x1 ;  /* 0x00000000041a7211 */ /* 0x040fe400078c08ff */
[----:B------:R-:W-:Y:S02]  /*48bd0*/  IADD3 R3, R4, c[0x0][0x198], RZ ;  /* 0x0000660004037a10 */ /* 0x000fe40007ffe0ff */
[----:B------:R-:W-:Y:S02]  /*48be0*/  ISETP.LT.AND P5, PT, R8, c[0x0][0x17c], !P0 ;  /* 0x00005f0008007a0c */ /* 0x000fe400047a1270 */
[----:B------:R-:W-:Y:S02]  /*48bf0*/  IADD3 R8, R29, 0xab, RZ ;  /* 0x000000ab1d087810 */ /* 0x000fe40007ffe0ff */
[----:B------:R-:W-:Y:S02]  /*48c00*/  LEA.HI.X.SX32 R27, R4, R2, 0x1, P6 ;  /* 0x00000002041b7211 */ /* 0x000fe400030f0eff */
[----:B------:R-:W-:-:S02]  /*48c10*/  LEA R24, P6, R3, R0, 0x1 ;  /* 0x0000000003187211 */ /* 0x000fc400078c08ff */
[C---:B------:R-:W-:Y:S02]  /*48c20*/  IADD3 R4, R3.reuse, c[0x0][0x198], RZ ;  /* 0x0000660003047a10 */ /* 0x040fe40007ffe0ff */
[----:B------:R-:W-:Y:S01]  /*48c30*/  ISETP.LT.AND P4, PT, R8, c[0x0][0x17c], !P0 ;  /* 0x00005f0008007a0c */ /* 0x000fe20004781270 */
[----:B------:R0:W-:Y:S01]  /*48c40*/  @P1 STG.E.U16 [R26.64], R12 ;  /* 0x0000000c1a001986 */ /* 0x0001e2000c101506 */
[----:B------:R-:W-:Y:S02]  /*48c50*/  LEA.HI.X.SX32 R25, R3, R2, 0x1, P6 ;  /* 0x0000000203197211 */ /* 0x000fe400030f0eff */
[----:B------:R-:W-:Y:S02]  /*48c60*/  IADD3 R8, R29, 0xac, RZ ;  /* 0x000000ac1d087810 */ /* 0x000fe40007ffe0ff */
[C---:B------:R-:W-:Y:S02]  /*48c70*/  IADD3 R3, R4.reuse, c[0x0][0x198], RZ ;  /* 0x0000660004037a10 */ /* 0x040fe40007ffe0ff */
[----:B0-----:R-:W-:-:S02]  /*48c80*/  LEA R26, P6, R4, R0, 0x1 ;  /* 0x00000000041a7211 */ /* 0x001fc400078c08ff */
[----:B------:R-:W-:Y:S02]  /*48c90*/  ISETP.LT.AND P3, PT, R8, c[0x0][0x17c], !P0 ;  /* 0x00005f0008007a0c */ /* 0x000fe40004761270 */
[----:B------:R-:W-:Y:S02]  /*48ca0*/  LEA.HI.X.SX32 R27, R4, R2, 0x1, P6 ;  /* 0x00000002041b7211 */ /* 0x000fe400030f0eff */
[----:B------:R-:W-:-:S04]  /*48cb0*/  IADD3 R8, R29, 0xad, RZ ;  /* 0x000000ad1d087810 */ /* 0x000fc80007ffe0ff */
[----:B------:R-:W-:Y:S02]  /*48cc0*/  ISETP.LT.AND P2, PT, R8, c[0x0][0x17c], !P0 ;  /* 0x00005f0008007a0c */ /* 0x000fe40004741270 */
[----:B------:R-:W-:-:S04]  /*48cd0*/  IADD3 R8, R29, 0xae, RZ ;  /* 0x000000ae1d087810 */ /* 0x000fc80007ffe0ff */
[----:B------:R-:W-:Y:S02]  /*48ce0*/  ISETP.LT.AND P1, PT, R8, c[0x0][0x17c], !P0 ;  /* 0x00005f0008007a0c */ /* 0x000fe40004721270 */
[----:B--2---:R-:W-:Y:S01]  /*48cf0*/  PRMT R4, R20, 0x7632, R4 ;  /* 0x0000763214047816 */ /* 0x004fe20000000004 */
[----:B------:R0:W-:Y:S04]  /*48d00*/  @P5 STG.E.U16 [R24.64], R20 ;  /* 0x0000001418005986 */ /* 0x0001e8000c101506 */
[----:B------:R1:W-:Y:S04]  /*48d10*/  @P4 STG.E.U16 [R26.64], R4 ;  /* 0x000000041a004986 */ /* 0x0003e8000c101506 */
[----:B0-----:R-:W2:Y:S01]  /*48d20*/  LDL.LU R20, [R1+0x64] ;  /* 0x0000640001147983 */ /* 0x001ea20000300800 */
[----:B------:R-:W-:-:S02]  /*48d30*/  LEA R24, P6, R3, R0, 0x1 ;  /* 0x0000000003187211 */ /* 0x000fc400078c08ff */
[C---:B-1----:R-:W-:Y:S02]  /*48d40*/  IADD3 R4, R3.reuse, c[0x0][0x198], RZ ;  /* 0x0000660003047a10 */ /* 0x042fe40007ffe0ff */
[----:B------:R-:W-:Y:S02]  /*48d50*/  LEA.HI.X.SX32 R25, R3, R2, 0x1, P6 ;  /* 0x0000000203197211 */ /* 0x000fe400030f0eff */
[C---:B------:R-:W-:Y:S02]  /*48d60*/  LEA R26, P6, R4.reuse, R0, 0x1 ;  /* 0x00000000041a7211 */ /* 0x040fe400078c08ff */
[C---:B------:R-:W-:Y:S02]  /*48d70*/  IADD3 R3, R4.reuse, c[0x0][0x198], RZ ;  /* 0x0000660004037a10 */ /* 0x040fe40007ffe0ff */
        /* <DEDUP_REMOVED lines=9> */
[C---:B------:R-:W-:Y:S02]  /*48e10*/  IADD3 R3, R4.reuse, c[0x0][0x198], RZ ;  /* 0x0000660004037a10 */ /* 0x040fe40007ffe0ff */
[----:B------:R-:W-:Y:S01]  /*48e20*/  LEA.HI.X.SX32 R27, R4, R2, 0x1, P6 ;  /* 0x00000002041b7211 */ /* 0x000fe200030f0eff */
[----:B----4-:R0:W-:Y:S01]  /*48e30*/  @P1 STG.E.U16 [R24.64], R28 ;  /* 0x0000001c18001986 */ /* 0x0101e2000c101506 */
[----:B------:R-:W-:-:S03]  /*48e40*/  PRMT R4, R28, 0x7632, R4 ;  /* 0x000076321c047816 */ /* 0x000fc60000000004 */
[----:B0-----:R-:W4:Y:S01]  /*48e50*/  LDL.LU R28, [R1+0x14] ;  /* 0x00001400011c7983 */ /* 0x001f220000300800 */
[----:B------:R-:W-:-:S04]  /*48e60*/  IADD3 R8, R29, 0xaf, RZ ;  /* 0x000000af1d087810 */ /* 0x000fc80007ffe0ff */
[----:B------:R-:W-:Y:S02]  /*48e70*/  ISETP.LT.AND P5, PT, R8, c[0x0][0x17c], !P0 ;  /* 0x00005f0008007a0c */ /* 0x000fe400047a1270 */
[----:B------:R-:W-:-:S04]  /*48e80*/  IADD3 R8, R29, 0xb0, RZ ;  /* 0x000000b01d087810 */ /* 0x000fc80007ffe0ff */
[----:B------:R-:W-:Y:S02]  /*48e90*/  ISETP.LT.AND P4, PT, R8, c[0x0][0x17c], !P0 ;  /* 0x00005f0008007a0c */ /* 0x000fe40004781270 */
[----:B------:R-:W-:Y:S02]  /*48ea0*/  IADD3 R8, R29, 0xb1, RZ ;  /* 0x000000b11d087810 */ /* 0x000fe40007ffe0ff */
[----:B------:R-:W-:Y:S02]  /*48eb0*/  LEA R24, P6, R3, R0, 0x1 ;  /* 0x0000000003187211 */ /* 0x000fe400078c08ff */
[----:B------:R-:W-:Y:S01]  /*48ec0*/  ISETP.LT.AND P3, PT, R8, c[0x0][0x17c], !P0 ;  /* 0x00005f0008007a0c */ /* 0x000fe20004761270 */
[----:B------:R0:W-:Y:S01]  /*48ed0*/  @P5 STG.E.U16 [R26.64], R4 ;  /* 0x000000041a005986 */ /* 0x0001e2000c101506 */
[----:B------:R-:W-:Y:S02]  /*48ee0*/  IADD3 R8, R29, 0xb2, RZ ;  /* 0x000000b21d087810 */ /* 0x000fe40007ffe0ff */
[----:B------:R-:W-:-:S02]  /*48ef0*/  LEA.HI.X.SX32 R25, R3, R2, 0x1, P6 ;  /* 0x0000000203197211 */ /* 0x000fc400030f0eff */
[----:B------:R-:W-:Y:S02]  /*48f00*/  ISETP.LT.AND P2, PT, R8, c[0x0][0x17c], !P0 ;  /* 0x00005f0008007a0c */ /* 0x000fe40004741270 */
[----:B0-----:R-:W-:-:S04]  /*48f10*/  IADD3 R4, R3, c[0x0][0x198], RZ ;  /* 0x0000660003047a10 */ /* 0x001fc80007ffe0ff */
[C---:B------:R-:W-:Y:S02]  /*48f20*/  LEA R26, P6, R4.reuse, R0, 0x1 ;  /* 0x00000000041a7211 */ /* 0x040fe400078c08ff */
[C---:B------:R-:W-:Y:S02]  /*48f30*/  IADD3 R3, R4.reuse, c[0x0][0x198], RZ ;  /* 0x0000660004037a10 */ /* 0x040fe40007ffe0ff */
[----:B------:R-:W-:Y:S02]  /*48f40*/  IADD3 R8, R29, 0xb3, RZ ;  /* 0x000000b31d087810 */ /* 0x000fe40007ffe0ff */
[----:B------:R-:W-:Y:S02]  /*48f50*/  LEA.HI.X.SX32 R27, R4, R2, 0x1, P6 ;  /* 0x00000002041b7211 */ /* 0x000fe400030f0eff */
[----:B------:R-:W-:Y:S02]  /*48f60*/  IADD3 R4, R3, c[0x0][0x198], RZ ;  /* 0x0000660003047a10 */ /* 0x000fe40007ffe0ff */
[----:B------:R-:W-:-:S02]  /*48f70*/  ISETP.LT.AND P1, PT, R8, c[0x0][0x17c], !P0 ;  /* 0x00005f0008007a0c */ /* 0x000fc40004721270 */
[----:B------:R-:W-:-:S04]  /*48f80*/  IADD3 R8, R29, 0xb4, RZ ;  /* 0x000000b41d087810 */ /* 0x000fc80007ffe0ff */
[----:B------:R-:W-:Y:S01]  /*48f90*/  ISETP.LT.AND P5, PT, R8, c[0x0][0x17c], !P0 ;  /* 0x00005f0008007a0c */ /* 0x000fe200047a1270 */
[----:B--2---:R0:W-:Y:S01]  /*48fa0*/  @P4 STG.E.U16 [R24.64], R20 ;  /* 0x0000001418004986 */ /* 0x0041e2000c101506 */
[----:B------:R-:W-:-:S05]  /*48fb0*/  PRMT R12, R20, 0x7632, R12 ;  /* 0x00007632140c7816 */ /* 0x000fca000000000c */
[----:B------:R1:W-:Y:S01]  /*48fc0*/  @P3 STG.E.U16 [R26.64], R12 ;  /* 0x0000000c1a003986 */ /* 0x0003e2000c101506 */
[----:B0-----:R-:W-:-:S04]  /*48fd0*/  LEA R24, P6, R3, R0, 0x1 ;  /* 0x0000000003187211 */ /* 0x001fc800078c08ff */
[----:B------:R-:W-:Y:S02]  /*48fe0*/  LEA.HI.X.SX32 R25, R3, R2, 0x1, P6 ;  /* 0x0000000203197211 */ /* 0x000fe400030f0eff */
[C---:B-1----:R-:W-:Y:S02]  /*48ff0*/  LEA R26, P6, R4.reuse, R0, 0x1 ;  /* 0x00000000041a7211 */ /* 0x042fe400078c08ff */
[C---:B------:R-:W-:Y:S02]  /*49000*/  IADD3 R3, R4.reuse, c[0x0][0x198], RZ ;  /* 0x0000660004037a10 */ /* 0x040fe40007ffe0ff */
[----:B------:R-:W-:Y:S01]  /*49010*/  LEA.HI.X.SX32 R27, R4, R2, 0x1, P6 ;  /* 0x00000002041b7211 */ /* 0x000fe200030f0eff */
[----:B---3--:R0:W-:Y:S01]  /*49020*/  @P2 STG.E.U16 [R24.64], R16 ;  /* 0x0000001018002986 */ /* 0x0081e2000c101506 */
[----:B------:R-:W-:Y:S02]  /*49030*/  PRMT R4, R16, 0x7632, R4 ;  /* 0x0000763210047816 */ /* 0x000fe40000000004 */
[C---:B0-----:R-:W-:Y:S01]  /*49040*/  LEA R24, P6, R3.reuse, R0, 0x1 ;  /* 0x0000000003187211 */ /* 0x041fe200078c08ff */
[----:B------:R-:W2:Y:S03]  /*49050*/  LDL.LU R16, [R1+0x48] ;  /* 0x0000480001107983 */ /* 0x000ea60000300800 */
[----:B------:R-:W-:Y:S01]  /*49060*/  LEA.HI.X.SX32 R25, R3, R2, 0x1, P6 ;  /* 0x0000000203197211 */ /* 0x000fe200030f0eff */
[----:B------:R-:W-:Y:S04]  /*49070*/  @P1 STG.E.U16 [R26.64], R4 ;  /* 0x000000041a001986 */ /* 0x000fe8000c101506 */
[----:B----4-:R0:W-:Y:S01]  /*49080*/  @P5 STG.E.U16 [R24.64], R28 ;  /* 0x0000001c18005986 */ /* 0x0101e2000c101506 */
[----:B------:R-:W-:-:S03]  /*49090*/  PRMT R12, R28, 0x7632, R12 ;  /* 0x000076321c0c7816 */ /* 0x000fc6000000000c */
[----:B0-----:R-:W3:Y:S01]  /*490a0*/  LDL.LU R28, [R1+0x58] ;  /* 0x00005800011c7983 */ /* 0x001ee20000300800 */
[----:B------:R-:W-:-:S04]  /*490b0*/  IADD3 R8, R29, 0xb5, RZ ;  /* 0x000000b51d087810 */ /* 0x000fc80007ffe0ff */
[----:B------:R-:W-:Y:S02]  /*490c0*/  ISETP.LT.AND P4, PT, R8, c[0x0][0x17c], !P0 ;  /* 0x00005f0008007a0c */ /* 0x000fe40004781270 */
[----:B------:R-:W-:-:S04]  /*490d0*/  IADD3 R8, R29, 0xb6, RZ ;  /* 0x000000b61d087810 */ /* 0x000fc80007ffe0ff */
[----:B------:R-:W-:Y:S02]  /*490e0*/  ISETP.LT.AND P3, PT, R8, c[0x0][0x17c], !P0 ;  /* 0x00005f0008007a0c */ /* 0x000fe40004761270 */
[----:B------:R-:W-:Y:S02]  /*490f0*/  IADD3 R8, R29, 0xb7, RZ ;  /* 0x000000b71d087810 */ /* 0x000fe40007ffe0ff */
[----:B------:R-:W-:Y:S02]  /*49100*/  IADD3 R4, R3, c[0x0][0x198], RZ ;  /* 0x0000660003047a10 */ /* 0x000fe40007ffe0ff */
[----:B------:R-:W-:Y:S02]  /*49110*/  ISETP.LT.AND P2, PT, R8, c[0x0][0x17c], !P0 ;  /* 0x00005f0008007a0c */ /* 0x000fe40004741270 */
[----:B------:R-:W-:Y:S02]  /*49120*/  IADD3 R8, R29, 0xb8, RZ ;  /* 0x000000b81d087810 */ /* 0x000fe40007ffe0ff */
[----:B------:R-:W-:-:S02]  /*49130*/  LEA R26, P6, R4, R0, 0x1 ;  /* 0x00000000041a7211 */ /* 0x000fc400078c08ff */
[----:B------:R-:W-:Y:S02]  /*49140*/  IADD3 R3, R4, c[0x0][0x198], RZ ;  /* 0x0000660004037a10 */ /* 0x000fe40007ffe0ff */
[----:B------:R-:W-:Y:S02]  /*49150*/  ISETP.LT.AND P1, PT, R8, c[0x0][0x17c], !P0 ;  /* 0x00005f0008007a0c */ /* 0x000fe40004721270 */
        /* <DEDUP_REMOVED lines=9> */
[----:B------:R-:W-:Y:S01]  /*491f0*/  IADD3 R8, R29, 0xbb, RZ ;  /* 0x000000bb1d087810 */ /* 0x000fe20007ffe0ff */
[----:B------:R1:W-:Y:S01]  /*49200*/  @P3 STG.E.U16 [R24.64], R5 ;  /* 0x0000000518003986 */ /* 0x0003e2000c101506 */
[----:B------:R-:W-:-:S02]  /*49210*/  IADD3 R3, R4, c[0x0][0x198], RZ ;  /* 0x0000660004037a10 */ /* 0x000fc40007ffe0ff */
[----:B0-----:R-:W-:Y:S02]  /*49220*/  LEA R26, P6, R4, R0, 0x1 ;  /* 0x00000000041a7211 */ /* 0x001fe400078c08ff */
[----:B------:R-:W-:Y:S02]  /*49230*/  ISETP.LT.AND P3, PT, R8, c[0x0][0x17c], !P0 ;  /* 0x00005f0008007a0c */ /* 0x000fe40004761270 */
[----:B------:R-:W-:Y:S02]  /*49240*/  LEA.HI.X.SX32 R27, R4, R2, 0x1, P6 ;  /* 0x00000002041b7211 */ /* 0x000fe400030f0eff */
[----:B-1----:R-:W-:Y:S02]  /*49250*/  PRMT R5, R5, 0x7632, R5 ;  /* 0x0000763205057816 */ /* 0x002fe40000000005 */
[C---:B------:R-:W-:Y:S02]  /*49260*/  LEA R4, P6, R3.reuse, R0, 0x1 ;  /* 0x0000000003047211 */ /* 0x040fe400078c08ff */
[----:B------:R-:W-:Y:S01]  /*49270*/  IADD3 R8, R3, c[0x0][0x198], RZ ;  /* 0x0000660003087a10 */ /* 0x000fe20007ffe0ff */
[----:B------:R0:W-:Y:S01]  /*49280*/  @P2 STG.E.U16 [R26.64], R5 ;  /* 0x000000051a002986 */ /* 0x0001e2000c101506 */
[----:B------:R-:W-:-:S02]  /*49290*/  IADD3 R12, R29, 0xbc, RZ ;  /* 0x000000bc1d0c7810 */ /* 0x000fc40007ffe0ff */
[----:B0-----:R-:W-:Y:S01]  /*492a0*/  LEA.HI.X.SX32 R5, R3, R2, 0x1, P6 ;  /* 0x0000000203057211 */ /* 0x001fe200030f0eff */
[----:B------:R-:W4:Y:S01]  /*492b0*/  LDL.LU R27, [R1+0x28] ;  /* 0x00002800011b7983 */ /* 0x000f220000300800 */
[C---:B------:R-:W-:Y:S02]  /*492c0*/  LEA R24, P6, R8.reuse, R0, 0x1 ;  /* 0x0000000008187211 */ /* 0x040fe400078c08ff */
[C---:B------:R-:W-:Y:S01]  /*492d0*/  IADD3 R3, R8.reuse, c[0x0][0x198], RZ ;  /* 0x0000660008037a10 */ /* 0x040fe20007ffe0ff */
[----:B------:R0:W-:Y:S01]  /*492e0*/  @P1 STG.E.U16 [R4.64], R9 ;  /* 0x0000000904001986 */ /* 0x0001e2000c101506 */
[----:B------:R-:W-:Y:S02]  /*492f0*/  LEA.HI.X.SX32 R25, R8, R2, 0x1, P6 ;  /* 0x0000000208197211 */ /* 0x000fe400030f0eff */
[----:B------:R-:W-:Y:S01]  /*49300*/  PRMT R8, R9, 0x7632, R8 ;  /* 0x0000763209087816 */ /* 0x000fe20000000008 */
[----:B------:R-:W4:Y:S01]  /*49310*/  LDL.LU R20, [R1+0x78] ;  /* 0x0000780001147983 */ /* 0x000f220000300800 */
[----:B------:R-:W-:-:S02]  /*49320*/  ISETP.LT.AND P2, PT, R12, c[0x0][0x17c], !P0 ;  /* 0x00005f000c007a0c */ /* 0x000fc40004741270 */
[C---:B0-----:R-:W-:Y:S02]  /*49330*/  LEA R4, P6, R3.reuse, R0, 0x1 ;  /* 0x0000000003047211 */ /* 0x041fe400078c08ff */
[C---:B------:R-:W-:Y:S01]  /*49340*/  IADD3 R9, R3.reuse, c[0x0][0x198], RZ ;  /* 0x0000660003097a10 */ /* 0x040fe20007ffe0ff */
[----:B------:R0:W-:Y:S01]  /*49350*/  @P5 STG.E.U16 [R24.64], R8 ;  /* 0x0000000818005986 */ /* 0x0001e2000c101506 */
[----:B------:R-:W-:Y:S02]  /*49360*/  LEA.HI.X.SX32 R5, R3, R2, 0x1, P6 ;  /* 0x0000000203057211 */ /* 0x000fe400030f0eff */
[----:B------:R-:W-:Y:S02]  /*49370*/  IADD3 R12, R29, 0xbd, RZ ;  /* 0x000000bd1d0c7810 */ /* 0x000fe40007ffe0ff */
[----:B------:R-:W-:Y:S01]  /*49380*/  IADD3 R3, R9, c[0x0][0x198], RZ ;  /* 0x0000660009037a10 */ /* 0x000fe20007ffe0ff */
[----:B------:R1:W-:Y:S01]  /*49390*/  @P4 STG.E.U16 [R4.64], R13 ;  /* 0x0000000d04004986 */ /* 0x0003e2000c101506 */
[----:B------:R-:W-:-:S02]  /*493a0*/  ISETP.LT.AND P1, PT, R12, c[0x0][0x17c], !P0 ;  /* 0x00005f000c007a0c */ /* 0x000fc40004721270 */
[----:B0-----:R-:W-:Y:S02]  /*493b0*/  LEA R8, P6, R9, R0, 0x1 ;  /* 0x0000000009087211 */ /* 0x001fe400078c08ff */
[----:B------:R-:W-:Y:S02]  /*493c0*/  IADD3 R12, R29, 0xbe, RZ ;  /* 0x000000be1d0c7810 */ /* 0x000fe40007ffe0ff */
[----:B------:R-:W-:Y:S02]  /*493d0*/  LEA.HI.X.SX32 R9, R9, R2, 0x1, P6 ;  /* 0x0000000209097211 */ /* 0x000fe400030f0eff */
[----:B-1----:R-:W-:Y:S02]  /*493e0*/  IADD3 R4, R29, 0xbf, RZ ;  /* 0x000000bf1d047810 */ /* 0x002fe40007ffe0ff */
[----:B------:R-:W-:Y:S02]  /*493f0*/  PRMT R13, R13, 0x7632, R13 ;  /* 0x000076320d0d7816 */ /* 0x000fe4000000000d */
[----:B------:R-:W-:-:S02]  /*49400*/  ISETP.LT.AND P4, PT, R4, c[0x0][0x17c], !P0 ;  /* 0x00005f0004007a0c */ /* 0x000fc40004781270 */
[----:B------:R-:W-:Y:S01]  /*49410*/  LEA R4, P6, R3, R0, 0x1 ;  /* 0x0000000003047211 */ /* 0x000fe200078c08ff */
[----:B------:R0:W-:Y:S01]  /*49420*/  @P3 STG.E.U16 [R8.64], R13 ;  /* 0x0000000d08003986 */ /* 0x0001e2000c101506 */
[----:B------:R-:W-:Y:S02]  /*49430*/  ISETP.LT.AND P5, PT, R12, c[0x0][0x17c], !P0 ;  /* 0x00005f000c007a0c */ /* 0x000fe400047a1270 */
[----:B------:R-:W-:Y:S02]  /*49440*/  IADD3 R12, R29, 0xc0, RZ ;  /* 0x000000c01d0c7810 */ /* 0x000fe40007ffe0ff */
[C---:B------:R-:W-:Y:S02]  /*49450*/  LEA.HI.X.SX32 R5, R3.reuse, R2, 0x1, P6 ;  /* 0x0000000203057211 */ /* 0x040fe400030f0eff */
[----:B------:R-:W-:Y:S02]  /*49460*/  ISETP.LT.AND P3, PT, R12, c[0x0][0x17c], !P0 ;  /* 0x00005f000c007a0c */ /* 0x000fe40004761270 */
[----:B0-----:R-:W-:-:S02]  /*49470*/  IADD3 R9, R3, c[0x0][0x198], RZ ;  /* 0x0000660003097a10 */ /* 0x001fc40007ffe0ff */
[----:B------:R-:W-:Y:S02]  /*49480*/  IADD3 R12, R29, 0xc1, RZ ;  /* 0x000000c11d0c7810 */ /* 0x000fe40007ffe0ff */
[C---:B------:R-:W-:Y:S02]  /*49490*/  LEA R8, P6, R9.reuse, R0, 0x1 ;  /* 0x0000000009087211 */ /* 0x040fe400078c08ff */
[C---:B------:R-:W-:Y:S01]  /*494a0*/  IADD3 R3, R9.reuse, c[0x0][0x198], RZ ;  /* 0x0000660009037a10 */ /* 0x040fe20007ffe0ff */
[----:B------:R0:W-:Y:S01]  /*494b0*/  @P2 STG.E.U16 [R4.64], R17 ;  /* 0x0000001104002986 */ /* 0x0001e2000c101506 */
[----:B------:R-:W-:Y:S02]  /*494c0*/  LEA.HI.X.SX32 R9, R9, R2, 0x1, P6 ;  /* 0x0000000209097211 */ /* 0x000fe400030f0eff */
[----:B------:R-:W-:Y:S02]  /*494d0*/  ISETP.LT.AND P2, PT, R12, c[0x0][0x17c], !P0 ;  /* 0x00005f000c007a0c */ /* 0x000fe40004741270 */
[----:B------:R-:W-:-:S02]  /*494e0*/  IADD3 R12, R3, c[0x0][0x198], RZ ;  /* 0x00006600030c7a10 */ /* 0x000fc40007ffe0ff */
[----:B0-----:R-:W-:Y:S02]  /*494f0*/  LEA R4, P6, R3, R0, 0x1 ;  /* 0x0000000003047211 */ /* 0x001fe400078c08ff */
[----:B------:R-:W-:Y:S02]  /*49500*/  PRMT R17, R17, 0x7632, R17 ;  /* 0x0000763211117816 */ /* 0x000fe40000000011 */
[----:B------:R-:W-:-:S03]  /*49510*/  LEA.HI.X.SX32 R5, R3, R2, 0x1, P6 ;  /* 0x0000000203057211 */ /* 0x000fc600030f0eff */
[----:B------:R0:W-:Y:S01]  /*49520*/  @P1 STG.E.U16 [R8.64], R17 ;  /* 0x0000001108001986 */ /* 0x0001e2000c101506 */
[----:B------:R-:W-:-:S03]  /*49530*/  IADD3 R3, R12, c[0x0][0x198], RZ ;  /* 0x000066000c037a10 */ /* 0x000fc60007ffe0ff */
[----:B------:R1:W-:Y:S01]  /*49540*/  @P5 STG.E.U16 [R4.64], R21 ;  /* 0x0000001504005986 */ /* 0x0003e2000c101506 */
[C---:B0-----:R-:W-:Y:S02]  /*49550*/  LEA R8, P6, R12.reuse, R0, 0x1 ;  /* 0x000000000c087211 */ /* 0x041fe400078c08ff */
[----:B-1----:R-:W-:Y:S02]  /*49560*/  IADD3 R4, R29, 0xc3, RZ ;  /* 0x000000c31d047810 */ /* 0x002fe40007ffe0ff */
[----:B------:R-:W-:Y:S02]  /*49570*/  LEA.HI.X.SX32 R9, R12, R2, 0x1, P6 ;  /* 0x000000020c097211 */ /* 0x000fe400030f0eff */
[----:B------:R-:W-:Y:S02]  /*49580*/  PRMT R21, R21, 0x7632, R21 ;  /* 0x0000763215157816 */ /* 0x000fe40000000015 */
[----:B------:R-:W-:Y:S02]  /*49590*/  ISETP.LT.AND P5, PT, R4, c[0x0][0x17c], !P0 ;  /* 0x00005f0004007a0c */ /* 0x000fe400047a1270 */
[----:B------:R-:W-:Y:S01]  /*495a0*/  LEA R4, P6, R3, R0, 0x1 ;  /* 0x0000000003047211 */ /* 0x000fe200078c08ff */
[----:B------:R0:W-:Y:S01]  /*495b0*/  @P4 STG.E.U16 [R8.64], R21 ;  /* 0x0000001508004986 */ /* 0x0001e2000c101506 */
[----:B------:R-:W-:-:S02]  /*495c0*/  IADD3 R13, R29, 0xc2, RZ ;  /* 0x000000c21d0d7810 */ /* 0x000fc40007ffe0ff */
[----:B------:R-:W-:Y:S02]  /*495d0*/  LEA.HI.X.SX32 R5, R3, R2, 0x1, P6 ;  /* 0x0000000203057211 */ /* 0x000fe400030f0eff */
[----:B------:R-:W-:Y:S02]  /*495e0*/  ISETP.LT.AND P1, PT, R13, c[0x0][0x17c], !P0 ;  /* 0x00005f000d007a0c */ /* 0x000fe40004721270 */
[----:B0-----:R-:W-:-:S04]  /*495f0*/  IADD3 R9, R3, c[0x0][0x198], RZ ;  /* 0x0000660003097a10 */ /* 0x001fc80007ffe0ff */
[C---:B------:R-:W-:Y:S02]  /*49600*/  LEA R8, P6, R9.reuse, R0, 0x1 ;  /* 0x0000000009087211 */ /* 0x040fe400078c08ff */
[C---:B------:R-:W-:Y:S02]  /*49610*/  IADD3 R3, R9.reuse, c[0x0][0x198], RZ ;  /* 0x0000660009037a10 */ /* 0x040fe40007ffe0ff */
[----:B------:R-:W-:Y:S01]  /*49620*/  LEA.HI.X.SX32 R9, R9, R2, 0x1, P6 ;  /* 0x0000000209097211 */ /* 0x000fe200030f0eff */
[----:B--2---:R0:W-:Y:S01]  /*49630*/  @P3 STG.E.U16 [R4.64], R16 ;  /* 0x0000001004003986 */ /* 0x0041e2000c101506 */
[----:B------:R-:W-:Y:S02]  /*49640*/  PRMT R13, R16, 0x7632, R13 ;  /* 0x00007632100d7816 */ /* 0x000fe4000000000d */
[----:B0-----:R-:W-:-:S04]  /*49650*/  LEA R4, P6, R3, R0, 0x1 ;  /* 0x0000000003047211 */ /* 0x001fc800078c08ff */
[----:B------:R-:W-:Y:S01]  /*49660*/  LEA.HI.X.SX32 R5, R3, R2, 0x1, P6 ;  /* 0x0000000203057211 */ /* 0x000fe200030f0eff */
[----:B------:R-:W-:Y:S04]  /*49670*/  @P2 STG.E.U16 [R8.64], R13 ;  /* 0x0000000d08002986 */ /* 0x000fe8000c101506 */
[----:B---3--:R0:W-:Y:S02]  /*49680*/  @P1 STG.E.U16 [R4.64], R28 ;  /* 0x0000001c04001986 */ /* 0x0081e4000c101506 */
[----:B0-----:R-:W-:Y:S02]  /*49690*/  PRMT R5, R28, 0x7632, R5 ;  /* 0x000076321c057816 */ /* 0x001fe40000000005 */
[----:B------:R-:W2:Y:S01]  /*496a0*/  LDL.LU R28, [R1+0xa8] ;  /* 0x0000a800011c7983 */ /* 0x000ea20000300800 */
[----:B------:R-:W-:-:S04]  /*496b0*/  IADD3 R12, R29, 0xc4, RZ ;  /* 0x000000c41d0c7810 */ /* 0x000fc80007ffe0ff */
[----:B------:R-:W-:Y:S02]  /*496c0*/  ISETP.LT.AND P4, PT, R12, c[0x0][0x17c], !P0 ;  /* 0x00005f000c007a0c */ /* 0x000fe40004781270 */
[----:B------:R-:W-:-:S04]  /*496d0*/  IADD3 R12, R29, 0xc5, RZ ;  /* 0x000000c51d0c7810 */ /* 0x000fc80007ffe0ff */
[----:B------:R-:W-:Y:S02]  /*496e0*/  ISETP.LT.AND P3, PT, R12, c[0x0][0x17c], !P0 ;  /* 0x00005f000c007a0c */ /* 0x000fe40004761270 */
[----:B------:R-:W-:Y:S02]  /*496f0*/  IADD3 R12, R3, c[0x0][0x198], RZ ;  /* 0x00006600030c7a10 */ /* 0x000fe40007ffe0ff */
[----:B------:R-:W-:Y:S02]  /*49700*/  IADD3 R4, R29, 0xc7, RZ ;  /* 0x000000c71d047810 */ /* 0x000fe40007ffe0ff */
[C---:B------:R-:W-:Y:S02]  /*49710*/  LEA R8, P6, R12.reuse, R0, 0x1 ;  /* 0x000000000c087211 */ /* 0x040fe400078c08ff */
[C---:B------:R-:W-:Y:S02]  /*49720*/  IADD3 R3, R12.reuse, c[0x0][0x198], RZ ;  /* 0x000066000c037a10 */ /* 0x040fe40007ffe0ff */
[----:B------:R-:W-:-:S02]  /*49730*/  LEA.HI.X.SX32 R9, R12, R2, 0x1, P6 ;  /* 0x000000020c097211 */ /* 0x000fc400030f0eff */
[----:B------:R-:W-:Y:S02]  /*49740*/  ISETP.LT.AND P1, PT, R4, c[0x0][0x17c], !P0 ;  /* 0x00005f0004007a0c */ /* 0x000fe40004721270 */
[----:B------:R-:W-:Y:S01]  /*49750*/  LEA R4, P6, R3, R0, 0x1 ;  /* 0x0000000003047211 */ /* 0x000fe200078c08ff */
[----:B------:R0:W-:Y:S01]  /*49760*/  @P5 STG.E.U16 [R8.64], R5 ;  /* 0x0000000508005986 */ /* 0x0001e2000c101506 */
[C---:B------:R-:W-:Y:S02]  /*49770*/  IADD3 R16, R29.reuse, 0xc6, RZ ;  /* 0x000000c61d107810 */ /* 0x040fe40007ffe0ff */
[----:B------:R-:W-:Y:S02]  /*49780*/  IADD3 R12, R29, 0xc8, RZ ;  /* 0x000000c81d0c7810 */ /* 0x000fe40007ffe0ff */
[----:B------:R-:W-:Y:S02]  /*49790*/  ISETP.LT.AND P2, PT, R16, c[0x0][0x17c], !P0 ;  /* 0x00005f0010007a0c */ /* 0x000fe40004741270 */
[----:B0-----:R-:W-:-:S02]  /*497a0*/  LEA.HI.X.SX32 R5, R3, R2, 0x1, P6 ;  /* 0x0000000203057211 */ /* 0x001fc400030f0eff */
[----:B------:R-:W-:-:S04]  /*497b0*/  IADD3 R9, R3, c[0x0][0x198], RZ ;  /* 0x0000660003097a10 */ /* 0x000fc80007ffe0ff */
[C---:B------:R-:W-:Y:S02]  /*497c0*/  LEA R8, P6, R9.reuse, R0, 0x1 ;  /* 0x0000000009087211 */ /* 0x040fe400078c08ff */
[C---:B------:R-:W-:Y:S02]  /*497d0*/  IADD3 R3, R9.reuse, c[0x0][0x198], RZ ;  /* 0x0000660009037a10 */ /* 0x040fe40007ffe0ff */
[----:B------:R-:W-:Y:S02]  /*497e0*/  ISETP.LT.AND P5, PT, R12, c[0x0][0x17c], !P0 ;  /* 0x00005f000c007a0c */ /* 0x000fe400047a1270 */
[----:B------:R-:W-:Y:S02]  /*497f0*/  LEA.HI.X.SX32 R9, R9, R2, 0x1, P6 ;  /* 0x0000000209097211 */ /* 0x000fe400030f0eff */
[----:B------:R-:W-:Y:S01]  /*49800*/  IADD3 R12, R29, 0xc9, RZ ;  /* 0x000000c91d0c7810 */ /* 0x000fe20007ffe0ff */
[----:B----4-:R0:W-:Y:S01]  /*49810*/  @P4 STG.E.U16 [R4.64], R27 ;  /* 0x0000001b04004986 */ /* 0x0101e2000c101506 */
[----:B------:R-:W-:-:S02]  /*49820*/  PRMT R13, R27, 0x7632, R13 ;  /* 0x000076321b0d7816 */ /* 0x000fc4000000000d */
[----:B------:R-:W-:Y:S01]  /*49830*/  ISETP.LT.AND P4, PT, R12, c[0x0][0x17c], !P0 ;  /* 0x00005f000c007a0c */ /* 0x000fe20004781270 */
[----:B0-----:R-:W3:Y:S01]  /*49840*/  LDL.LU R27, [R1+0x98] ;  /* 0x00009800011b7983 */ /* 0x001ee20000300800 */
[C---:B------:R-:W-:Y:S02]  /*49850*/  LEA R4, P6, R3.reuse, R0, 0x1 ;  /* 0x0000000003047211 */ /* 0x040fe400078c08ff */
[C---:B------:R-:W-:Y:S02]  /*49860*/  IADD3 R12, R3.reuse, c[0x0][0x198], RZ ;  /* 0x00006600030c7a10 */ /* 0x040fe40007ffe0ff */
[----:B------:R-:W-:Y:S01]  /*49870*/  LEA.HI.X.SX32 R5, R3, R2, 0x1, P6 ;  /* 0x0000000203057211 */ /* 0x000fe200030f0eff */
[----:B------:R0:W-:Y:S01]  /*49880*/  @P3 STG.E.U16 [R8.64], R13 ;  /* 0x0000000d08003986 */ /* 0x0001e2000c101506 */
[----:B------:R-:W-:-:S03]  /*49890*/  IADD3 R3, R12, c[0x0][0x198], RZ ;  /* 0x000066000c037a10 */ /* 0x000fc60007ffe0ff */
[----:B------:R1:W-:Y:S01]  /*498a0*/  @P2 STG.E.U16 [R4.64], R20 ;  /* 0x0000001404002986 */ /* 0x0003e2000c101506 */
[----:B0-----:R-:W-:Y:S02]  /*498b0*/  LEA R8, P6, R12, R0, 0x1 ;  /* 0x000000000c087211 */ /* 0x001fe400078c08ff */
[----:B-1----:R-:W-:Y:S02]  /*498c0*/  IADD3 R4, R29, 0xcb, RZ ;  /* 0x000000cb1d047810 */ /* 0x002fe40007ffe0ff */
[----:B------:R-:W-:Y:S02]  /*498d0*/  PRMT R5, R20, 0x7632, R5 ;  /* 0x0000763214057816 */ /* 0x000fe40000000005 */
[----:B------:R-:W4:Y:S01]  /*498e0*/  LDL.LU R20, [R1+0x88] ;  /* 0x0000880001147983 */ /* 0x000f220000300800 */
[----:B------:R-:W-:Y:S02]  /*498f0*/  LEA.HI.X.SX32 R9, R12, R2, 0x1, P6 ;  /* 0x000000020c097211 */ /* 0x000fe400030f0eff */
[----:B------:R-:W-:-:S02]  /*49900*/  ISETP.LT.AND P2, PT, R4, c[0x0][0x17c], !P0 ;  /* 0x00005f0004007a0c */ /* 0x000fc40004741270 */
[C---:B------:R-:W-:Y:S01]  /*49910*/  LEA R4, P6, R3.reuse, R0, 0x1 ;  /* 0x0000000003047211 */ /* 0x040fe200078c08ff */
[----:B------:R0:W-:Y:S03]  /*49920*/  @P1 STG.E.U16 [R8.64], R5 ;  /* 0x0000000508001986 */ /* 0x0001e6000c101506 */
[----:B0-----:R-:W-:-:S05]  /*49930*/  LEA.HI.X.SX32 R5, R3, R2, 0x1, P6 ;  /* 0x0000000203057211 */ /* 0x001fca00030f0eff */
[----:B--2---:R0:W-:Y:S01]  /*49940*/  @P5 STG.E.U16 [R4.64], R28 ;  /* 0x0000001c04005986 */ /* 0x0041e2000c101506 */
[----:B------:R-:W-:-:S03]  /*49950*/  PRMT R13, R28, 0x7632, R13 ;  /* 0x000076321c0d7816 */ /* 0x000fc6000000000d */
[----:B0-----:R-:W2:Y:S01]  /*49960*/  LDL.LU R28, [R1+0x8] ;  /* 0x00000800011c7983 */ /* 0x001ea20000300800 */
[----:B------:R-:W-:Y:S02]  /*49970*/  IADD3 R9, R3, c[0x0][0x198], RZ ;  /* 0x0000660003097a10 */ /* 0x000fe40007ffe0ff */
[C---:B------:R-:W-:Y:S02]  /*49980*/  IADD3 R16, R29.reuse, 0xca, RZ ;  /* 0x000000ca1d107810 */ /* 0x040fe40007ffe0ff */
[----:B------:R-:W-:Y:S02]  /*49990*/  IADD3 R12, R29, 0xcc, RZ ;  /* 0x000000cc1d0c7810 */ /* 0x000fe40007ffe0ff */
[C---:B------:R-:W-:Y:S02]  /*499a0*/  LEA R8, P6, R9.reuse, R0, 0x1 ;  /* 0x0000000009087211 */ /* 0x040fe400078c08ff */
[----:B------:R-:W-:Y:S02]  /*499b0*/  ISETP.LT.AND P3, PT, R16, c[0x0][0x17c], !P0 ;  /* 0x00005f0010007a0c */ /* 0x000fe40004761270 */
[----:B------:R-:W-:-:S02]  /*499c0*/  IADD3 R3, R9, c[0x0][0x198], RZ ;  /* 0x0000660009037a10 */ /* 0x000fc40007ffe0ff */
[----:B------:R-:W-:Y:S02]  /*499d0*/  ISETP.LT.AND P1, PT, R12, c[0x0][0x17c], !P0 ;  /* 0x00005f000c007a0c */ /* 0x000fe40004721270 */
[----:B------:R-:W-:Y:S02]  /*499e0*/  LEA.HI.X.SX32 R9, R9, R2, 0x1, P6 ;  /* 0x0000000209097211 */ /* 0x000fe400030f0eff */
[----:B------:R-:W-:Y:S02]  /*499f0*/  IADD3 R12, R29, 0xcd, RZ ;  /* 0x000000cd1d0c7810 */ /* 0x000fe40007ffe0ff */
[C---:B------:R-:W-:Y:S02]  /*49a00*/  LEA R4, P6, R3.reuse, R0, 0x1 ;  /* 0x0000000003047211 */ /* 0x040fe400078c08ff */
[----:B------:R-:W-:Y:S02]  /*49a10*/  ISETP.LT.AND P5, PT, R12, c[0x0][0x17c], !P0 ;  /* 0x00005f000c007a0c */ /* 0x000fe400047a1270 */
[----:B------:R-:W-:-:S02]  /*49a20*/  LEA.HI.X.SX32 R5, R3, R2, 0x1, P6 ;  /* 0x0000000203057211 */ /* 0x000fc400030f0eff */
[----:B------:R-:W-:Y:S01]  /*49a30*/  IADD3 R12, R3, c[0x0][0x198], RZ ;  /* 0x00006600030c7a10 */ /* 0x000fe20007ffe0ff */
[----:B------:R0:W-:Y:S03]  /*49a40*/  @P4 STG.E.U16 [R8.64], R13 ;  /* 0x0000000d08004986 */ /* 0x0001e6000c101506 */
[C---:B------:R-:W-:Y:S02]  /*49a50*/  IADD3 R3, R12.reuse, c[0x0][0x198], RZ ;  /* 0x000066000c037a10 */ /* 0x040fe40007ffe0ff */
[----:B0-----:R-:W-:-:S04]  /*49a60*/  LEA R8, P6, R12, R0, 0x1 ;  /* 0x000000000c087211 */ /* 0x001fc800078c08ff */
[----:B------:R-:W-:Y:S02]  /*49a70*/  LEA.HI.X.SX32 R9, R12, R2, 0x1, P6 ;  /* 0x000000020c097211 */ /* 0x000fe400030f0eff */
[C---:B------:R-:W-:Y:S01]  /*49a80*/  IADD3 R16, R29.reuse, 0xce, RZ ;  /* 0x000000ce1d107810 */ /* 0x040fe20007ffe0ff */
[----:B---3--:R0:W-:Y:S02]  /*49a90*/  @P3 STG.E.U16 [R4.64], R27 ;  /* 0x0000001b04003986 */ /* 0x0081e4000c101506 */
[----:B0-----:R-:W-:Y:S02]  /*49aa0*/  IADD3 R4, R29, 0xcf, RZ ;  /* 0x000000cf1d047810 */ /* 0x001fe40007ffe0ff */
[----:B------:R-:W-:Y:S02]  /*49ab0*/  PRMT R5, R27, 0x7632, R5 ;  /* 0x000076321b057816 */ /* 0x000fe40000000005 */
[----:B------:R-:W-:Y:S01]  /*49ac0*/  ISETP.LT.AND P3, PT, R4, c[0x0][0x17c], !P0 ;  /* 0x00005f0004007a0c */ /* 0x000fe20004761270 */
[----:B------:R-:W3:Y:S01]  /*49ad0*/  LDL.LU R27, [R1+0x68] ;  /* 0x00006800011b7983 */ /* 0x000ee20000300800 */
[----:B------:R-:W-:-:S03]  /*49ae0*/  LEA R4, P6, R3, R0, 0x1 ;  /* 0x0000000003047211 */ /* 0x000fc600078c08ff */
[----:B------:R0:W-:Y:S01]  /*49af0*/  @P2 STG.E.U16 [R8.64], R5 ;  /* 0x0000000508002986 */ /* 0x0001e2000c101506 */
[----:B------:R-:W-:Y:S02]  /*49b00*/  ISETP.LT.AND P4, PT, R16, c[0x0][0x17c], !P0 ;  /* 0x00005f0010007a0c */ /* 0x000fe40004781270 */
[----:B----4-:R-:W-:Y:S02]  /*49b10*/  PRMT R13, R20, 0x7632, R13 ;  /* 0x00007632140d7816 */ /* 0x010fe4000000000d */
[C---:B0-----:R-:W-:Y:S02]  /*49b20*/  LEA.HI.X.SX32 R5, R3.reuse, R2, 0x1, P6 ;  /* 0x0000000203057211 */ /* 0x041fe400030f0eff */
[----:B------:R-:W-:-:S03]  /*49b30*/  IADD3 R9, R3, c[0x0][0x198], RZ ;  /* 0x0000660003097a10 */ /* 0x000fc60007ffe0ff */
[----:B------:R0:W-:Y:S01]  /*49b40*/  @P1 STG.E.U16 [R4.64], R20 ;  /* 0x0000001404001986 */ /* 0x0001e2000c101506 */
[C---:B------:R-:W-:Y:S02]  /*49b50*/  LEA R8, P6, R9.reuse, R0, 0x1 ;  /* 0x0000000009087211 */ /* 0x040fe400078c08ff */
[C---:B------:R-:W-:Y:S02]  /*49b60*/  IADD3 R3, R9.reuse, c[0x0][0x198], RZ ;  /* 0x0000660009037a10 */ /* 0x040fe40007ffe0ff */
[----:B------:R-:W-:Y:S01]  /*49b70*/  LEA.HI.X.SX32 R9, R9, R2, 0x1, P6 ;  /* 0x0000000209097211 */ /* 0x000fe200030f0eff */
[----:B0-----:R-:W4:Y:S01]  /*49b80*/  LDL.LU R20, [R1+0x38] ;  /* 0x0000380001147983 */ /* 0x001f220000300800 */
[----:B------:R-:W-:-:S04]  /*49b90*/  LEA R4, P6, R3, R0, 0x1 ;  /* 0x0000000003047211 */ /* 0x000fc800078c08ff */
[----:B------:R-:W-:Y:S01]  /*49ba0*/  LEA.HI.X.SX32 R5, R3, R2, 0x1, P6 ;  /* 0x0000000203057211 */ /* 0x000fe200030f0eff */
[----:B------:R-:W-:Y:S04]  /*49bb0*/  @P5 STG.E.U16 [R8.64], R13 ;  /* 0x0000000d08005986 */ /* 0x000fe8000c101506 */
[----:B--2---:R0:W-:Y:S02]  /*49bc0*/  @P4 STG.E.U16 [R4.64], R28 ;  /* 0x0000001c04004986 */ /* 0x0041e4000c101506 */
[----:B0-----:R-:W-:Y:S02]  /*49bd0*/  PRMT R5, R28, 0x7632, R5 ;  /* 0x000076321c057816 */ /* 0x001fe40000000005 */
[----:B------:R-:W2:Y:S01]  /*49be0*/  LDL.LU R28, [R1+0x18] ;  /* 0x00001800011c7983 */ /* 0x000ea20000300800 */
[----:B------:R-:W-:-:S04]  /*49bf0*/  IADD3 R12, R29, 0xd0, RZ ;  /* 0x000000d01d0c7810 */ /* 0x000fc80007ffe0ff */
[----:B------:R-:W-:Y:S02]  /*49c00*/  ISETP.LT.AND P2, PT, R12, c[0x0][0x17c], !P0 ;  /* 0x00005f000c007a0c */ /* 0x000fe40004741270 */
[----:B------:R-:W-:-:S04]  /*49c10*/  IADD3 R12, R29, 0xd1, RZ ;  /* 0x000000d11d0c7810 */ /* 0x000fc80007ffe0ff */
[----:B------:R-:W-:Y:S02]  /*49c20*/  ISETP.LT.AND P1, PT, R12, c[0x0][0x17c], !P0 ;  /* 0x00005f000c007a0c */ /* 0x000fe40004721270 */
[----:B------:R-:W-:-:S04]  /*49c30*/  IADD3 R12, R3, c[0x0][0x198], RZ ;  /* 0x00006600030c7a10 */ /* 0x000fc80007ffe0ff */
[C---:B------:R-:W-:Y:S02]  /*49c40*/  LEA R8, P6, R12.reuse, R0, 0x1 ;  /* 0x000000000c087211 */ /* 0x040fe400078c08ff */
[----:B------:R-:W-:Y:S02]  /*49c50*/  IADD3 R4, R29, 0xd3, RZ ;  /* 0x000000d31d047810 */ /* 0x000fe40007ffe0ff */
[C---:B------:R-:W-:Y:S02]  /*49c60*/  LEA.HI.X.SX32 R9, R12.reuse, R2, 0x1, P6 ;  /* 0x000000020c097211 */ /* 0x040fe400030f0eff */
[----:B------:R-:W-:Y:S02]  /*49c70*/  IADD3 R3, R12, c[0x0][0x198], RZ ;  /* 0x000066000c037a10 */ /* 0x000fe40007ffe0ff */
[----:B------:R-:W-:Y:S01]  /*49c80*/  ISETP.LT.AND P4, PT, R4, c[0x0][0x17c], !P0 ;  /* 0x00005f0004007a0c */ /* 0x000fe20004781270 */
[----:B------:R0:W-:Y:S01]  /*49c90*/  @P3 STG.E.U16 [R8.64], R5 ;  /* 0x0000000508003986 */ /* 0x0001e2000c101506 */
[----:B------:R-:W-:-:S02]  /*49ca0*/  LEA R4, P6, R3, R0, 0x1 ;  /* 0x0000000003047211 */ /* 0x000fc400078c08ff */
[C---:B------:R-:W-:Y:S02]  /*49cb0*/  IADD3 R16, R29.reuse, 0xd2, RZ ;  /* 0x000000d21d107810 */ /* 0x040fe40007ffe0ff */
[----:B------:R-:W-:Y:S02]  /*49cc0*/  IADD3 R12, R29, 0xd4, RZ ;  /* 0x000000d41d0c7810 */ /* 0x000fe40007ffe0ff */
[----:B------:R-:W-:Y:S02]  /*49cd0*/  ISETP.LT.AND P5, PT, R16, c[0x0][0x17c], !P0 ;  /* 0x00005f0010007a0c */ /* 0x000fe400047a1270 */
[C---:B0-----:R-:W-:Y:S02]  /*49ce0*/  IADD3 R9, R3.reuse, c[0x0][0x198], RZ ;  /* 0x0000660003097a10 */ /* 0x041fe40007ffe0ff */
[----:B------:R-:W-:Y:S02]  /*49cf0*/  LEA.HI.X.SX32 R5, R3, R2, 0x1, P6 ;  /* 0x0000000203057211 */ /* 0x000fe400030f0eff */
[----:B------:R-:W-:-:S02]  /*49d00*/  LEA R8, P6, R9, R0, 0x1 ;  /* 0x0000000009087211 */ /* 0x000fc400078c08ff */
[C---:B------:R-:W-:Y:S02]  /*49d10*/  IADD3 R3, R9.reuse, c[0x0][0x198], RZ ;  /* 0x0000660009037a10 */ /* 0x040fe40007ffe0ff */
[----:B------:R-:W-:Y:S02]  /*49d20*/  ISETP.LT.AND P3, PT, R12, c[0x0][0x17c], !P0 ;  /* 0x00005f000c007a0c */ /* 0x000fe40004761270 */
[----:B------:R-:W-:Y:S02]  /*49d30*/  LEA.HI.X.SX32 R9, R9, R2, 0x1, P6 ;  /* 0x0000000209097211 */ /* 0x000fe400030f0eff */
[----:B------:R-:W-:Y:S01]  /*49d40*/  IADD3 R12, R29, 0xd5, RZ ;  /* 0x000000d51d0c7810 */ /* 0x000fe20007ffe0ff */
[----:B---3--:R0:W-:Y:S01]  /*49d50*/  @P2 STG.E.U16 [R4.64], R27 ;  /* 0x0000001b04002986 */ /* 0x0081e2000c101506 */
[----:B------:R-:W-:Y:S02]  /*49d60*/  PRMT R13, R27, 0x7632, R13 ;  /* 0x000076321b0d7816 */ /* 0x000fe4000000000d */
[----:B------:R-:W-:-:S02]  /*49d70*/  ISETP.LT.AND P2, PT, R12, c[0x0][0x17c], !P0 ;  /* 0x00005f000c007a0c */ /* 0x000fc40004741270 */
[C---:B------:R-:W-:Y:S02]  /*49d80*/  IADD3 R12, R3.reuse, c[0x0][0x198], RZ ;  /* 0x00006600030c7a10 */ /* 0x040fe40007ffe0ff */
[----:B0-----:R-:W-:-:S04]  /*49d90*/  LEA R4, P6, R3, R0, 0x1 ;  /* 0x0000000003047211 */ /* 0x001fc800078c08ff */
[----:B------:R-:W-:Y:S01]  /*49da0*/  LEA.HI.X.SX32 R5, R3, R2, 0x1, P6 ;  /* 0x0000000203057211 */ /* 0x000fe200030f0eff */
[----:B------:R0:W-:Y:S01]  /*49db0*/  @P1 STG.E.U16 [R8.64], R13 ;  /* 0x0000000d08001986 */ /* 0x0001e2000c101506 */
[C---:B------:R-:W-:Y:S02]  /*49dc0*/  IADD3 R3, R12.reuse, c[0x0][0x198], RZ ;  /* 0x000066000c037a10 */ /* 0x040fe40007ffe0ff */
[C---:B0-----:R-:W-:Y:S01]  /*49dd0*/  LEA R8, P6, R12.reuse, R0, 0x1 ;  /* 0x000000000c087211 */ /* 0x041fe200078c08ff */
[----:B----4-:R0:W-:Y:S03]  /*49de0*/  @P5 STG.E.U16 [R4.64], R20 ;  /* 0x0000001404005986 */ /* 0x0101e6000c101506 */
[----:B------:R-:W-:Y:S02]  /*49df0*/  LEA.HI.X.SX32 R9, R12, R2, 0x1, P6 ;  /* 0x000000020c097211 */ /* 0x000fe400030f0eff */
[----:B0-----:R-:W-:-:S02]  /*49e00*/  IADD3 R4, R29, 0xd7, RZ ;  /* 0x000000d71d047810 */ /* 0x001fc40007ffe0ff */
[----:B------:R-:W-:Y:S02]  /*49e10*/  PRMT R5, R20, 0x7632, R5 ;  /* 0x0000763214057816 */ /* 0x000fe40000000005 */
[----:B------:R-:W-:Y:S01]  /*49e20*/  ISETP.LT.AND P5, PT, R4, c[0x0][0x17c], !P0 ;  /* 0x00005f0004007a0c */ /* 0x000fe200047a1270 */
[----:B------:R-:W3:Y:S01]  /*49e30*/  LDL.LU R20, [R1+0x4c] ;  /* 0x00004c0001147983 */ /* 0x000ee20000300800 */
[----:B------:R-:W-:-:S03]  /*49e40*/  LEA R4, P6, R3, R0, 0x1 ;  /* 0x0000000003047211 */ /* 0x000fc600078c08ff */
[----:B------:R0:W-:Y:S02]  /*49e50*/  @P4 STG.E.U16 [R8.64], R5 ;  /* 0x0000000508004986 */ /* 0x0001e4000c101506 */
[----:B0-----:R-:W-:-:S05]  /*49e60*/  LEA.HI.X.SX32 R5, R3, R2, 0x1, P6 ;  /* 0x0000000203057211 */ /* 0x001fca00030f0eff */
[----:B--2---:R0:W-:Y:S01]  /*49e70*/  @P3 STG.E.U16 [R4.64], R28 ;  /* 0x0000001c04003986 */ /* 0x0041e2000c101506 */
[----:B------:R-:W-:-:S03]  /*49e80*/  PRMT R13, R28, 0x7632, R13 ;  /* 0x000076321c0d7816 */ /* 0x000fc6000000000d */
[----:B0-----:R-:W2:Y:S01]  /*49e90*/  LDL.LU R28, [R1+0x5c] ;  /* 0x00005c00011c7983 */ /* 0x001ea20000300800 */
[----:B------:R-:W-:Y:S02]  /*49ea0*/  IADD3 R9, R3, c[0x0][0x198], RZ ;  /* 0x0000660003097a10 */ /* 0x000fe40007ffe0ff */
[C---:B------:R-:W-:Y:S01]  /*49eb0*/  IADD3 R16, R29.reuse, 0xd6, RZ ;  /* 0x000000d61d107810 */ /* 0x040fe20007ffe0ff */
[----:B------:R-:W4:Y:S01]  /*49ec0*/  LDL.LU R27, [R1+0x2c] ;  /* 0x00002c00011b7983 */ /* 0x000f220000300800 */
[----:B------:R-:W-:Y:S02]  /*49ed0*/  IADD3 R12, R29, 0xd8, RZ ;  /* 0x000000d81d0c7810 */ /* 0x000fe40007ffe0ff */
[C---:B------:R-:W-:Y:S02]  /*49ee0*/  LEA R8, P6, R9.reuse, R0, 0x1 ;  /* 0x0000000009087211 */ /* 0x040fe400078c08ff */
[----:B------:R-:W-:Y:S02]  /*49ef0*/  ISETP.LT.AND P1, PT, R16, c[0x0][0x17c], !P0 ;  /* 0x00005f0010007a0c */ /* 0x000fe40004721270 */
[----:B------:R-:W-:-:S02]  /*49f00*/  IADD3 R3, R9, c[0x0][0x198], RZ ;  /* 0x0000660009037a10 */ /* 0x000fc40007ffe0ff */
[----:B------:R-:W-:Y:S02]  /*49f10*/  ISETP.LT.AND P4, PT, R12, c[0x0][0x17c], !P0 ;  /* 0x00005f000c007a0c */ /* 0x000fe40004781270 */
[----:B------:R-:W-:Y:S02]  /*49f20*/  IADD3 R12, R29, 0xd9, RZ ;  /* 0x000000d91d0c7810 */ /* 0x000fe40007ffe0ff */
[----:B------:R-:W-:Y:S02]  /*49f30*/  LEA.HI.X.SX32 R9, R9, R2, 0x1, P6 ;  /* 0x0000000209097211 */ /* 0x000fe400030f0eff */
[C---:B------:R-:W-:Y:S02]  /*49f40*/  LEA R4, P6, R3.reuse, R0, 0x1 ;  /* 0x0000000003047211 */ /* 0x040fe400078c08ff */
[----:B------:R-:W-:Y:S02]  /*49f50*/  ISETP.LT.AND P3, PT, R12, c[0x0][0x17c], !P0 ;  /* 0x00005f000c007a0c */ /* 0x000fe40004761270 */
[----:B------:R-:W-:-:S02]  /*49f60*/  IADD3 R12, R3, c[0x0][0x198], RZ ;  /* 0x00006600030c7a10 */ /* 0x000fc40007ffe0ff */
[----:B------:R-:W-:Y:S01]  /*49f70*/  LEA.HI.X.SX32 R5, R3, R2, 0x1, P6 ;  /* 0x0000000203057211 */ /* 0x000fe200030f0eff */
        /* <DEDUP_REMOVED lines=11> */
[C---:B------:R-:W-:Y:S02]  /*4a030*/  LEA.HI.X.SX32 R5, R3.reuse, R2, 0x1, P6 ;  /* 0x0000000203057211 */ /* 0x040fe400030f0eff */
[----:B------:R-:W-:Y:S02]  /*4a040*/  ISETP.LT.AND P2, PT, R16, c[0x0][0x17c], !P0 ;  /* 0x00005f0010007a0c */ /* 0x000fe40004741270 */
[----:B0-----:R-:W-:Y:S02]  /*4a050*/  IADD3 R6, R3, c[0x0][0x198], RZ ;  /* 0x0000660003067a10 */ /* 0x001fe40007ffe0ff */
[----:B------:R-:W-:Y:S02]  /*4a060*/  IADD3 R9, R29, 0xdd, RZ ;  /* 0x000000dd1d097810 */ /* 0x000fe40007ffe0ff */
[C---:B------:R-:W-:Y:S01]  /*4a070*/  LEA R8, P6, R6.reuse, R0, 0x1 ;  /* 0x0000000006087211 */ /* 0x040fe200078c08ff */
[----:B------:R0:W-:Y:S01]  /*4a080*/  @P4 STG.E.U16 [R4.64], R10 ;  /* 0x0000000a04004986 */ /* 0x0001e2000c101506 */
[----:B------:R-:W-:-:S02]  /*4a090*/  IADD3 R3, R6, c[0x0][0x198], RZ ;  /* 0x0000660006037a10 */ /* 0x000fc40007ffe0ff */
[----:B------:R-:W-:Y:S02]  /*4a0a0*/  ISETP.LT.AND P4, PT, R9, c[0x0][0x17c], !P0 ;  /* 0x00005f0009007a0c */ /* 0x000fe40004781270 */
[----:B------:R-:W-:Y:S02]  /*4a0b0*/  LEA.HI.X.SX32 R9, R6, R2, 0x1, P6 ;  /* 0x0000000206097211 */ /* 0x000fe400030f0eff */
[C---:B------:R-:W-:Y:S02]  /*4a0c0*/  IADD3 R6, R3.reuse, c[0x0][0x198], RZ ;  /* 0x0000660003067a10 */ /* 0x040fe40007ffe0ff */
[----:B0-----:R-:W-:Y:S02]  /*4a0d0*/  LEA R4, P6, R3, R0, 0x1 ;  /* 0x0000000003047211 */ /* 0x001fe400078c08ff */
[----:B------:R-:W-:Y:S02]  /*4a0e0*/  PRMT R10, R10, 0x7632, R10 ;  /* 0x000076320a0a7816 */ /* 0x000fe4000000000a */
[----:B------:R-:W-:-:S02]  /*4a0f0*/  IADD3 R12, R29, 0xdc, RZ ;  /* 0x000000dc1d0c7810 */ /* 0x000fc40007ffe0ff */
[----:B------:R-:W-:Y:S01]  /*4a100*/  LEA.HI.X.SX32 R5, R3, R2, 0x1, P6 ;  /* 0x0000000203057211 */ /* 0x000fe200030f0eff */
[----:B------:R0:W-:Y:S01]  /*4a110*/  @P3 STG.E.U16 [R8.64], R10 ;  /* 0x0000000a08003986 */ /* 0x0001e2000c101506 */
[----:B------:R-:W-:Y:S02]  /*4a120*/  ISETP.LT.AND P5, PT, R12, c[0x0][0x17c], !P0 ;  /* 0x00005f000c007a0c */ /* 0x000fe400047a1270 */
[C---:B------:R-:W-:Y:S01]  /*4a130*/  IADD3 R3, R6.reuse, c[0x0][0x198], RZ ;  /* 0x0000660006037a10 */ /* 0x040fe20007ffe0ff */
[----:B------:R1:W-:Y:S01]  /*4a140*/  @P2 STG.E.U16 [R4.64], R14 ;  /* 0x0000000e04002986 */ /* 0x0003e2000c101506 */
[----:B0-----:R-:W-:-:S04]  /*4a150*/  LEA R8, P6, R6, R0, 0x1 ;  /* 0x0000000006087211 */ /* 0x001fc800078c08ff */
[----:B------:R-:W-:Y:S02]  /*4a160*/  LEA.HI.X.SX32 R9, R6, R2, 0x1, P6 ;  /* 0x0000000206097211 */ /* 0x000fe400030f0eff */
[----:B-1----:R-:W-:Y:S02]  /*4a170*/  PRMT R5, R14, 0x7632, R5 ;  /* 0x000076320e057816 */ /* 0x002fe40000000005 */
[C---:B------:R-:W-:Y:S02]  /*4a180*/  LEA R4, P6, R3.reuse, R0, 0x1 ;  /* 0x0000000003047211 */ /* 0x040fe400078c08ff */
[----:B------:R-:W-:Y:S01]  /*4a190*/  IADD3 R13, R3, c[0x0][0x198], RZ ;  /* 0x00006600030d7a10 */ /* 0x000fe20007ffe0ff */
[----:B------:R0:W-:Y:S01]  /*4a1a0*/  @P1 STG.E.U16 [R8.64], R5 ;  /* 0x0000000508001986 */ /* 0x0001e2000c101506 */
[----:B------:R-:W-:-:S04]  /*4a1b0*/  IADD3 R12, R29, 0xde, RZ ;  /* 0x000000de1d0c7810 */ /* 0x000fc80007ffe0ff */
[----:B------:R-:W-:Y:S02]  /*4a1c0*/  ISETP.LT.AND P3, PT, R12, c[0x0][0x17c], !P0 ;  /* 0x00005f000c007a0c */ /* 0x000fe40004761270 */
[----:B------:R-:W-:Y:S02]  /*4a1d0*/  IADD3 R12, R29, 0xdf, RZ ;  /* 0x000000df1d0c7810 */ /* 0x000fe40007ffe0ff */
[----:B0-----:R-:W-:Y:S02]  /*4a1e0*/  LEA.HI.X.SX32 R5, R3, R2, 0x1, P6 ;  /* 0x0000000203057211 */ /* 0x001fe400030f0eff */
[C---:B------:R-:W-:Y:S02]  /*4a1f0*/  LEA R8, P6, R13.reuse, R0, 0x1 ;  /* 0x000000000d087211 */ /* 0x040fe400078c08ff */
[C---:B------:R-:W-:Y:S01]  /*4a200*/  IADD3 R3, R13.reuse, c[0x0][0x198], RZ ;  /* 0x000066000d037a10 */ /* 0x040fe20007ffe0ff */
[----:B------:R0:W-:Y:S01]  /*4a210*/  @P5 STG.E.U16 [R4.64], R18 ;  /* 0x0000001204005986 */ /* 0x0001e2000c101506 */
[----:B------:R-:W-:-:S02]  /*4a220*/  LEA.HI.X.SX32 R9, R13, R2, 0x1, P6 ;  /* 0x000000020d097211 */ /* 0x000fc400030f0eff */
[----:B------:R-:W-:Y:S02]  /*4a230*/  PRMT R10, R18, 0x7632, R10 ;  /* 0x00007632120a7816 */ /* 0x000fe4000000000a */
[----:B------:R-:W-:Y:S02]  /*4a240*/  ISETP.LT.AND P2, PT, R12, c[0x0][0x17c], !P0 ;  /* 0x00005f000c007a0c */ /* 0x000fe40004741270 */
[C---:B------:R-:W-:Y:S02]  /*4a250*/  IADD3 R13, R3.reuse, c[0x0][0x198], RZ ;  /* 0x00006600030d7a10 */ /* 0x040fe40007ffe0ff */
[----:B0-----:R-:W-:Y:S01]  /*4a260*/  LEA R4, P6, R3, R0, 0x1 ;  /* 0x0000000003047211 */ /* 0x001fe200078c08ff */
[----:B------:R0:W-:Y:S01]  /*4a270*/  @P4 STG.E.U16 [R8.64], R10 ;  /* 0x0000000a08004986 */ /* 0x0001e2000c101506 */
[----:B------:R-:W-:Y:S02]  /*4a280*/  IADD3 R6, R29, 0xe0, RZ ;  /* 0x000000e01d067810 */ /* 0x000fe40007ffe0ff */
[----:B------:R-:W-:-:S02]  /*4a290*/  LEA.HI.X.SX32 R5, R3, R2, 0x1, P6 ;  /* 0x0000000203057211 */ /* 0x000fc400030f0eff */
[----:B------:R-:W-:Y:S02]  /*4a2a0*/  ISETP.LT.AND P1, PT, R6, c[0x0][0x17c], !P0 ;  /* 0x00005f0006007a0c */ /* 0x000fe40004721270 */
[----:B------:R-:W-:Y:S01]  /*4a2b0*/  IADD3 R3, R13, c[0x0][0x198], RZ ;  /* 0x000066000d037a10 */ /* 0x000fe20007ffe0ff */
[----:B------:R1:W-:Y:S01]  /*4a2c0*/  @P3 STG.E.U16 [R4.64], R22 ;  /* 0x0000001604003986 */ /* 0x0003e2000c101506 */
[----:B------:R-:W-:Y:S02]  /*4a2d0*/  IADD3 R6, R29, 0xe1, RZ ;  /* 0x000000e11d067810 */ /* 0x000fe40007ffe0ff */
[----:B0-----:R-:W-:-:S04]  /*4a2e0*/  LEA R8, P6, R13, R0, 0x1 ;  /* 0x000000000d087211 */ /* 0x001fc800078c08ff */
[----:B------:R-:W-:Y:S02]  /*4a2f0*/  LEA.HI.X.SX32 R9, R13, R2, 0x1, P6 ;  /* 0x000000020d097211 */ /* 0x000fe400030f0eff */
[----:B-1----:R-:W-:Y:S02]  /*4a300*/  PRMT R5, R22, 0x7632, R5 ;  /* 0x0000763216057816 */ /* 0x002fe40000000005 */
[C---:B------:R-:W-:Y:S02]  /*4a310*/  LEA R4, P6, R3.reuse, R0, 0x1 ;  /* 0x0000000003047211 */ /* 0x040fe400078c08ff */
[----:B------:R-:W-:Y:S02]  /*4a320*/  ISETP.LT.AND P5, PT, R6, c[0x0][0x17c], !P0 ;  /* 0x00005f0006007a0c */ /* 0x000fe400047a1270 */
[----:B------:R-:W-:Y:S01]  /*4a330*/  IADD3 R17, R3, c[0x0][0x198], RZ ;  /* 0x0000660003117a10 */ /* 0x000fe20007ffe0ff */
[----:B------:R0:W-:Y:S01]  /*4a340*/  @P2 STG.E.U16 [R8.64], R5 ;  /* 0x0000000508002986 */ /* 0x0001e2000c101506 */
[----:B------:R-:W-:-:S02]  /*4a350*/  IADD3 R6, R29, 0xe2, RZ ;  /* 0x000000e21d067810 */ /* 0x000fc40007ffe0ff */
[----:B------:R-:W-:Y:S02]  /*4a360*/  IADD3 R13, R17, c[0x0][0x198], RZ ;  /* 0x00006600110d7a10 */ /* 0x000fe40007ffe0ff */
[----:B------:R-:W-:Y:S02]  /*4a370*/  ISETP.LT.AND P4, PT, R6, c[0x0][0x17c], !P0 ;  /* 0x00005f0006007a0c */ /* 0x000fe40004781270 */
[----:B0-----:R-:W-:Y:S02]  /*4a380*/  LEA.HI.X.SX32 R5, R3, R2, 0x1, P6 ;  /* 0x0000000203057211 */ /* 0x001fe400030f0eff */
[C---:B------:R-:W-:Y:S02]  /*4a390*/  LEA R8, P6, R17.reuse, R0, 0x1 ;  /* 0x0000000011087211 */ /* 0x040fe400078c08ff */
[----:B---3--:R-:W-:Y:S01]  /*4a3a0*/  PRMT R3, R20, 0x7632, R3 ;  /* 0x0000763214037816 */ /* 0x008fe20000000003 */
[----:B------:R0:W-:Y:S01]  /*4a3b0*/  @P1 STG.E.U16 [R4.64], R20 ;  /* 0x0000001404001986 */ /* 0x0001e2000c101506 */
[----:B------:R-:W-:-:S03]  /*4a3c0*/  LEA.HI.X.SX32 R9, R17, R2, 0x1, P6 ;  /* 0x0000000211097211 */ /* 0x000fc600030f0eff */
[----:B0-----:R-:W3:Y:S01]  /*4a3d0*/  LDL.LU R20, [R1+0x7c] ;  /* 0x00007c0001147983 */ /* 0x001ee20000300800 */
[----:B------:R-:W-:-:S04]  /*4a3e0*/  LEA R4, P6, R13, R0, 0x1 ;  /* 0x000000000d047211 */ /* 0x000fc800078c08ff */
[----:B------:R-:W-:Y:S01]  /*4a3f0*/  LEA.HI.X.SX32 R5, R13, R2, 0x1, P6 ;  /* 0x000000020d057211 */ /* 0x000fe200030f0eff */
[----:B------:R-:W-:Y:S01]  /*4a400*/  @P5 STG.E.U16 [R8.64], R3 ;  /* 0x0000000308005986 */ /* 0x000fe2000c101506 */
[----:B--2---:R-:W-:-:S03]  /*4a410*/  PRMT R10, R28, 0x7632, R10 ;  /* 0x000076321c0a7816 */ /* 0x004fc6000000000a */
[----:B------:R0:W-:Y:S04]  /*4a420*/  @P4 STG.E.U16 [R4.64], R28 ;  /* 0x0000001c04004986 */ /* 0x0001e8000c101506 */
[----:B0-----:R-:W2:Y:S01]  /*4a430*/  LDL.LU R28, [R1+0xac] ;  /* 0x0000ac00011c7983 */ /* 0x001ea20000300800 */
        /* <DEDUP_REMOVED lines=11> */
[C---:B------:R-:W-:Y:S02]  /*4a4f0*/  LEA R4, P6, R13.reuse, R0, 0x1 ;  /* 0x000000000d047211 */ /* 0x040fe400078c08ff */
[----:B------:R-:W-:Y:S01]  /*4a500*/  IADD3 R17, R13, c[0x0][0x198], RZ ;  /* 0x000066000d117a10 */ /* 0x000fe20007ffe0ff */
[----:B------:R0:W-:Y:S01]  /*4a510*/  @P3 STG.E.U16 [R8.64], R10 ;  /* 0x0000000a08003986 */ /* 0x0001e2000c101506 */
[----:B------:R-:W-:-:S02]  /*4a520*/  ISETP.LT.AND P5, PT, R6, c[0x0][0x17c], !P0 ;  /* 0x00005f0006007a0c */ /* 0x000fc400047a1270 */
[----:B------:R-:W-:Y:S02]  /*4a530*/  IADD3 R6, R29, 0xe7, RZ ;  /* 0x000000e71d067810 */ /* 0x000fe40007ffe0ff */
[----:B------:R-:W-:Y:S02]  /*4a540*/  LEA.HI.X.SX32 R5, R13, R2, 0x1, P6 ;  /* 0x000000020d057211 */ /* 0x000fe400030f0eff */
[C---:B------:R-:W-:Y:S02]  /*4a550*/  IADD3 R13, R17.reuse, c[0x0][0x198], RZ ;  /* 0x00006600110d7a10 */ /* 0x040fe40007ffe0ff */
[----:B------:R-:W-:Y:S02]  /*4a560*/  ISETP.LT.AND P4, PT, R6, c[0x0][0x17c], !P0 ;  /* 0x00005f0006007a0c */ /* 0x000fe40004781270 */
[----:B0-----:R-:W-:Y:S01]  /*4a570*/  LEA R8, P6, R17, R0, 0x1 ;  /* 0x0000000011087211 */ /* 0x001fe200078c08ff */
[----:B----4-:R0:W-:Y:S01]  /*4a580*/  @P2 STG.E.U16 [R4.64], R27 ;  /* 0x0000001b04002986 */ /* 0x0101e2000c101506 */
[----:B------:R-:W-:-:S02]  /*4a590*/  PRMT R6, R27, 0x7632, R6 ;  /* 0x000076321b067816 */ /* 0x000fc40000000006 */
[----:B------:R-:W-:Y:S02]  /*4a5a0*/  LEA.HI.X.SX32 R9, R17, R2, 0x1, P6 ;  /* 0x0000000211097211 */ /* 0x000fe400030f0eff */
[----:B------:R-:W-:Y:S02]  /*4a5b0*/  IADD3 R17, R13, c[0x0][0x198], RZ ;  /* 0x000066000d117a10 */ /* 0x000fe40007ffe0ff */
[----:B------:R-:W-:Y:S01]  /*4a5c0*/  IADD3 R3, R29, 0xe8, RZ ;  /* 0x000000e81d037810 */ /* 0x000fe20007ffe0ff */
[----:B------:R1:W-:Y:S04]  /*4a5d0*/  @P1 STG.E.U16 [R8.64], R6 ;  /* 0x0000000608001986 */ /* 0x0003e8000c101506 */
[----:B0-----:R-:W4:Y:S01]  /*4a5e0*/  LDL.LU R27, [R1+0x9c] ;  /* 0x00009c00011b7983 */ /* 0x001f220000300800 */
[----:B------:R-:W-:-:S02]  /*4a5f0*/  LEA R4, P6, R13, R0, 0x1 ;  /* 0x000000000d047211 */ /* 0x000fc400078c08ff */
[----:B------:R-:W-:Y:S02]  /*4a600*/  ISETP.LT.AND P3, PT, R3, c[0x0][0x17c], !P0 ;  /* 0x00005f0003007a0c */ /* 0x000fe40004761270 */
[----:B------:R-:W-:Y:S02]  /*4a610*/  LEA.HI.X.SX32 R5, R13, R2, 0x1, P6 ;  /* 0x000000020d057211 */ /* 0x000fe400030f0eff */
[C---:B------:R-:W-:Y:S02]  /*4a620*/  IADD3 R13, R17.reuse, c[0x0][0x198], RZ ;  /* 0x00006600110d7a10 */ /* 0x040fe40007ffe0ff */
[----:B-1----:R-:W-:-:S04]  /*4a630*/  LEA R8, P6, R17, R0, 0x1 ;  /* 0x0000000011087211 */ /* 0x002fc800078c08ff */
[----:B------:R-:W-:Y:S01]  /*4a640*/  LEA.HI.X.SX32 R9, R17, R2, 0x1, P6 ;  /* 0x0000000211097211 */ /* 0x000fe200030f0eff */
[----:B---3--:R0:W-:Y:S01]  /*4a650*/  @P5 STG.E.U16 [R4.64], R20 ;  /* 0x0000001404005986 */ /* 0x0081e2000c101506 */
[----:B------:R-:W-:Y:S02]  /*4a660*/  PRMT R10, R20, 0x7632, R10 ;  /* 0x00007632140a7816 */ /* 0x000fe4000000000a */
[C---:B0-----:R-:W-:Y:S01]  /*4a670*/  LEA R4, P6, R13.reuse, R0, 0x1 ;  /* 0x000000000d047211 */ /* 0x041fe200078c08ff */
[----:B------:R-:W3:Y:S03]  /*4a680*/  LDL.LU R20, [R1+0x8c] ;  /* 0x00008c0001147983 */ /* 0x000ee60000300800 */
[----:B------:R-:W-:Y:S01]  /*4a690*/  LEA.HI.X.SX32 R5, R13, R2, 0x1, P6 ;  /* 0x000000020d057211 */ /* 0x000fe200030f0eff */
[----:B------:R-:W-:Y:S01]  /*4a6a0*/  @P4 STG.E.U16 [R8.64], R10 ;  /* 0x0000000a08004986 */ /* 0x000fe2000c101506 */
[----:B--2---:R-:W-:-:S03]  /*4a6b0*/  PRMT R6, R28, 0x7632, R6 ;  /* 0x000076321c067816 */ /* 0x004fc60000000006 */
[----:B------:R0:W-:Y:S04]  /*4a6c0*/  @P3 STG.E.U16 [R4.64], R28 ;  /* 0x0000001c04003986 */ /* 0x0001e8000c101506 */
[----:B0-----:R-:W2:Y:S01]  /*4a6d0*/  LDL.LU R28, [R1+0xc] ;  /* 0x00000c00011c7983 */ /* 0x001ea20000300800 */
[----:B------:R-:W-:Y:S02]  /*4a6e0*/  IADD3 R3, R29, 0xe9, RZ ;  /* 0x000000e91d037810 */ /* 0x000fe40007ffe0ff */
[----:B------:R-:W-:Y:S01]  /*4a6f0*/  IADD3 R17, R13, c[0x0][0x198], RZ ;  /* 0x000066000d117a10 */ /* 0x000fe20007ffe0ff */
[----:B------:R-:W2:Y:S01]  /*4a700*/  LDL.LU R26, [R1+0x6c] ;  /* 0x00006c00011a7983 */ /* 0x000ea20000300800 */
[----:B------:R-:W-:Y:S02]  /*4a710*/  ISETP.LT.AND P2, PT, R3, c[0x0][0x17c], !P0 ;  /* 0x00005f0003007a0c */ /* 0x000fe40004741270 */
[----:B------:R-:W-:-:S02]  /*4a720*/  IADD3 R3, R29, 0xea, RZ ;  /* 0x000000ea1d037810 */ /* 0x000fc40007ffe0ff */
[----:B------:R-:W-:Y:S02]  /*4a730*/  LEA R8, P6, R17, R0, 0x1 ;  /* 0x0000000011087211 */ /* 0x000fe400078c08ff */
[----:B------:R-:W-:Y:S02]  /*4a740*/  ISETP.LT.AND P1, PT, R3, c[0x0][0x17c], !P0 ;  /* 0x00005f0003007a0c */ /* 0x000fe40004721270 */
[----:B------:R-:W-:Y:S02]  /*4a750*/  IADD3 R13, R17, c[0x0][0x198], RZ ;  /* 0x00006600110d7a10 */ /* 0x000fe40007ffe0ff */
[----:B------:R-:W-:Y:S02]  /*4a760*/  IADD3 R3, R29, 0xeb, RZ ;  /* 0x000000eb1d037810 */ /* 0x000fe40007ffe0ff */
[----:B------:R-:W-:Y:S02]  /*4a770*/  LEA.HI.X.SX32 R9, R17, R2, 0x1, P6 ;  /* 0x0000000211097211 */ /* 0x000fe400030f0eff */
[----:B------:R-:W-:-:S02]  /*4a780*/  LEA R4, P6, R13, R0, 0x1 ;  /* 0x000000000d047211 */ /* 0x000fc400078c08ff */
[----:B------:R-:W-:Y:S02]  /*4a790*/  ISETP.LT.AND P5, PT, R3, c[0x0][0x17c], !P0 ;  /* 0x00005f0003007a0c */ /* 0x000fe400047a1270 */
[----:B------:R-:W-:Y:S02]  /*4a7a0*/  IADD3 R17, R13, c[0x0][0x198], RZ ;  /* 0x000066000d117a10 */ /* 0x000fe40007ffe0ff */
[----:B------:R-:W-:Y:S01]  /*4a7b0*/  IADD3 R3, R29, 0xec, RZ ;  /* 0x000000ec1d037810 */ /* 0x000fe20007ffe0ff */
[----:B------:R0:W-:Y:S01]  /*4a7c0*/  @P2 STG.E.U16 [R8.64], R6 ;  /* 0x0000000608002986 */ /* 0x0001e2000c101506 */
[----:B------:R-:W-:Y:S02]  /*4a7d0*/  LEA.HI.X.SX32 R5, R13, R2, 0x1, P6 ;  /* 0x000000020d057211 */ /* 0x000fe400030f0eff */
[----:B------:R-:W-:Y:S02]  /*4a7e0*/  ISETP.LT.AND P4, PT, R3, c[0x0][0x17c], !P0 ;  /* 0x00005f0003007a0c */ /* 0x000fe40004781270 */
[----:B------:R-:W-:-:S02]  /*4a7f0*/  IADD3 R13, R17, c[0x0][0x198], RZ ;  /* 0x00006600110d7a10 */ /* 0x000fc40007ffe0ff */
[----:B------:R-:W-:Y:S02]  /*4a800*/  IADD3 R3, R29, 0xed, RZ ;  /* 0x000000ed1d037810 */ /* 0x000fe40007ffe0ff */
[----:B0-----:R-:W-:Y:S02]  /*4a810*/  LEA R8, P6, R17, R0, 0x1 ;  /* 0x0000000011087211 */ /* 0x001fe400078c08ff */
[----:B----4-:R-:W-:Y:S01]  /*4a820*/  PRMT R10, R27, 0x7632, R10 ;  /* 0x000076321b0a7816 */ /* 0x010fe2000000000a */
[----:B------:R0:W-:Y:S01]  /*4a830*/  @P1 STG.E.U16 [R4.64], R27 ;  /* 0x0000001b04001986 */ /* 0x0001e2000c101506 */
[----:B------:R-:W-:Y:S02]  /*4a840*/  LEA.HI.X.SX32 R9, R17, R2, 0x1, P6 ;  /* 0x0000000211097211 */ /* 0x000fe400030f0eff */
[----:B------:R-:W-:Y:S02]  /*4a850*/  ISETP.LT.AND P3, PT, R3, c[0x0][0x17c], !P0 ;  /* 0x00005f0003007a0c */ /* 0x000fe40004761270 */
[----:B------:R-:W-:-:S02]  /*4a860*/  IADD3 R17, R13, c[0x0][0x198], RZ ;  /* 0x000066000d117a10 */ /* 0x000fc40007ffe0ff */
[----:B------:R-:W-:Y:S01]  /*4a870*/  IADD3 R3, R29, 0xee, RZ ;  /* 0x000000ee1d037810 */ /* 0x000fe20007ffe0ff */
[----:B------:R1:W-:Y:S01]  /*4a880*/  @P5 STG.E.U16 [R8.64], R10 ;  /* 0x0000000a08005986 */ /* 0x0003e2000c101506 */
[----:B0-----:R-:W-:-:S03]  /*4a890*/  LEA R4, P6, R13, R0, 0x1 ;  /* 0x000000000d047211 */ /* 0x001fc600078c08ff */
[----:B------:R-:W4:Y:S01]  /*4a8a0*/  LDL.LU R27, [R1+0x3c] ;  /* 0x00003c00011b7983 */ /* 0x000f220000300800 */
[----:B------:R-:W-:Y:S02]  /*4a8b0*/  ISETP.LT.AND P2, PT, R3, c[0x0][0x17c], !P0 ;  /* 0x00005f0003007a0c */ /* 0x000fe40004741270 */
[----:B------:R-:W-:Y:S02]  /*4a8c0*/  LEA.HI.X.SX32 R5, R13, R2, 0x1, P6 ;  /* 0x000000020d057211 */ /* 0x000fe400030f0eff */
[C---:B------:R-:W-:Y:S02]  /*4a8d0*/  IADD3 R13, R17.reuse, c[0x0][0x198], RZ ;  /* 0x00006600110d7a10 */ /* 0x040fe40007ffe0ff */
[----:B-1----:R-:W-:-:S04]  /*4a8e0*/  LEA R8, P6, R17, R0, 0x1 ;  /* 0x0000000011087211 */ /* 0x002fc800078c08ff */
[----:B------:R-:W-:Y:S02]  /*4a8f0*/  LEA.HI.X.SX32 R9, R17, R2, 0x1, P6 ;  /* 0x0000000211097211 */ /* 0x000fe400030f0eff */
[C---:B------:R-:W-:Y:S02]  /*4a900*/  LEA R12, P6, R13.reuse, R0, 0x1 ;  /* 0x000000000d0c7211 */ /* 0x040fe400078c08ff */
[C---:B------:R-:W-:Y:S02]  /*4a910*/  IADD3 R17, R13.reuse, c[0x0][0x198], RZ ;  /* 0x000066000d117a10 */ /* 0x040fe40007ffe0ff */
[----:B------:R-:W-:Y:S02]  /*4a920*/  LEA.HI.X.SX32 R13, R13, R2, 0x1, P6 ;  /* 0x000000020d0d7211 */ /* 0x000fe400030f0eff */
[----:B---3--:R-:W-:Y:S01]  /*4a930*/  PRMT R6, R20, 0x7632, R6 ;  /* 0x0000763214067816 */ /* 0x008fe20000000006 */
[----:B------:R-:W-:Y:S04]  /*4a940*/  @P4 STG.E.U16 [R4.64], R20 ;  /* 0x0000001404004986 */ /* 0x000fe8000c101506 */
[----:B------:R-:W-:Y:S01]  /*4a950*/  @P3 STG.E.U16 [R8.64], R6 ;  /* 0x0000000608003986 */ /* 0x000fe2000c101506 */
[----:B--2---:R-:W-:-:S03]  /*4a960*/  PRMT R10, R28, 0x7632, R10 ;  /* 0x000076321c0a7816 */ /* 0x004fc6000000000a */
[----:B------:R0:W-:Y:S04]  /*4a970*/  @P2 STG.E.U16 [R12.64], R28 ;  /* 0x0000001c0c002986 */ /* 0x0001e8000c101506 */
[----:B0-----:R-:W2:Y:S01]  /*4a980*/  LDL.LU R28, [R1+0x1c] ;  /* 0x00001c00011c7983 */ /* 0x001ea20000300800 */
[----:B------:R-:W-:-:S04]  /*4a990*/  IADD3 R3, R29, 0xef, RZ ;  /* 0x000000ef1d037810 */ /* 0x000fc80007ffe0ff */
[----:B------:R-:W-:Y:S02]  /*4a9a0*/  ISETP.LT.AND P1, PT, R3, c[0x0][0x17c], !P0 ;  /* 0x00005f0003007a0c */ /* 0x000fe40004721270 */
[----:B------:R-:W-:-:S04]  /*4a9b0*/  IADD3 R3, R29, 0xf0, RZ ;  /* 0x000000f01d037810 */ /* 0x000fc80007ffe0ff */
[----:B------:R-:W-:Y:S02]  /*4a9c0*/  ISETP.LT.AND P5, PT, R3, c[0x0][0x17c], !P0 ;  /* 0x00005f0003007a0c */ /* 0x000fe400047a1270 */
[----:B------:R-:W-:Y:S02]  /*4a9d0*/  IADD3 R3, R29, 0xf1, RZ ;  /* 0x000000f11d037810 */ /* 0x000fe40007ffe0ff */
[----:B------:R-:W-:Y:S02]  /*4a9e0*/  LEA R16, P6, R17, R0, 0x1 ;  /* 0x0000000011107211 */ /* 0x000fe400078c08ff */
[----:B------:R-:W-:Y:S02]  /*4a9f0*/  ISETP.LT.AND P4, PT, R3, c[0x0][0x17c], !P0 ;  /* 0x00005f0003007a0c */ /* 0x000fe40004781270 */
[----:B------:R-:W-:Y:S02]  /*4aa00*/  IADD3 R3, R29, 0xf2, RZ ;  /* 0x000000f21d037810 */ /* 0x000fe40007ffe0ff */
[----:B------:R-:W-:-:S02]  /*4aa10*/  IADD3 R5, R17, c[0x0][0x198], RZ ;  /* 0x0000660011057a10 */ /* 0x000fc40007ffe0ff */
[----:B------:R-:W-:Y:S02]  /*4aa20*/  ISETP.LT.AND P3, PT, R3, c[0x0][0x17c], !P0 ;  /* 0x00005f0003007a0c */ /* 0x000fe40004761270 */
[----:B------:R-:W-:Y:S02]  /*4aa30*/  IADD3 R3, R29, 0xf3, RZ ;  /* 0x000000f31d037810 */ /* 0x000fe40007ffe0ff */
[----:B------:R-:W-:Y:S02]  /*4aa40*/  LEA.HI.X.SX32 R17, R17, R2, 0x1, P6 ;  /* 0x0000000211117211 */ /* 0x000fe400030f0eff */
[C---:B------:R-:W-:Y:S02]  /*4aa50*/  LEA R20, P6, R5.reuse, R0, 0x1 ;  /* 0x0000000005147211 */ /* 0x040fe400078c08ff */
[----:B------:R-:W-:Y:S02]  /*4aa60*/  IADD3 R9, R5, c[0x0][0x198], RZ ;  /* 0x0000660005097a10 */ /* 0x000fe40007ffe0ff */
[----:B------:R-:W-:-:S02]  /*4aa70*/  ISETP.LT.AND P2, PT, R3, c[0x0][0x17c], !P0 ;  /* 0x00005f0003007a0c */ /* 0x000fc40004741270 */
[----:B------:R-:W-:Y:S02]  /*4aa80*/  IADD3 R3, R29, 0xf4, RZ ;  /* 0x000000f41d037810 */ /* 0x000fe40007ffe0ff */
[----:B------:R-:W-:Y:S02]  /*4aa90*/  LEA.HI.X.SX32 R21, R5, R2, 0x1, P6 ;  /* 0x0000000205157211 */ /* 0x000fe400030f0eff */
[C---:B------:R-:W-:Y:S01]  /*4aaa0*/  LEA R8, P6, R9.reuse, R0, 0x1 ;  /* 0x0000000009087211 */ /* 0x040fe200078c08ff */
[----:B------:R0:W-:Y:S01]  /*4aab0*/  @P1 STG.E.U16 [R16.64], R10 ;  /* 0x0000000a10001986 */ /* 0x0001e2000c101506 */
[----:B------:R-:W-:Y:S02]  /*4aac0*/  IADD3 R5, R9, c[0x0][0x198], RZ ;  /* 0x0000660009057a10 */ /* 0x000fe40007ffe0ff */
[----:B------:R-:W-:Y:S02]  /*4aad0*/  ISETP.LT.AND P1, PT, R3, c[0x0][0x17c], !P0 ;  /* 0x00005f0003007a0c */ /* 0x000fe40004721270 */
[----:B------:R-:W-:-:S02]  /*4aae0*/  IADD3 R3, R29, 0xf5, RZ ;  /* 0x000000f51d037810 */ /* 0x000fc40007ffe0ff */
[----:B------:R-:W-:Y:S02]  /*4aaf0*/  LEA.HI.X.SX32 R9, R9, R2, 0x1, P6 ;  /* 0x0000000209097211 */ /* 0x000fe400030f0eff */
[C---:B------:R-:W-:Y:S01]  /*4ab00*/  LEA R12, P6, R5.reuse, R0, 0x1 ;  /* 0x00000000050c7211 */ /* 0x040fe200078c08ff */
[----:B------:R1:W-:Y:S01]  /*4ab10*/  @P5 STG.E.U16 [R20.64], R26 ;  /* 0x0000001a14005986 */ /* 0x0003e2000c101506 */
[----:B------:R-:W-:Y:S02]  /*4ab20*/  PRMT R6, R26, 0x7632, R6 ;  /* 0x000076321a067816 */ /* 0x000fe40000000006 */
[----:B0-----:R-:W-:Y:S02]  /*4ab30*/  IADD3 R17, R5, c[0x0][0x198], RZ ;  /* 0x0000660005117a10 */ /* 0x001fe40007ffe0ff */
[----:B------:R-:W-:Y:S02]  /*4ab40*/  ISETP.LT.AND P5, PT, R3, c[0x0][0x17c], !P0 ;  /* 0x00005f0003007a0c */ /* 0x000fe400047a1270 */
[----:B------:R-:W-:-:S02]  /*4ab50*/  IADD3 R3, R29, 0xf6, RZ ;  /* 0x000000f61d037810 */ /* 0x000fc40007ffe0ff */
[----:B------:R-:W-:Y:S02]  /*4ab60*/  LEA.HI.X.SX32 R13, R5, R2, 0x1, P6 ;  /* 0x00000002050d7211 */ /* 0x000fe400030f0eff */
[C---:B------:R-:W-:Y:S01]  /*4ab70*/  LEA R4, P6, R17.reuse, R0, 0x1 ;  /* 0x0000000011047211 */ /* 0x040fe200078c08ff */
[----:B------:R0:W-:Y:S01]  /*4ab80*/  @P4 STG.E.U16 [R8.64], R6 ;  /* 0x0000000608004986 */ /* 0x0001e2000c101506 */
[----:B-1----:R-:W-:Y:S02]  /*4ab90*/  IADD3 R21, R17, c[0x0][0x198], RZ ;  /* 0x0000660011157a10 */ /* 0x002fe40007ffe0ff */
[----:B------:R-:W-:Y:S02]  /*4aba0*/  ISETP.LT.AND P4, PT, R3, c[0x0][0x17c], !P0 ;  /* 0x00005f0003007a0c */ /* 0x000fe40004781270 */
[----:B------:R-:W-:Y:S02]  /*4abb0*/  IADD3 R3, R29, 0xf7, RZ ;  /* 0x000000f71d037810 */ /* 0x000fe40007ffe0ff */
[----:B------:R-:W-:Y:S01]  /*4abc0*/  LEA.HI.X.SX32 R5, R17, R2, 0x1, P6 ;  /* 0x0000000211057211 */ /* 0x000fe200030f0eff */
[----:B----4-:R1:W-:Y:S01]  /*4abd0*/  @P3 STG.E.U16 [R12.64], R27 ;  /* 0x0000001b0c003986 */ /* 0x0103e2000c101506 */
[----:B------:R-:W-:-:S02]  /*4abe0*/  IADD3 R17, R21, c[0x0][0x198], RZ ;  /* 0x0000660015117a10 */ /* 0x000fc40007ffe0ff */
[----:B0-----:R-:W-:Y:S02]  /*4abf0*/  PRMT R9, R27, 0x7632, R9 ;  /* 0x000076321b097816 */ /* 0x001fe40000000009 */
[----:B------:R-:W-:Y:S02]  /*4ac00*/  LEA R8, P6, R21, R0, 0x1 ;  /* 0x0000000015087211 */ /* 0x000fe400078c08ff */
[----:B------:R-:W-:Y:S01]  /*4ac10*/  ISETP.LT.AND P3, PT, R3, c[0x0][0x17c], !P0 ;  /* 0x00005f0003007a0c */ /* 0x000fe20004761270 */
[----:B------:R0:W-:Y:S01]  /*4ac20*/  @P2 STG.E.U16 [R4.64], R9 ;  /* 0x0000000904002986 */ /* 0x0001e2000c101506 */
[----:B------:R-:W-:Y:S02]  /*4ac30*/  IADD3 R3, R29, 0xf8, RZ ;  /* 0x000000f81d037810 */ /* 0x000fe40007ffe0ff */
[----:B-1----:R-:W-:Y:S02]  /*4ac40*/  IADD3 R13, R17, c[0x0][0x198], RZ ;  /* 0x00006600110d7a10 */ /* 0x002fe40007ffe0ff */
[----:B------:R-:W-:-:S02]  /*4ac50*/  ISETP.LT.AND P2, PT, R3, c[0x0][0x17c], !P0 ;  /* 0x00005f0003007a0c */ /* 0x000fc40004741270 */
[----:B------:R-:W-:Y:S02]  /*4ac60*/  IADD3 R3, R29, 0xf9, RZ ;  /* 0x000000f91d037810 */ /* 0x000fe40007ffe0ff */
[----:B0-----:R-:W-:Y:S02]  /*4ac70*/  LEA.HI.X.SX32 R9, R21, R2, 0x1, P6 ;  /* 0x0000000215097211 */ /* 0x001fe400030f0eff */
[----:B------:R-:W-:-:S04]  /*4ac80*/  LEA R16, P6, R17, R0, 0x1 ;  /* 0x0000000011107211 */ /* 0x000fc800078c08ff */
[----:B------:R-:W-:Y:S02]  /*4ac90*/  LEA.HI.X.SX32 R17, R17, R2, 0x1, P6 ;  /* 0x0000000211117211 */ /* 0x000fe400030f0eff */
[C---:B------:R-:W-:Y:S02]  /*4aca0*/  LEA R4, P6, R13.reuse, R0, 0x1 ;  /* 0x000000000d047211 */ /* 0x040fe400078c08ff */
[----:B------:R-:W-:Y:S02]  /*4acb0*/  IADD3 R21, R13, c[0x0][0x198], RZ ;  /* 0x000066000d157a10 */ /* 0x000fe40007ffe0ff */
[----:B------:R-:W-:Y:S02]  /*4acc0*/  PRMT R6, R7, 0x7632, R6 ;  /* 0x0000763207067816 */ /* 0x000fe40000000006 */
[----:B------:R-:W-:Y:S02]  /*4acd0*/  IADD3 R14, R29, 0xfe, RZ ;  /* 0x000000fe1d0e7810 */ /* 0x000fe40007ffe0ff */
[----:B--2---:R-:W-:Y:S01]  /*4ace0*/  PRMT R5, R28, 0x7632, R5 ;  /* 0x000076321c057816 */ /* 0x004fe20000000005 */
[----:B------:R0:W-:Y:S01]  /*4acf0*/  @P1 STG.E.U16 [R8.64], R28 ;  /* 0x0000001c08001986 */ /* 0x0001e2000c101506 */
[----:B------:R-:W-:-:S02]  /*4ad00*/  ISETP.LT.AND P1, PT, R3, c[0x0][0x17c], !P0 ;  /* 0x00005f0003007a0c */ /* 0x000fc40004721270 */
[----:B------:R-:W-:Y:S01]  /*4ad10*/  IADD3 R3, R29, 0xfa, RZ ;  /* 0x000000fa1d037810 */ /* 0x000fe20007ffe0ff */
[----:B------:R1:W-:Y:S03]  /*4ad20*/  @P5 STG.E.U16 [R16.64], R5 ;  /* 0x0000000510005986 */ /* 0x0003e6000c101506 */
[----:B------:R-:W-:Y:S02]  /*4ad30*/  ISETP.LT.AND P5, PT, R3, c[0x0][0x17c], !P0 ;  /* 0x00005f0003007a0c */ /* 0x000fe400047a1270 */
[----:B------:R-:W-:Y:S02]  /*4ad40*/  IADD3 R3, R29, 0xfb, RZ ;  /* 0x000000fb1d037810 */ /* 0x000fe40007ffe0ff */
[----:B0-----:R-:W-:Y:S02]  /*4ad50*/  IADD3 R9, R21, c[0x0][0x198], RZ ;  /* 0x0000660015097a10 */ /* 0x001fe40007ffe0ff */
[----:B-1----:R-:W-:-:S02]  /*4ad60*/  LEA.HI.X.SX32 R5, R13, R2, 0x1, P6 ;  /* 0x000000020d057211 */ /* 0x002fc400030f0eff */
[----:B------:R-:W-:Y:S02]  /*4ad70*/  LEA R12, P6, R21, R0, 0x1 ;  /* 0x00000000150c7211 */ /* 0x000fe400078c08ff */
[----:B------:R-:W-:Y:S01]  /*4ad80*/  IADD3 R17, R9, c[0x0][0x198], RZ ;  /* 0x0000660009117a10 */ /* 0x000fe20007ffe0ff */
[----:B------:R0:W-:Y:S01]  /*4ad90*/  @P4 STG.E.U16 [R4.64], R7 ;  /* 0x0000000704004986 */ /* 0x0001e2000c101506 */
[----:B------:R-:W-:Y:S02]  /*4ada0*/  LEA.HI.X.SX32 R13, R21, R2, 0x1, P6 ;  /* 0x00000002150d7211 */ /* 0x000fe400030f0eff */
[----:B------:R-:W-:Y:S02]  /*4adb0*/  LEA R8, P6, R9, R0, 0x1 ;  /* 0x0000000009087211 */ /* 0x000fe400078c08ff */
[----:B------:R-:W-:Y:S02]  /*4adc0*/  ISETP.LT.AND P4, PT, R3, c[0x0][0x17c], !P0 ;  /* 0x00005f0003007a0c */ /* 0x000fe40004781270 */
[----:B------:R-:W-:Y:S01]  /*4add0*/  IADD3 R3, R29, 0xfc, RZ ;  /* 0x000000fc1d037810 */ /* 0x000fe20007ffe0ff */
[----:B------:R1:W-:Y:S01]  /*4ade0*/  @P3 STG.E.U16 [R12.64], R6 ;  /* 0x000000060c003986 */ /* 0x0003e2000c101506 */
[----:B------:R-:W-:-:S02]  /*4adf0*/  LEA.HI.X.SX32 R9, R9, R2, 0x1, P6 ;  /* 0x0000000209097211 */ /* 0x000fc400030f0eff */
[C---:B------:R-:W-:Y:S02]  /*4ae00*/  IADD3 R21, R17.reuse, c[0x0][0x198], RZ ;  /* 0x0000660011157a10 */ /* 0x040fe40007ffe0ff */
[----:B------:R-:W-:Y:S02]  /*4ae10*/  LEA R16, P6, R17, R0, 0x1 ;  /* 0x0000000011107211 */ /* 0x000fe400078c08ff */
[----:B------:R-:W-:Y:S02]  /*4ae20*/  ISETP.LT.AND P3, PT, R3, c[0x0][0x17c], !P0 ;  /* 0x00005f0003007a0c */ /* 0x000fe40004761270 */
[----:B------:R-:W-:Y:S02]  /*4ae30*/  IADD3 R3, R29, 0xfd, RZ ;  /* 0x000000fd1d037810 */ /* 0x000fe40007ffe0ff */
[----:B0-----:R-:W-:Y:S01]  /*4ae40*/  IADD3 R7, R21, c[0x0][0x198], RZ ;  /* 0x0000660015077a10 */ /* 0x001fe20007ffe0ff */
[----:B------:R-:W-:Y:S01]  /*4ae50*/  @P2 STG.E.U16 [R8.64], R11 ;  /* 0x0000000b08002986 */ /* 0x000fe2000c101506 */
[----:B------:R-:W-:-:S02]  /*4ae60*/  PRMT R5, R11, 0x7632, R5 ;  /* 0x000076320b057816 */ /* 0x000fc40000000005 */
[----:B------:R-:W-:Y:S02]  /*4ae70*/  LEA.HI.X.SX32 R17, R17, R2, 0x1, P6 ;  /* 0x0000000211117211 */ /* 0x000fe400030f0eff */
[----:B------:R-:W-:Y:S02]  /*4ae80*/  ISETP.LT.AND P2, PT, R3, c[0x0][0x17c], !P0 ;  /* 0x00005f0003007a0c */ /* 0x000fe40004741270 */
[-C--:B------:R-:W-:Y:S02]  /*4ae90*/  LEA R4, P6, R21, R0.reuse, 0x1 ;  /* 0x0000000015047211 */ /* 0x080fe400078c08ff */
[C---:B------:R-:W-:Y:S01]  /*4aea0*/  IADD3 R3, R7.reuse, c[0x0][0x198], RZ ;  /* 0x0000660007037a10 */ /* 0x040fe20007ffe0ff */
[----:B------:R0:W-:Y:S01]  /*4aeb0*/  @P1 STG.E.U16 [R16.64], R5 ;  /* 0x0000000510001986 */ /* 0x0001e2000c101506 */
[----:B-1----:R-:W-:Y:S02]  /*4aec0*/  LEA R6, P1, R7, R0, 0x1 ;  /* 0x0000000007067211 */ /* 0x002fe400078208ff */
[----:B0-----:R-:W-:-:S02]  /*4aed0*/  LEA.HI.X.SX32 R5, R21, R2, 0x1, P6 ;  /* 0x0000000215057211 */ /* 0x001fc400030f0eff */
[C---:B------:R-:W-:Y:S02]  /*4aee0*/  IADD3 R21, R3.reuse, c[0x0][0x198], RZ ;  /* 0x0000660003157a10 */ /* 0x040fe40007ffe0ff */
[----:B------:R-:W-:Y:S02]  /*4aef0*/  LEA R12, P6, R3, R0, 0x1 ;  /* 0x00000000030c7211 */ /* 0x000fe400078c08ff */
[----:B------:R-:W-:Y:S02]  /*4af00*/  IADD3 R25, R21, c[0x0][0x198], RZ ;  /* 0x0000660015197a10 */ /* 0x000fe40007ffe0ff */
[----:B------:R-:W-:Y:S02]  /*4af10*/  LEA.HI.X.SX32 R7, R7, R2, 0x1, P1 ;  /* 0x0000000207077211 */ /* 0x000fe400008f0eff */
[----:B------:R-:W-:Y:S02]  /*4af20*/  LEA R10, P1, R25, R0, 0x1 ;  /* 0x00000000190a7211 */ /* 0x000fe400078208ff */
[----:B------:R-:W-:-:S02]  /*4af30*/  LEA.HI.X.SX32 R13, R3, R2, 0x1, P6 ;  /* 0x00000002030d7211 */ /* 0x000fc400030f0eff */
[----:B------:R-:W-:Y:S02]  /*4af40*/  IADD3 R3, R29, 0xff, RZ ;  /* 0x000000ff1d037810 */ /* 0x000fe40007ffe0ff */
[----:B------:R-:W-:Y:S02]  /*4af50*/  LEA.HI.X.SX32 R11, R25, R2, 0x1, P1 ;  /* 0x00000002190b7211 */ /* 0x000fe400008f0eff */
[----:B------:R-:W-:Y:S02]  /*4af60*/  ISETP.LT.AND P1, PT, R14, c[0x0][0x17c], !P0 ;  /* 0x00005f000e007a0c */ /* 0x000fe40004721270 */
[----:B------:R-:W-:Y:S02]  /*4af70*/  LEA R8, P6, R21, R0, 0x1 ;  /* 0x0000000015087211 */ /* 0x000fe400078c08ff */
[----:B------:R-:W-:Y:S02]  /*4af80*/  ISETP.LT.AND P0, PT, R3, c[0x0][0x17c], !P0 ;  /* 0x00005f0003007a0c */ /* 0x000fe40004701270 */
[----:B------:R-:W-:-:S02]  /*4af90*/  IADD3 R27, R25, c[0x0][0x198], RZ ;  /* 0x00006600191b7a10 */ /* 0x000fc40007ffe0ff */
[----:B------:R-:W-:Y:S02]  /*4afa0*/  LEA.HI.X.SX32 R9, R21, R2, 0x1, P6 ;  /* 0x0000000215097211 */ /* 0x000fe400030f0eff */
[----:B------:R-:W-:Y:S02]  /*4afb0*/  PRMT R3, R15, 0x7632, R3 ;  /* 0x000076320f037816 */ /* 0x000fe40000000003 */
[----:B------:R-:W-:Y:S02]  /*4afc0*/  LEA R16, P6, R27, R0, 0x1 ;  /* 0x000000001b107211 */ /* 0x000fe400078c08ff */
[----:B------:R-:W-:Y:S01]  /*4afd0*/  PRMT R0, R19, 0x7632, R0 ;  /* 0x0000763213007816 */ /* 0x000fe20000000000 */
[----:B------:R0:W-:Y:S04]  /*4afe0*/  @P5 STG.E.U16 [R4.64], R15 ;  /* 0x0000000f04005986 */ /* 0x0001e8000c101506 */
[----:B------:R0:W-:Y:S04]  /*4aff0*/  @P4 STG.E.U16 [R6.64], R3 ;  /* 0x0000000306004986 */ /* 0x0001e8000c101506 */
[----:B------:R0:W-:Y:S04]  /*4b000*/  @P3 STG.E.U16 [R12.64], R19 ;  /* 0x000000130c003986 */ /* 0x0001e8000c101506 */
[----:B------:R0:W-:Y:S01]  /*4b010*/  @P2 STG.E.U16 [R8.64], R0 ;  /* 0x0000000008002986 */ /* 0x0001e2000c101506 */
[----:B------:R-:W-:-:S03]  /*4b020*/  LEA.HI.X.SX32 R17, R27, R2, 0x1, P6 ;  /* 0x000000021b117211 */ /* 0x000fc600030f0eff */
[----:B------:R0:W-:Y:S01]  /*4b030*/  @P1 STG.E.U16 [R10.64], R23 ;  /* 0x000000170a001986 */ /* 0x0001e2000c101506 */
[----:B------:R-:W-:Y:S05]  /*4b040*/  @!P0 EXIT ;  /* 0x000000000000894d */ /* 0x000fea0003800000 */
[----:B0-----:R-:W-:-:S05]  /*4b050*/  PRMT R8, R23, 0x7632, R8 ;  /* 0x0000763217087816 */ /* 0x001fca0000000008 */
[----:B------:R-:W-:Y:S01]  /*4b060*/  STG.E.U16 [R16.64], R8 ;  /* 0x0000000810007986 */ /* 0x000fe2000c101506 */
[----:B------:R-:W-:Y:S05]  /*4b070*/  EXIT ;  /* 0x000000000000794d */ /* 0x000fea0003800000 */
.L_x_3:
[----:B------:R-:W-:-:S00]  /*4b080*/  BRA `(.L_x_3) ;  /* 0xfffffff000007947 */ /* 0x000fc0000383ffff */
[----:B------:R-:W-:-:S00]  /*4b090*/  NOP ;  /* 0x0000000000007918 */ /* 0x000fc00000000000 */
        /* <DEDUP_REMOVED lines=14> */
.L_x_4:


//--------------------- .nv.shared.matmul_kernel  --------------------------
	.section	.nv.shared.matmul_kernel,"aw",@nobits
	.sectionflags	@""
	.align	16
